//
// Generated by NVIDIA NVVM Compiler
//
// Compiler Build ID: CL-36424714
// Cuda compilation tools, release 13.0, V13.0.88
// Based on NVVM 20.0.0
//

.version 9.0
.target sm_100
.address_size 64

	// .globl	_Z9check_intiPi
.extern .func  (.param .b32 func_retval0) vprintf
(
	.param .b64 vprintf_param_0,
	.param .b64 vprintf_param_1
)
;
.func  (.param .align 16 .b8 func_retval0[16]) __internal_trig_reduction_slowpathd
(
	.param .b64 __internal_trig_reduction_slowpathd_param_0
)
;
.func  (.param .b64 func_retval0) __internal_accurate_pow
(
	.param .b64 __internal_accurate_pow_param_0,
	.param .b64 __internal_accurate_pow_param_1
)
;
// _ZZN3cub18CUB_300001_SM_10006detail6reduce27DeviceSegmentedReduceKernelINS2_10policy_hubIdiN4cuda3std3__44plusIvEEE10Policy1000EPdSC_PiSD_iS9_ddEEvT0_T1_T2_T3_T5_T6_E12temp_storage has been demoted
// _ZZN3cub18CUB_300001_SM_10006detail6reduce28DeviceReduceSingleTileKernelINS2_10policy_hubINS0_12KeyValuePairIidEEiNS0_6ArgMinEE10Policy1000ENS0_21ArgIndexInputIteratorIPdidEEPS6_iS7_NS2_20empty_problem_init_tIS6_EES6_N4cuda3std3__410__identityEEEvT0_T1_T2_T3_T4_T6_E12temp_storage has been demoted
// _ZZN3cub18CUB_300001_SM_10006detail6reduce18DeviceReduceKernelINS2_10policy_hubINS0_12KeyValuePairIidEEiNS0_6ArgMinEE10Policy1000ENS0_21ArgIndexInputIteratorIPdidEEiS7_S6_N4cuda3std3__410__identityEEEvT0_PT3_T1_NS0_13GridEvenShareISK_EET2_T4_E12temp_storage has been demoted
// _ZZN3cub18CUB_300001_SM_10006detail6reduce28DeviceReduceSingleTileKernelINS2_10policy_hubINS0_12KeyValuePairIidEEiNS0_6ArgMinEE10Policy1000EPS6_SA_iS7_NS2_20empty_problem_init_tIS6_EES6_N4cuda3std3__410__identityEEEvT0_T1_T2_T3_T4_T6_E12temp_storage has been demoted
.global .align 1 .b8 _ZN34_INTERNAL_43af25ab_4_k_cu_e38298984cuda3std3__45__cpo5beginE[1];
.global .align 1 .b8 _ZN34_INTERNAL_43af25ab_4_k_cu_e38298984cuda3std3__45__cpo3endE[1];
.global .align 1 .b8 _ZN34_INTERNAL_43af25ab_4_k_cu_e38298984cuda3std3__45__cpo6cbeginE[1];
.global .align 1 .b8 _ZN34_INTERNAL_43af25ab_4_k_cu_e38298984cuda3std3__45__cpo4cendE[1];
.global .align 1 .b8 _ZN34_INTERNAL_43af25ab_4_k_cu_e38298984cuda3std3__45__cpo6rbeginE[1];
.global .align 1 .b8 _ZN34_INTERNAL_43af25ab_4_k_cu_e38298984cuda3std3__45__cpo4rendE[1];
.global .align 1 .b8 _ZN34_INTERNAL_43af25ab_4_k_cu_e38298984cuda3std3__45__cpo7crbeginE[1];
.global .align 1 .b8 _ZN34_INTERNAL_43af25ab_4_k_cu_e38298984cuda3std3__45__cpo5crendE[1];
.global .align 1 .b8 _ZN34_INTERNAL_43af25ab_4_k_cu_e38298984cuda3std3__436_GLOBAL__N__43af25ab_4_k_cu_e38298986ignoreE[1];
.global .align 1 .b8 _ZN34_INTERNAL_43af25ab_4_k_cu_e38298984cuda3std3__419piecewise_constructE[1];
.global .align 1 .b8 _ZN34_INTERNAL_43af25ab_4_k_cu_e38298984cuda3std3__48in_placeE[1];
.global .align 1 .b8 _ZN34_INTERNAL_43af25ab_4_k_cu_e38298984cuda3std3__420unreachable_sentinelE[1];
.global .align 1 .b8 _ZN34_INTERNAL_43af25ab_4_k_cu_e38298984cuda3std3__47nulloptE[1];
.global .align 1 .b8 _ZN34_INTERNAL_43af25ab_4_k_cu_e38298984cuda3std3__48unexpectE[1];
.global .align 1 .b8 _ZN34_INTERNAL_43af25ab_4_k_cu_e38298984cuda3std6ranges3__45__cpo4swapE[1];
.global .align 1 .b8 _ZN34_INTERNAL_43af25ab_4_k_cu_e38298984cuda3std6ranges3__45__cpo9iter_moveE[1];
.global .align 1 .b8 _ZN34_INTERNAL_43af25ab_4_k_cu_e38298984cuda3std6ranges3__45__cpo5beginE[1];
.global .align 1 .b8 _ZN34_INTERNAL_43af25ab_4_k_cu_e38298984cuda3std6ranges3__45__cpo3endE[1];
.global .align 1 .b8 _ZN34_INTERNAL_43af25ab_4_k_cu_e38298984cuda3std6ranges3__45__cpo6cbeginE[1];
.global .align 1 .b8 _ZN34_INTERNAL_43af25ab_4_k_cu_e38298984cuda3std6ranges3__45__cpo4cendE[1];
.global .align 1 .b8 _ZN34_INTERNAL_43af25ab_4_k_cu_e38298984cuda3std6ranges3__45__cpo7advanceE[1];
.global .align 1 .b8 _ZN34_INTERNAL_43af25ab_4_k_cu_e38298984cuda3std6ranges3__45__cpo9iter_swapE[1];
.global .align 1 .b8 _ZN34_INTERNAL_43af25ab_4_k_cu_e38298984cuda3std6ranges3__45__cpo4nextE[1];
.global .align 1 .b8 _ZN34_INTERNAL_43af25ab_4_k_cu_e38298984cuda3std6ranges3__45__cpo4prevE[1];
.global .align 1 .b8 _ZN34_INTERNAL_43af25ab_4_k_cu_e38298984cuda3std6ranges3__45__cpo4dataE[1];
.global .align 1 .b8 _ZN34_INTERNAL_43af25ab_4_k_cu_e38298984cuda3std6ranges3__45__cpo5cdataE[1];
.global .align 1 .b8 _ZN34_INTERNAL_43af25ab_4_k_cu_e38298984cuda3std6ranges3__45__cpo4sizeE[1];
.global .align 1 .b8 _ZN34_INTERNAL_43af25ab_4_k_cu_e38298984cuda3std6ranges3__45__cpo5ssizeE[1];
.global .align 1 .b8 _ZN34_INTERNAL_43af25ab_4_k_cu_e38298984cuda3std6ranges3__45__cpo8distanceE[1];
.global .align 1 .b8 _ZN34_INTERNAL_43af25ab_4_k_cu_e38298986thrust24THRUST_300001_SM_1000_NS6system6detail10sequential3seqE[1];
.global .align 1 .b8 _ZN34_INTERNAL_43af25ab_4_k_cu_e38298986thrust24THRUST_300001_SM_1000_NS12placeholders2_1E[1];
.global .align 1 .b8 _ZN34_INTERNAL_43af25ab_4_k_cu_e38298986thrust24THRUST_300001_SM_1000_NS12placeholders2_2E[1];
.global .align 1 .b8 _ZN34_INTERNAL_43af25ab_4_k_cu_e38298986thrust24THRUST_300001_SM_1000_NS12placeholders2_3E[1];
.global .align 1 .b8 _ZN34_INTERNAL_43af25ab_4_k_cu_e38298986thrust24THRUST_300001_SM_1000_NS12placeholders2_4E[1];
.global .align 1 .b8 _ZN34_INTERNAL_43af25ab_4_k_cu_e38298986thrust24THRUST_300001_SM_1000_NS12placeholders2_5E[1];
.global .align 1 .b8 _ZN34_INTERNAL_43af25ab_4_k_cu_e38298986thrust24THRUST_300001_SM_1000_NS12placeholders2_6E[1];
.global .align 1 .b8 _ZN34_INTERNAL_43af25ab_4_k_cu_e38298986thrust24THRUST_300001_SM_1000_NS12placeholders2_7E[1];
.global .align 1 .b8 _ZN34_INTERNAL_43af25ab_4_k_cu_e38298986thrust24THRUST_300001_SM_1000_NS12placeholders2_8E[1];
.global .align 1 .b8 _ZN34_INTERNAL_43af25ab_4_k_cu_e38298986thrust24THRUST_300001_SM_1000_NS12placeholders2_9E[1];
.global .align 1 .b8 _ZN34_INTERNAL_43af25ab_4_k_cu_e38298986thrust24THRUST_300001_SM_1000_NS12placeholders3_10E[1];
.global .align 1 .b8 $str[4] = {37, 100, 10};
.global .align 1 .b8 $str$1[25] = {37, 100, 32, 37, 100, 32, 37, 100, 32, 37, 100, 32, 37, 100, 32, 37, 100, 32, 37, 100, 32, 37, 100, 10};
.global .align 1 .b8 $str$2[5] = {37, 108, 102, 10};
.global .align 1 .b8 $str$3[13] = {37, 108, 102, 9, 37, 108, 102, 9, 37, 108, 102, 10};
.global .align 1 .b8 $str$4[6] = {37, 46, 53, 101, 10};
.global .align 1 .b8 $str$5[9] = {37, 108, 102, 32, 37, 108, 102, 10};
.global .align 1 .b8 $str$6[25] = {37, 108, 102, 9, 37, 108, 102, 9, 37, 108, 102, 9, 37, 108, 102, 9, 37, 108, 102, 9, 37, 108, 102, 10};
.global .align 1 .b8 $str$7[36] = {37, 46, 53, 101, 9, 37, 46, 53, 101, 9, 37, 46, 53, 101, 9, 37, 46, 53, 101, 9, 37, 46, 53, 101, 9, 37, 46, 53, 101, 9, 37, 46, 51, 101, 10};
.global .align 1 .b8 $str$8[73] = {37, 46, 49, 48, 101, 32, 37, 46, 49, 48, 101, 32, 37, 46, 49, 48, 101, 32, 37, 46, 49, 48, 101, 32, 37, 46, 49, 48, 101, 32, 37, 46, 49, 48, 101, 32, 37, 46, 49, 48, 101, 32, 37, 46, 49, 48, 101, 32, 37, 46, 49, 48, 101, 32, 37, 46, 49, 48, 101, 32, 37, 46, 49, 48, 101, 32, 37, 46, 49, 48, 101, 10};
.global .align 1 .b8 $str$9[31] = {37, 46, 51, 101, 9, 37, 46, 51, 101, 9, 37, 46, 51, 101, 9, 37, 46, 51, 101, 9, 37, 46, 51, 101, 9, 37, 46, 51, 101, 10};
.global .align 1 .b8 $str$10[21] = {37, 46, 51, 101, 32, 37, 46, 51, 101, 32, 37, 46, 51, 101, 32, 37, 46, 51, 101, 10};
.global .align 1 .b8 $str$11[16] = {37, 100, 9, 37, 108, 102, 9, 37, 108, 102, 9, 37, 108, 102, 10};
.global .align 1 .b8 $str$12[20] = {37, 100, 9, 37, 108, 102, 9, 37, 108, 102, 9, 37, 108, 102, 9, 37, 108, 102, 10};
.global .align 1 .b8 $str$13[20] = {107, 101, 121, 58, 32, 37, 100, 9, 118, 97, 108, 117, 101, 58, 32, 37, 108, 102, 10};
.global .align 1 .b8 $str$14[9] = {37, 108, 102, 9, 37, 108, 102, 10};
.global .align 1 .b8 $str$15[2] = {10};
.global .align 8 .b8 __cudart_i2opi_d[144] = {8, 93, 141, 31, 177, 95, 251, 107, 234, 146, 82, 138, 247, 57, 7, 61, 123, 241, 229, 235, 199, 186, 39, 117, 45, 234, 95, 158, 102, 63, 70, 79, 183, 9, 203, 39, 207, 126, 54, 109, 31, 109, 10, 90, 139, 17, 47, 239, 15, 152, 5, 222, 255, 151, 248, 31, 59, 40, 249, 189, 139, 95, 132, 156, 244, 57, 83, 131, 57, 214, 145, 57, 65, 126, 95, 180, 38, 112, 156, 233, 132, 68, 187, 46, 245, 53, 130, 232, 62, 167, 41, 177, 28, 235, 29, 254, 28, 146, 209, 9, 234, 46, 73, 6, 224, 210, 77, 66, 58, 110, 36, 183, 97, 197, 187, 222, 171, 99, 81, 254, 65, 144, 67, 60, 153, 149, 98, 219, 192, 221, 52, 245, 209, 87, 39, 252, 41, 21, 68, 78, 110, 131, 249, 162};
.global .align 16 .b8 __cudart_sin_cos_coeffs[128] = {70, 210, 176, 44, 241, 229, 90, 190, 146, 227, 172, 105, 227, 29, 199, 62, 161, 98, 219, 25, 160, 1, 42, 191, 24, 8, 17, 17, 17, 17, 129, 63, 84, 85, 85, 85, 85, 85, 197, 191, 0, 0, 0, 0, 0, 0, 0, 0, 0, 0, 0, 0, 0, 0, 0, 0, 100, 129, 253, 32, 131, 255, 168, 189, 40, 133, 239, 193, 167, 238, 33, 62, 217, 230, 6, 142, 79, 126, 146, 190, 233, 188, 221, 25, 160, 1, 250, 62, 71, 93, 193, 22, 108, 193, 86, 191, 81, 85, 85, 85, 85, 85, 165, 63, 0, 0, 0, 0, 0, 0, 224, 191, 0, 0, 0, 0, 0, 0, 240, 63};

.visible .entry _Z9check_intiPi(
	.param .u32 _Z9check_intiPi_param_0,
	.param .u64 .ptr .align 1 _Z9check_intiPi_param_1
)
{
	.local .align 8 .b8 	__local_depot0[8];
	.reg .b64 	%SP;
	.reg .b64 	%SPL;
	.reg .pred 	%p<6>;
	.reg .b32 	%r<18>;
	.reg .b64 	%rd<10>;

	mov.u64 	%SPL, __local_depot0;
	cvta.local.u64 	%SP, %SPL;
	ld.param.u32 	%r8, [_Z9check_intiPi_param_0];
	ld.param.u64 	%rd4, [_Z9check_intiPi_param_1];
	mov.u32 	%r9, %ctaid.x;
	mov.u32 	%r1, %ntid.x;
	mov.u32 	%r10, %tid.x;
	mad.lo.s32 	%r2, %r9, %r1, %r10;
	setp.lt.s32 	%p1, %r8, 1;
	@%p1 bra 	$L__BB0_8;
	mov.u32 	%r12, %nctaid.x;
	mul.lo.s32 	%r3, %r1, %r12;
	add.u64 	%rd5, %SP, 0;
	add.u64 	%rd1, %SPL, 0;
	cvta.to.global.u64 	%rd2, %rd4;
	mov.b32 	%r16, 0;
	mov.u64 	%rd7, $str;
$L__BB0_2:
	setp.ge.s32 	%p2, %r2, %r8;
	@%p2 bra 	$L__BB0_7;
	mul.wide.u32 	%rd6, %r16, 4;
	add.s64 	%rd3, %rd2, %rd6;
	mov.u32 	%r17, %r2;
$L__BB0_4:
	setp.ne.s32 	%p3, %r17, %r16;
	@%p3 bra 	$L__BB0_6;
	ld.global.u32 	%r13, [%rd3];
	st.local.u32 	[%rd1], %r13;
	cvta.global.u64 	%rd8, %rd7;
	{ // callseq 0, 0
	.param .b64 param0;
	st.param.b64 	[param0], %rd8;
	.param .b64 param1;
	st.param.b64 	[param1], %rd5;
	.param .b32 retval0;
	call.uni (retval0), 
	vprintf, 
	(
	param0, 
	param1
	);
	ld.param.b32 	%r14, [retval0];
	} // callseq 0
$L__BB0_6:
	add.s32 	%r17, %r17, %r3;
	setp.lt.s32 	%p4, %r17, %r8;
	@%p4 bra 	$L__BB0_4;
$L__BB0_7:
	add.s32 	%r16, %r16, 1;
	setp.ne.s32 	%p5, %r16, %r8;
	@%p5 bra 	$L__BB0_2;
$L__BB0_8:
	ret;

}
	// .globl	_Z16check_int_customiPiS_S_S_S_S_S_S_
.visible .entry _Z16check_int_customiPiS_S_S_S_S_S_S_(
	.param .u32 _Z16check_int_customiPiS_S_S_S_S_S_S__param_0,
	.param .u64 .ptr .align 1 _Z16check_int_customiPiS_S_S_S_S_S_S__param_1,
	.param .u64 .ptr .align 1 _Z16check_int_customiPiS_S_S_S_S_S_S__param_2,
	.param .u64 .ptr .align 1 _Z16check_int_customiPiS_S_S_S_S_S_S__param_3,
	.param .u64 .ptr .align 1 _Z16check_int_customiPiS_S_S_S_S_S_S__param_4,
	.param .u64 .ptr .align 1 _Z16check_int_customiPiS_S_S_S_S_S_S__param_5,
	.param .u64 .ptr .align 1 _Z16check_int_customiPiS_S_S_S_S_S_S__param_6,
	.param .u64 .ptr .align 1 _Z16check_int_customiPiS_S_S_S_S_S_S__param_7,
	.param .u64 .ptr .align 1 _Z16check_int_customiPiS_S_S_S_S_S_S__param_8
)
{
	.local .align 16 .b8 	__local_depot1[32];
	.reg .b64 	%SP;
	.reg .b64 	%SPL;
	.reg .pred 	%p<6>;
	.reg .b32 	%r<25>;
	.reg .b64 	%rd<31>;

	mov.u64 	%SPL, __local_depot1;
	cvta.local.u64 	%SP, %SPL;
	ld.param.u32 	%r8, [_Z16check_int_customiPiS_S_S_S_S_S_S__param_0];
	ld.param.u64 	%rd13, [_Z16check_int_customiPiS_S_S_S_S_S_S__param_1];
	ld.param.u64 	%rd14, [_Z16check_int_customiPiS_S_S_S_S_S_S__param_2];
	ld.param.u64 	%rd15, [_Z16check_int_customiPiS_S_S_S_S_S_S__param_3];
	ld.param.u64 	%rd16, [_Z16check_int_customiPiS_S_S_S_S_S_S__param_4];
	ld.param.u64 	%rd17, [_Z16check_int_customiPiS_S_S_S_S_S_S__param_5];
	ld.param.u64 	%rd18, [_Z16check_int_customiPiS_S_S_S_S_S_S__param_6];
	ld.param.u64 	%rd19, [_Z16check_int_customiPiS_S_S_S_S_S_S__param_7];
	ld.param.u64 	%rd20, [_Z16check_int_customiPiS_S_S_S_S_S_S__param_8];
	mov.u32 	%r9, %ctaid.x;
	mov.u32 	%r1, %ntid.x;
	mov.u32 	%r10, %tid.x;
	mad.lo.s32 	%r2, %r9, %r1, %r10;
	setp.lt.s32 	%p1, %r8, 1;
	@%p1 bra 	$L__BB1_8;
	mov.u32 	%r12, %nctaid.x;
	mul.lo.s32 	%r3, %r1, %r12;
	cvta.to.global.u64 	%rd1, %rd13;
	cvta.to.global.u64 	%rd2, %rd14;
	cvta.to.global.u64 	%rd3, %rd15;
	cvta.to.global.u64 	%rd4, %rd16;
	cvta.to.global.u64 	%rd5, %rd17;
	cvta.to.global.u64 	%rd6, %rd18;
	cvta.to.global.u64 	%rd7, %rd19;
	cvta.to.global.u64 	%rd8, %rd20;
	mov.b32 	%r23, 0;
$L__BB1_2:
	setp.ge.s32 	%p2, %r2, %r8;
	@%p2 bra 	$L__BB1_7;
	mul.wide.u32 	%rd21, %r23, 4;
	add.s64 	%rd9, %rd4, %rd21;
	add.s64 	%rd10, %rd5, %rd21;
	add.s64 	%rd11, %rd6, %rd21;
	add.s64 	%rd12, %rd8, %rd21;
	mov.u32 	%r24, %r2;
$L__BB1_4:
	setp.ne.s32 	%p3, %r24, %r23;
	@%p3 bra 	$L__BB1_6;
	mul.wide.u32 	%rd22, %r23, 4;
	add.s64 	%rd23, %rd1, %rd22;
	ld.global.u32 	%r13, [%rd23];
	add.s64 	%rd24, %rd2, %rd22;
	ld.global.u32 	%r14, [%rd24];
	add.s64 	%rd25, %rd3, %rd22;
	ld.global.u32 	%r15, [%rd25];
	ld.global.u32 	%r16, [%rd9];
	ld.global.u32 	%r17, [%rd10];
	ld.global.u32 	%r18, [%rd11];
	add.s64 	%rd26, %rd7, %rd22;
	ld.global.u32 	%r19, [%rd26];
	ld.global.u32 	%r20, [%rd12];
	add.u64 	%rd27, %SP, 0;
	add.u64 	%rd28, %SPL, 0;
	st.local.v4.u32 	[%rd28], {%r13, %r14, %r15, %r16};
	st.local.v4.u32 	[%rd28+16], {%r17, %r18, %r19, %r20};
	mov.u64 	%rd29, $str$1;
	cvta.global.u64 	%rd30, %rd29;
	{ // callseq 1, 0
	.param .b64 param0;
	st.param.b64 	[param0], %rd30;
	.param .b64 param1;
	st.param.b64 	[param1], %rd27;
	.param .b32 retval0;
	call.uni (retval0), 
	vprintf, 
	(
	param0, 
	param1
	);
	ld.param.b32 	%r21, [retval0];
	} // callseq 1
$L__BB1_6:
	add.s32 	%r24, %r24, %r3;
	setp.lt.s32 	%p4, %r24, %r8;
	@%p4 bra 	$L__BB1_4;
$L__BB1_7:
	add.s32 	%r23, %r23, 1;
	setp.ne.s32 	%p5, %r23, %r8;
	@%p5 bra 	$L__BB1_2;
$L__BB1_8:
	ret;

}
	// .globl	_Z12check_doubleiPd
.visible .entry _Z12check_doubleiPd(
	.param .u32 _Z12check_doubleiPd_param_0,
	.param .u64 .ptr .align 1 _Z12check_doubleiPd_param_1
)
{
	.local .align 8 .b8 	__local_depot2[8];
	.reg .b64 	%SP;
	.reg .b64 	%SPL;
	.reg .pred 	%p<6>;
	.reg .b32 	%r<17>;
	.reg .b64 	%rd<10>;
	.reg .b64 	%fd<2>;

	mov.u64 	%SPL, __local_depot2;
	cvta.local.u64 	%SP, %SPL;
	ld.param.u32 	%r8, [_Z12check_doubleiPd_param_0];
	ld.param.u64 	%rd4, [_Z12check_doubleiPd_param_1];
	mov.u32 	%r9, %ctaid.x;
	mov.u32 	%r1, %ntid.x;
	mov.u32 	%r10, %tid.x;
	mad.lo.s32 	%r2, %r9, %r1, %r10;
	setp.lt.s32 	%p1, %r8, 1;
	@%p1 bra 	$L__BB2_8;
	mov.u32 	%r12, %nctaid.x;
	mul.lo.s32 	%r3, %r1, %r12;
	add.u64 	%rd5, %SP, 0;
	add.u64 	%rd1, %SPL, 0;
	cvta.to.global.u64 	%rd2, %rd4;
	mov.b32 	%r15, 0;
	mov.u64 	%rd7, $str$2;
$L__BB2_2:
	setp.ge.s32 	%p2, %r2, %r8;
	@%p2 bra 	$L__BB2_7;
	mul.wide.u32 	%rd6, %r15, 8;
	add.s64 	%rd3, %rd2, %rd6;
	mov.u32 	%r16, %r2;
$L__BB2_4:
	setp.ne.s32 	%p3, %r16, %r15;
	@%p3 bra 	$L__BB2_6;
	ld.global.f64 	%fd1, [%rd3];
	st.local.f64 	[%rd1], %fd1;
	cvta.global.u64 	%rd8, %rd7;
	{ // callseq 2, 0
	.param .b64 param0;
	st.param.b64 	[param0], %rd8;
	.param .b64 param1;
	st.param.b64 	[param1], %rd5;
	.param .b32 retval0;
	call.uni (retval0), 
	vprintf, 
	(
	param0, 
	param1
	);
	ld.param.b32 	%r13, [retval0];
	} // callseq 2
$L__BB2_6:
	add.s32 	%r16, %r16, %r3;
	setp.lt.s32 	%p4, %r16, %r8;
	@%p4 bra 	$L__BB2_4;
$L__BB2_7:
	add.s32 	%r15, %r15, 1;
	setp.ne.s32 	%p5, %r15, %r8;
	@%p5 bra 	$L__BB2_2;
$L__BB2_8:
	ret;

}
	// .globl	_Z16check_double_iniiPd
.visible .entry _Z16check_double_iniiPd(
	.param .u32 _Z16check_double_iniiPd_param_0,
	.param .u64 .ptr .align 1 _Z16check_double_iniiPd_param_1
)
{
	.local .align 8 .b8 	__local_depot3[24];
	.reg .b64 	%SP;
	.reg .b64 	%SPL;
	.reg .pred 	%p<6>;
	.reg .b32 	%r<21>;
	.reg .b64 	%rd<10>;
	.reg .b64 	%fd<4>;

	mov.u64 	%SPL, __local_depot3;
	cvta.local.u64 	%SP, %SPL;
	ld.param.u32 	%r9, [_Z16check_double_iniiPd_param_0];
	ld.param.u64 	%rd4, [_Z16check_double_iniiPd_param_1];
	mov.u32 	%r10, %ctaid.x;
	mov.u32 	%r1, %ntid.x;
	mov.u32 	%r11, %tid.x;
	mad.lo.s32 	%r2, %r10, %r1, %r11;
	setp.lt.s32 	%p1, %r9, 3;
	@%p1 bra 	$L__BB3_8;
	add.u64 	%rd5, %SP, 0;
	add.u64 	%rd1, %SPL, 0;
	mul.hi.s32 	%r13, %r9, 1431655766;
	shr.u32 	%r14, %r13, 31;
	add.s32 	%r3, %r13, %r14;
	mov.u32 	%r15, %nctaid.x;
	mul.lo.s32 	%r4, %r1, %r15;
	cvta.to.global.u64 	%rd2, %rd4;
	mov.b32 	%r19, 0;
	mov.u64 	%rd7, $str$3;
$L__BB3_2:
	setp.ge.s32 	%p2, %r2, %r9;
	@%p2 bra 	$L__BB3_7;
	mul.lo.s32 	%r16, %r19, 3;
	mul.wide.u32 	%rd6, %r16, 8;
	add.s64 	%rd3, %rd2, %rd6;
	mov.u32 	%r20, %r2;
$L__BB3_4:
	setp.ne.s32 	%p3, %r20, %r19;
	@%p3 bra 	$L__BB3_6;
	ld.global.f64 	%fd1, [%rd3];
	ld.global.f64 	%fd2, [%rd3+8];
	ld.global.f64 	%fd3, [%rd3+16];
	st.local.f64 	[%rd1], %fd1;
	st.local.f64 	[%rd1+8], %fd2;
	st.local.f64 	[%rd1+16], %fd3;
	cvta.global.u64 	%rd8, %rd7;
	{ // callseq 3, 0
	.param .b64 param0;
	st.param.b64 	[param0], %rd8;
	.param .b64 param1;
	st.param.b64 	[param1], %rd5;
	.param .b32 retval0;
	call.uni (retval0), 
	vprintf, 
	(
	param0, 
	param1
	);
	ld.param.b32 	%r17, [retval0];
	} // callseq 3
$L__BB3_6:
	add.s32 	%r20, %r20, %r4;
	setp.lt.s32 	%p4, %r20, %r9;
	@%p4 bra 	$L__BB3_4;
$L__BB3_7:
	add.s32 	%r19, %r19, 1;
	setp.ne.s32 	%p5, %r19, %r3;
	@%p5 bra 	$L__BB3_2;
$L__BB3_8:
	ret;

}
	// .globl	_Z16check_double_sciiPd
.visible .entry _Z16check_double_sciiPd(
	.param .u32 _Z16check_double_sciiPd_param_0,
	.param .u64 .ptr .align 1 _Z16check_double_sciiPd_param_1
)
{
	.local .align 8 .b8 	__local_depot4[8];
	.reg .b64 	%SP;
	.reg .b64 	%SPL;
	.reg .pred 	%p<6>;
	.reg .b32 	%r<17>;
	.reg .b64 	%rd<10>;
	.reg .b64 	%fd<2>;

	mov.u64 	%SPL, __local_depot4;
	cvta.local.u64 	%SP, %SPL;
	ld.param.u32 	%r8, [_Z16check_double_sciiPd_param_0];
	ld.param.u64 	%rd4, [_Z16check_double_sciiPd_param_1];
	mov.u32 	%r9, %ctaid.x;
	mov.u32 	%r1, %ntid.x;
	mov.u32 	%r10, %tid.x;
	mad.lo.s32 	%r2, %r9, %r1, %r10;
	setp.lt.s32 	%p1, %r8, 1;
	@%p1 bra 	$L__BB4_8;
	mov.u32 	%r12, %nctaid.x;
	mul.lo.s32 	%r3, %r1, %r12;
	add.u64 	%rd5, %SP, 0;
	add.u64 	%rd1, %SPL, 0;
	cvta.to.global.u64 	%rd2, %rd4;
	mov.b32 	%r15, 0;
	mov.u64 	%rd7, $str$4;
$L__BB4_2:
	setp.ge.s32 	%p2, %r2, %r8;
	@%p2 bra 	$L__BB4_7;
	mul.wide.u32 	%rd6, %r15, 8;
	add.s64 	%rd3, %rd2, %rd6;
	mov.u32 	%r16, %r2;
$L__BB4_4:
	setp.ne.s32 	%p3, %r16, %r15;
	@%p3 bra 	$L__BB4_6;
	ld.global.f64 	%fd1, [%rd3];
	st.local.f64 	[%rd1], %fd1;
	cvta.global.u64 	%rd8, %rd7;
	{ // callseq 4, 0
	.param .b64 param0;
	st.param.b64 	[param0], %rd8;
	.param .b64 param1;
	st.param.b64 	[param1], %rd5;
	.param .b32 retval0;
	call.uni (retval0), 
	vprintf, 
	(
	param0, 
	param1
	);
	ld.param.b32 	%r13, [retval0];
	} // callseq 4
$L__BB4_6:
	add.s32 	%r16, %r16, %r3;
	setp.lt.s32 	%p4, %r16, %r8;
	@%p4 bra 	$L__BB4_4;
$L__BB4_7:
	add.s32 	%r15, %r15, 1;
	setp.ne.s32 	%p5, %r15, %r8;
	@%p5 bra 	$L__BB4_2;
$L__BB4_8:
	ret;

}
	// .globl	_Z19check_double_customiPdS_
.visible .entry _Z19check_double_customiPdS_(
	.param .u32 _Z19check_double_customiPdS__param_0,
	.param .u64 .ptr .align 1 _Z19check_double_customiPdS__param_1,
	.param .u64 .ptr .align 1 _Z19check_double_customiPdS__param_2
)
{
	.local .align 16 .b8 	__local_depot5[16];
	.reg .b64 	%SP;
	.reg .b64 	%SPL;
	.reg .pred 	%p<6>;
	.reg .b32 	%r<17>;
	.reg .b64 	%rd<13>;
	.reg .b64 	%fd<3>;

	mov.u64 	%SPL, __local_depot5;
	cvta.local.u64 	%SP, %SPL;
	ld.param.u32 	%r8, [_Z19check_double_customiPdS__param_0];
	ld.param.u64 	%rd6, [_Z19check_double_customiPdS__param_1];
	ld.param.u64 	%rd7, [_Z19check_double_customiPdS__param_2];
	mov.u32 	%r9, %ctaid.x;
	mov.u32 	%r1, %ntid.x;
	mov.u32 	%r10, %tid.x;
	mad.lo.s32 	%r2, %r9, %r1, %r10;
	setp.lt.s32 	%p1, %r8, 1;
	@%p1 bra 	$L__BB5_8;
	mov.u32 	%r12, %nctaid.x;
	mul.lo.s32 	%r3, %r1, %r12;
	add.u64 	%rd8, %SP, 0;
	add.u64 	%rd1, %SPL, 0;
	cvta.to.global.u64 	%rd2, %rd6;
	cvta.to.global.u64 	%rd3, %rd7;
	mov.b32 	%r15, 0;
	mov.u64 	%rd10, $str$5;
$L__BB5_2:
	setp.ge.s32 	%p2, %r2, %r8;
	@%p2 bra 	$L__BB5_7;
	mul.wide.u32 	%rd9, %r15, 8;
	add.s64 	%rd4, %rd2, %rd9;
	add.s64 	%rd5, %rd3, %rd9;
	mov.u32 	%r16, %r2;
$L__BB5_4:
	setp.ne.s32 	%p3, %r16, %r15;
	@%p3 bra 	$L__BB5_6;
	ld.global.f64 	%fd1, [%rd4];
	ld.global.f64 	%fd2, [%rd5];
	st.local.v2.f64 	[%rd1], {%fd1, %fd2};
	cvta.global.u64 	%rd11, %rd10;
	{ // callseq 5, 0
	.param .b64 param0;
	st.param.b64 	[param0], %rd11;
	.param .b64 param1;
	st.param.b64 	[param1], %rd8;
	.param .b32 retval0;
	call.uni (retval0), 
	vprintf, 
	(
	param0, 
	param1
	);
	ld.param.b32 	%r13, [retval0];
	} // callseq 5
$L__BB5_6:
	add.s32 	%r16, %r16, %r3;
	setp.lt.s32 	%p4, %r16, %r8;
	@%p4 bra 	$L__BB5_4;
$L__BB5_7:
	add.s32 	%r15, %r15, 1;
	setp.ne.s32 	%p5, %r15, %r8;
	@%p5 bra 	$L__BB5_2;
$L__BB5_8:
	ret;

}
	// .globl	_Z20check_double_custom2iPdS_S_S_S_S_
.visible .entry _Z20check_double_custom2iPdS_S_S_S_S_(
	.param .u32 _Z20check_double_custom2iPdS_S_S_S_S__param_0,
	.param .u64 .ptr .align 1 _Z20check_double_custom2iPdS_S_S_S_S__param_1,
	.param .u64 .ptr .align 1 _Z20check_double_custom2iPdS_S_S_S_S__param_2,
	.param .u64 .ptr .align 1 _Z20check_double_custom2iPdS_S_S_S_S__param_3,
	.param .u64 .ptr .align 1 _Z20check_double_custom2iPdS_S_S_S_S__param_4,
	.param .u64 .ptr .align 1 _Z20check_double_custom2iPdS_S_S_S_S__param_5,
	.param .u64 .ptr .align 1 _Z20check_double_custom2iPdS_S_S_S_S__param_6
)
{
	.local .align 16 .b8 	__local_depot6[48];
	.reg .b64 	%SP;
	.reg .b64 	%SPL;
	.reg .pred 	%p<6>;
	.reg .b32 	%r<17>;
	.reg .b64 	%rd<25>;
	.reg .b64 	%fd<7>;

	mov.u64 	%SPL, __local_depot6;
	cvta.local.u64 	%SP, %SPL;
	ld.param.u32 	%r8, [_Z20check_double_custom2iPdS_S_S_S_S__param_0];
	ld.param.u64 	%rd11, [_Z20check_double_custom2iPdS_S_S_S_S__param_1];
	ld.param.u64 	%rd12, [_Z20check_double_custom2iPdS_S_S_S_S__param_2];
	ld.param.u64 	%rd13, [_Z20check_double_custom2iPdS_S_S_S_S__param_3];
	ld.param.u64 	%rd14, [_Z20check_double_custom2iPdS_S_S_S_S__param_4];
	ld.param.u64 	%rd15, [_Z20check_double_custom2iPdS_S_S_S_S__param_5];
	ld.param.u64 	%rd16, [_Z20check_double_custom2iPdS_S_S_S_S__param_6];
	mov.u32 	%r9, %ctaid.x;
	mov.u32 	%r1, %ntid.x;
	mov.u32 	%r10, %tid.x;
	mad.lo.s32 	%r2, %r9, %r1, %r10;
	setp.lt.s32 	%p1, %r8, 1;
	@%p1 bra 	$L__BB6_8;
	mov.u32 	%r12, %nctaid.x;
	mul.lo.s32 	%r3, %r1, %r12;
	cvta.to.global.u64 	%rd1, %rd11;
	cvta.to.global.u64 	%rd2, %rd12;
	cvta.to.global.u64 	%rd3, %rd13;
	cvta.to.global.u64 	%rd4, %rd14;
	cvta.to.global.u64 	%rd5, %rd15;
	cvta.to.global.u64 	%rd6, %rd16;
	mov.b32 	%r15, 0;
$L__BB6_2:
	setp.ge.s32 	%p2, %r2, %r8;
	@%p2 bra 	$L__BB6_7;
	mul.wide.u32 	%rd17, %r15, 8;
	add.s64 	%rd7, %rd2, %rd17;
	add.s64 	%rd8, %rd3, %rd17;
	add.s64 	%rd9, %rd5, %rd17;
	add.s64 	%rd10, %rd6, %rd17;
	mov.u32 	%r16, %r2;
$L__BB6_4:
	setp.ne.s32 	%p3, %r16, %r15;
	@%p3 bra 	$L__BB6_6;
	mul.wide.u32 	%rd18, %r15, 8;
	add.s64 	%rd19, %rd1, %rd18;
	ld.global.f64 	%fd1, [%rd19];
	ld.global.f64 	%fd2, [%rd7];
	ld.global.f64 	%fd3, [%rd8];
	add.s64 	%rd20, %rd4, %rd18;
	ld.global.f64 	%fd4, [%rd20];
	ld.global.f64 	%fd5, [%rd9];
	ld.global.f64 	%fd6, [%rd10];
	add.u64 	%rd21, %SP, 0;
	add.u64 	%rd22, %SPL, 0;
	st.local.v2.f64 	[%rd22], {%fd1, %fd2};
	st.local.v2.f64 	[%rd22+16], {%fd3, %fd4};
	st.local.v2.f64 	[%rd22+32], {%fd5, %fd6};
	mov.u64 	%rd23, $str$6;
	cvta.global.u64 	%rd24, %rd23;
	{ // callseq 6, 0
	.param .b64 param0;
	st.param.b64 	[param0], %rd24;
	.param .b64 param1;
	st.param.b64 	[param1], %rd21;
	.param .b32 retval0;
	call.uni (retval0), 
	vprintf, 
	(
	param0, 
	param1
	);
	ld.param.b32 	%r13, [retval0];
	} // callseq 6
$L__BB6_6:
	add.s32 	%r16, %r16, %r3;
	setp.lt.s32 	%p4, %r16, %r8;
	@%p4 bra 	$L__BB6_4;
$L__BB6_7:
	add.s32 	%r15, %r15, 1;
	setp.ne.s32 	%p5, %r15, %r8;
	@%p5 bra 	$L__BB6_2;
$L__BB6_8:
	ret;

}
	// .globl	_Z21check_double_custom22iPdS_S_S_S_S_
.visible .entry _Z21check_double_custom22iPdS_S_S_S_S_(
	.param .u32 _Z21check_double_custom22iPdS_S_S_S_S__param_0,
	.param .u64 .ptr .align 1 _Z21check_double_custom22iPdS_S_S_S_S__param_1,
	.param .u64 .ptr .align 1 _Z21check_double_custom22iPdS_S_S_S_S__param_2,
	.param .u64 .ptr .align 1 _Z21check_double_custom22iPdS_S_S_S_S__param_3,
	.param .u64 .ptr .align 1 _Z21check_double_custom22iPdS_S_S_S_S__param_4,
	.param .u64 .ptr .align 1 _Z21check_double_custom22iPdS_S_S_S_S__param_5,
	.param .u64 .ptr .align 1 _Z21check_double_custom22iPdS_S_S_S_S__param_6
)
{
	.local .align 16 .b8 	__local_depot7[48];
	.reg .b64 	%SP;
	.reg .b64 	%SPL;
	.reg .pred 	%p<6>;
	.reg .b32 	%r<17>;
	.reg .b64 	%rd<25>;
	.reg .b64 	%fd<8>;

	mov.u64 	%SPL, __local_depot7;
	cvta.local.u64 	%SP, %SPL;
	ld.param.u32 	%r8, [_Z21check_double_custom22iPdS_S_S_S_S__param_0];
	ld.param.u64 	%rd11, [_Z21check_double_custom22iPdS_S_S_S_S__param_1];
	ld.param.u64 	%rd12, [_Z21check_double_custom22iPdS_S_S_S_S__param_2];
	ld.param.u64 	%rd13, [_Z21check_double_custom22iPdS_S_S_S_S__param_3];
	ld.param.u64 	%rd14, [_Z21check_double_custom22iPdS_S_S_S_S__param_4];
	ld.param.u64 	%rd15, [_Z21check_double_custom22iPdS_S_S_S_S__param_5];
	ld.param.u64 	%rd16, [_Z21check_double_custom22iPdS_S_S_S_S__param_6];
	mov.u32 	%r9, %ctaid.x;
	mov.u32 	%r1, %ntid.x;
	mov.u32 	%r10, %tid.x;
	mad.lo.s32 	%r2, %r9, %r1, %r10;
	setp.lt.s32 	%p1, %r8, 1;
	@%p1 bra 	$L__BB7_8;
	mov.u32 	%r12, %nctaid.x;
	mul.lo.s32 	%r3, %r1, %r12;
	cvta.to.global.u64 	%rd1, %rd11;
	cvta.to.global.u64 	%rd2, %rd12;
	cvta.to.global.u64 	%rd3, %rd13;
	cvta.to.global.u64 	%rd4, %rd14;
	cvta.to.global.u64 	%rd5, %rd15;
	cvta.to.global.u64 	%rd6, %rd16;
	mov.b32 	%r15, 0;
$L__BB7_2:
	setp.ge.s32 	%p2, %r2, %r8;
	@%p2 bra 	$L__BB7_7;
	mul.wide.u32 	%rd17, %r15, 8;
	add.s64 	%rd7, %rd2, %rd17;
	add.s64 	%rd8, %rd3, %rd17;
	add.s64 	%rd9, %rd5, %rd17;
	add.s64 	%rd10, %rd6, %rd17;
	mov.u32 	%r16, %r2;
$L__BB7_4:
	setp.ne.s32 	%p3, %r16, %r15;
	@%p3 bra 	$L__BB7_6;
	mul.wide.u32 	%rd18, %r15, 8;
	add.s64 	%rd19, %rd1, %rd18;
	ld.global.f64 	%fd1, [%rd19];
	ld.global.f64 	%fd2, [%rd7];
	ld.global.f64 	%fd3, [%rd8];
	add.s64 	%rd20, %rd4, %rd18;
	ld.global.f64 	%fd4, [%rd20];
	add.f64 	%fd5, %fd4, 0dC00921FB54442D18;
	ld.global.f64 	%fd6, [%rd9];
	ld.global.f64 	%fd7, [%rd10];
	add.u64 	%rd21, %SP, 0;
	add.u64 	%rd22, %SPL, 0;
	st.local.v2.f64 	[%rd22], {%fd1, %fd2};
	st.local.v2.f64 	[%rd22+16], {%fd3, %fd5};
	st.local.v2.f64 	[%rd22+32], {%fd6, %fd7};
	mov.u64 	%rd23, $str$6;
	cvta.global.u64 	%rd24, %rd23;
	{ // callseq 7, 0
	.param .b64 param0;
	st.param.b64 	[param0], %rd24;
	.param .b64 param1;
	st.param.b64 	[param1], %rd21;
	.param .b32 retval0;
	call.uni (retval0), 
	vprintf, 
	(
	param0, 
	param1
	);
	ld.param.b32 	%r13, [retval0];
	} // callseq 7
$L__BB7_6:
	add.s32 	%r16, %r16, %r3;
	setp.lt.s32 	%p4, %r16, %r8;
	@%p4 bra 	$L__BB7_4;
$L__BB7_7:
	add.s32 	%r15, %r15, 1;
	setp.ne.s32 	%p5, %r15, %r8;
	@%p5 bra 	$L__BB7_2;
$L__BB7_8:
	ret;

}
	// .globl	_Z20check_double_custom3iPdS_S_S_S_S_
.visible .entry _Z20check_double_custom3iPdS_S_S_S_S_(
	.param .u32 _Z20check_double_custom3iPdS_S_S_S_S__param_0,
	.param .u64 .ptr .align 1 _Z20check_double_custom3iPdS_S_S_S_S__param_1,
	.param .u64 .ptr .align 1 _Z20check_double_custom3iPdS_S_S_S_S__param_2,
	.param .u64 .ptr .align 1 _Z20check_double_custom3iPdS_S_S_S_S__param_3,
	.param .u64 .ptr .align 1 _Z20check_double_custom3iPdS_S_S_S_S__param_4,
	.param .u64 .ptr .align 1 _Z20check_double_custom3iPdS_S_S_S_S__param_5,
	.param .u64 .ptr .align 1 _Z20check_double_custom3iPdS_S_S_S_S__param_6
)
{
	.local .align 16 .b8 	__local_depot8[48];
	.reg .b64 	%SP;
	.reg .b64 	%SPL;
	.reg .pred 	%p<6>;
	.reg .b32 	%r<17>;
	.reg .b64 	%rd<25>;
	.reg .b64 	%fd<16>;

	mov.u64 	%SPL, __local_depot8;
	cvta.local.u64 	%SP, %SPL;
	ld.param.u32 	%r8, [_Z20check_double_custom3iPdS_S_S_S_S__param_0];
	ld.param.u64 	%rd10, [_Z20check_double_custom3iPdS_S_S_S_S__param_1];
	ld.param.u64 	%rd11, [_Z20check_double_custom3iPdS_S_S_S_S__param_2];
	ld.param.u64 	%rd12, [_Z20check_double_custom3iPdS_S_S_S_S__param_3];
	ld.param.u64 	%rd13, [_Z20check_double_custom3iPdS_S_S_S_S__param_4];
	ld.param.u64 	%rd14, [_Z20check_double_custom3iPdS_S_S_S_S__param_5];
	ld.param.u64 	%rd15, [_Z20check_double_custom3iPdS_S_S_S_S__param_6];
	mov.u32 	%r9, %ctaid.x;
	mov.u32 	%r1, %ntid.x;
	mov.u32 	%r10, %tid.x;
	mad.lo.s32 	%r2, %r9, %r1, %r10;
	setp.lt.s32 	%p1, %r8, 1;
	@%p1 bra 	$L__BB8_8;
	mov.u32 	%r12, %nctaid.x;
	mul.lo.s32 	%r3, %r1, %r12;
	cvta.to.global.u64 	%rd1, %rd10;
	cvta.to.global.u64 	%rd2, %rd11;
	cvta.to.global.u64 	%rd3, %rd12;
	cvta.to.global.u64 	%rd4, %rd13;
	cvta.to.global.u64 	%rd5, %rd14;
	cvta.to.global.u64 	%rd6, %rd15;
	mov.b32 	%r15, 0;
$L__BB8_2:
	setp.ge.s32 	%p2, %r2, %r8;
	@%p2 bra 	$L__BB8_7;
	mul.wide.u32 	%rd16, %r15, 8;
	add.s64 	%rd7, %rd2, %rd16;
	add.s64 	%rd8, %rd3, %rd16;
	add.s64 	%rd9, %rd5, %rd16;
	mov.u32 	%r16, %r2;
$L__BB8_4:
	setp.ne.s32 	%p3, %r16, %r15;
	@%p3 bra 	$L__BB8_6;
	mul.wide.u32 	%rd17, %r15, 8;
	add.s64 	%rd18, %rd1, %rd17;
	ld.global.f64 	%fd1, [%rd18];
	ld.global.f64 	%fd2, [%rd7];
	ld.global.f64 	%fd3, [%rd8];
	add.s64 	%rd19, %rd4, %rd17;
	ld.global.f64 	%fd4, [%rd19];
	mul.f64 	%fd5, %fd4, 0d3FE0000000000000;
	div.rn.f64 	%fd6, %fd5, 0d400921FB54442D18;
	mul.f64 	%fd7, %fd6, 0d4076800000000000;
	ld.global.f64 	%fd8, [%rd9];
	mul.f64 	%fd9, %fd8, 0d3FE0000000000000;
	div.rn.f64 	%fd10, %fd9, 0d400921FB54442D18;
	mul.f64 	%fd11, %fd10, 0d4076800000000000;
	add.s64 	%rd20, %rd6, %rd17;
	ld.global.f64 	%fd12, [%rd20];
	mul.f64 	%fd13, %fd12, 0d3FE0000000000000;
	div.rn.f64 	%fd14, %fd13, 0d400921FB54442D18;
	mul.f64 	%fd15, %fd14, 0d4076800000000000;
	add.u64 	%rd21, %SP, 0;
	add.u64 	%rd22, %SPL, 0;
	st.local.v2.f64 	[%rd22], {%fd1, %fd2};
	st.local.v2.f64 	[%rd22+16], {%fd3, %fd7};
	st.local.v2.f64 	[%rd22+32], {%fd11, %fd15};
	mov.u64 	%rd23, $str$6;
	cvta.global.u64 	%rd24, %rd23;
	{ // callseq 8, 0
	.param .b64 param0;
	st.param.b64 	[param0], %rd24;
	.param .b64 param1;
	st.param.b64 	[param1], %rd21;
	.param .b32 retval0;
	call.uni (retval0), 
	vprintf, 
	(
	param0, 
	param1
	);
	ld.param.b32 	%r13, [retval0];
	} // callseq 8
$L__BB8_6:
	add.s32 	%r16, %r16, %r3;
	setp.lt.s32 	%p4, %r16, %r8;
	@%p4 bra 	$L__BB8_4;
$L__BB8_7:
	add.s32 	%r15, %r15, 1;
	setp.ne.s32 	%p5, %r15, %r8;
	@%p5 bra 	$L__BB8_2;
$L__BB8_8:
	ret;

}
	// .globl	_Z20check_double_custom4iPdS_S_S_S_S_S_
.visible .entry _Z20check_double_custom4iPdS_S_S_S_S_S_(
	.param .u32 _Z20check_double_custom4iPdS_S_S_S_S_S__param_0,
	.param .u64 .ptr .align 1 _Z20check_double_custom4iPdS_S_S_S_S_S__param_1,
	.param .u64 .ptr .align 1 _Z20check_double_custom4iPdS_S_S_S_S_S__param_2,
	.param .u64 .ptr .align 1 _Z20check_double_custom4iPdS_S_S_S_S_S__param_3,
	.param .u64 .ptr .align 1 _Z20check_double_custom4iPdS_S_S_S_S_S__param_4,
	.param .u64 .ptr .align 1 _Z20check_double_custom4iPdS_S_S_S_S_S__param_5,
	.param .u64 .ptr .align 1 _Z20check_double_custom4iPdS_S_S_S_S_S__param_6,
	.param .u64 .ptr .align 1 _Z20check_double_custom4iPdS_S_S_S_S_S__param_7
)
{
	.local .align 8 .b8 	__local_depot9[56];
	.reg .b64 	%SP;
	.reg .b64 	%SPL;
	.reg .pred 	%p<6>;
	.reg .b32 	%r<17>;
	.reg .b64 	%rd<28>;
	.reg .b64 	%fd<8>;

	mov.u64 	%SPL, __local_depot9;
	cvta.local.u64 	%SP, %SPL;
	ld.param.u32 	%r8, [_Z20check_double_custom4iPdS_S_S_S_S_S__param_0];
	ld.param.u64 	%rd14, [_Z20check_double_custom4iPdS_S_S_S_S_S__param_1];
	ld.param.u64 	%rd15, [_Z20check_double_custom4iPdS_S_S_S_S_S__param_2];
	ld.param.u64 	%rd16, [_Z20check_double_custom4iPdS_S_S_S_S_S__param_3];
	ld.param.u64 	%rd17, [_Z20check_double_custom4iPdS_S_S_S_S_S__param_4];
	ld.param.u64 	%rd18, [_Z20check_double_custom4iPdS_S_S_S_S_S__param_5];
	ld.param.u64 	%rd19, [_Z20check_double_custom4iPdS_S_S_S_S_S__param_6];
	ld.param.u64 	%rd20, [_Z20check_double_custom4iPdS_S_S_S_S_S__param_7];
	mov.u32 	%r9, %ctaid.x;
	mov.u32 	%r1, %ntid.x;
	mov.u32 	%r10, %tid.x;
	mad.lo.s32 	%r2, %r9, %r1, %r10;
	setp.lt.s32 	%p1, %r8, 1;
	@%p1 bra 	$L__BB9_8;
	mov.u32 	%r12, %nctaid.x;
	mul.lo.s32 	%r3, %r1, %r12;
	cvta.to.global.u64 	%rd1, %rd14;
	cvta.to.global.u64 	%rd2, %rd15;
	cvta.to.global.u64 	%rd3, %rd16;
	cvta.to.global.u64 	%rd4, %rd17;
	cvta.to.global.u64 	%rd5, %rd18;
	cvta.to.global.u64 	%rd6, %rd19;
	cvta.to.global.u64 	%rd7, %rd20;
	mov.b32 	%r15, 0;
$L__BB9_2:
	setp.ge.s32 	%p2, %r2, %r8;
	@%p2 bra 	$L__BB9_7;
	mul.wide.u32 	%rd21, %r15, 8;
	add.s64 	%rd8, %rd1, %rd21;
	add.s64 	%rd9, %rd2, %rd21;
	add.s64 	%rd10, %rd4, %rd21;
	add.s64 	%rd11, %rd5, %rd21;
	add.s64 	%rd12, %rd6, %rd21;
	add.s64 	%rd13, %rd7, %rd21;
	mov.u32 	%r16, %r2;
$L__BB9_4:
	setp.ne.s32 	%p3, %r16, %r15;
	@%p3 bra 	$L__BB9_6;
	ld.global.f64 	%fd1, [%rd8];
	ld.global.f64 	%fd2, [%rd9];
	mul.wide.u32 	%rd22, %r15, 8;
	add.s64 	%rd23, %rd3, %rd22;
	ld.global.f64 	%fd3, [%rd23];
	ld.global.f64 	%fd4, [%rd10];
	ld.global.f64 	%fd5, [%rd11];
	ld.global.f64 	%fd6, [%rd12];
	ld.global.f64 	%fd7, [%rd13];
	add.u64 	%rd24, %SP, 0;
	add.u64 	%rd25, %SPL, 0;
	st.local.f64 	[%rd25], %fd1;
	st.local.f64 	[%rd25+8], %fd2;
	st.local.f64 	[%rd25+16], %fd3;
	st.local.f64 	[%rd25+24], %fd4;
	st.local.f64 	[%rd25+32], %fd5;
	st.local.f64 	[%rd25+40], %fd6;
	st.local.f64 	[%rd25+48], %fd7;
	mov.u64 	%rd26, $str$7;
	cvta.global.u64 	%rd27, %rd26;
	{ // callseq 9, 0
	.param .b64 param0;
	st.param.b64 	[param0], %rd27;
	.param .b64 param1;
	st.param.b64 	[param1], %rd24;
	.param .b32 retval0;
	call.uni (retval0), 
	vprintf, 
	(
	param0, 
	param1
	);
	ld.param.b32 	%r13, [retval0];
	} // callseq 9
$L__BB9_6:
	add.s32 	%r16, %r16, %r3;
	setp.lt.s32 	%p4, %r16, %r8;
	@%p4 bra 	$L__BB9_4;
$L__BB9_7:
	add.s32 	%r15, %r15, 1;
	setp.ne.s32 	%p5, %r15, %r8;
	@%p5 bra 	$L__BB9_2;
$L__BB9_8:
	ret;

}
	// .globl	_Z20check_double_custom5iPdS_S_S_S_S_S_S_S_S_S_S_
.visible .entry _Z20check_double_custom5iPdS_S_S_S_S_S_S_S_S_S_S_(
	.param .u32 _Z20check_double_custom5iPdS_S_S_S_S_S_S_S_S_S_S__param_0,
	.param .u64 .ptr .align 1 _Z20check_double_custom5iPdS_S_S_S_S_S_S_S_S_S_S__param_1,
	.param .u64 .ptr .align 1 _Z20check_double_custom5iPdS_S_S_S_S_S_S_S_S_S_S__param_2,
	.param .u64 .ptr .align 1 _Z20check_double_custom5iPdS_S_S_S_S_S_S_S_S_S_S__param_3,
	.param .u64 .ptr .align 1 _Z20check_double_custom5iPdS_S_S_S_S_S_S_S_S_S_S__param_4,
	.param .u64 .ptr .align 1 _Z20check_double_custom5iPdS_S_S_S_S_S_S_S_S_S_S__param_5,
	.param .u64 .ptr .align 1 _Z20check_double_custom5iPdS_S_S_S_S_S_S_S_S_S_S__param_6,
	.param .u64 .ptr .align 1 _Z20check_double_custom5iPdS_S_S_S_S_S_S_S_S_S_S__param_7,
	.param .u64 .ptr .align 1 _Z20check_double_custom5iPdS_S_S_S_S_S_S_S_S_S_S__param_8,
	.param .u64 .ptr .align 1 _Z20check_double_custom5iPdS_S_S_S_S_S_S_S_S_S_S__param_9,
	.param .u64 .ptr .align 1 _Z20check_double_custom5iPdS_S_S_S_S_S_S_S_S_S_S__param_10,
	.param .u64 .ptr .align 1 _Z20check_double_custom5iPdS_S_S_S_S_S_S_S_S_S_S__param_11,
	.param .u64 .ptr .align 1 _Z20check_double_custom5iPdS_S_S_S_S_S_S_S_S_S_S__param_12
)
{
	.local .align 16 .b8 	__local_depot10[96];
	.reg .b64 	%SP;
	.reg .b64 	%SPL;
	.reg .pred 	%p<6>;
	.reg .b32 	%r<17>;
	.reg .b64 	%rd<43>;
	.reg .b64 	%fd<13>;

	mov.u64 	%SPL, __local_depot10;
	cvta.local.u64 	%SP, %SPL;
	ld.param.u32 	%r8, [_Z20check_double_custom5iPdS_S_S_S_S_S_S_S_S_S_S__param_0];
	ld.param.u64 	%rd17, [_Z20check_double_custom5iPdS_S_S_S_S_S_S_S_S_S_S__param_1];
	ld.param.u64 	%rd18, [_Z20check_double_custom5iPdS_S_S_S_S_S_S_S_S_S_S__param_2];
	ld.param.u64 	%rd19, [_Z20check_double_custom5iPdS_S_S_S_S_S_S_S_S_S_S__param_3];
	ld.param.u64 	%rd20, [_Z20check_double_custom5iPdS_S_S_S_S_S_S_S_S_S_S__param_4];
	ld.param.u64 	%rd21, [_Z20check_double_custom5iPdS_S_S_S_S_S_S_S_S_S_S__param_5];
	ld.param.u64 	%rd22, [_Z20check_double_custom5iPdS_S_S_S_S_S_S_S_S_S_S__param_6];
	ld.param.u64 	%rd23, [_Z20check_double_custom5iPdS_S_S_S_S_S_S_S_S_S_S__param_7];
	ld.param.u64 	%rd24, [_Z20check_double_custom5iPdS_S_S_S_S_S_S_S_S_S_S__param_8];
	ld.param.u64 	%rd25, [_Z20check_double_custom5iPdS_S_S_S_S_S_S_S_S_S_S__param_9];
	ld.param.u64 	%rd26, [_Z20check_double_custom5iPdS_S_S_S_S_S_S_S_S_S_S__param_10];
	ld.param.u64 	%rd27, [_Z20check_double_custom5iPdS_S_S_S_S_S_S_S_S_S_S__param_11];
	ld.param.u64 	%rd28, [_Z20check_double_custom5iPdS_S_S_S_S_S_S_S_S_S_S__param_12];
	mov.u32 	%r9, %ctaid.x;
	mov.u32 	%r1, %ntid.x;
	mov.u32 	%r10, %tid.x;
	mad.lo.s32 	%r2, %r9, %r1, %r10;
	setp.lt.s32 	%p1, %r8, 1;
	@%p1 bra 	$L__BB10_8;
	mov.u32 	%r12, %nctaid.x;
	mul.lo.s32 	%r3, %r1, %r12;
	cvta.to.global.u64 	%rd1, %rd17;
	cvta.to.global.u64 	%rd2, %rd18;
	cvta.to.global.u64 	%rd3, %rd19;
	cvta.to.global.u64 	%rd4, %rd20;
	cvta.to.global.u64 	%rd5, %rd21;
	cvta.to.global.u64 	%rd6, %rd22;
	cvta.to.global.u64 	%rd7, %rd23;
	cvta.to.global.u64 	%rd8, %rd24;
	cvta.to.global.u64 	%rd9, %rd25;
	cvta.to.global.u64 	%rd10, %rd26;
	cvta.to.global.u64 	%rd11, %rd27;
	cvta.to.global.u64 	%rd12, %rd28;
	mov.b32 	%r15, 0;
$L__BB10_2:
	setp.ge.s32 	%p2, %r2, %r8;
	@%p2 bra 	$L__BB10_7;
	mul.wide.u32 	%rd29, %r15, 8;
	add.s64 	%rd13, %rd3, %rd29;
	add.s64 	%rd14, %rd4, %rd29;
	add.s64 	%rd15, %rd5, %rd29;
	add.s64 	%rd16, %rd7, %rd29;
	mov.u32 	%r16, %r2;
$L__BB10_4:
	setp.ne.s32 	%p3, %r16, %r15;
	@%p3 bra 	$L__BB10_6;
	mul.wide.u32 	%rd30, %r15, 8;
	add.s64 	%rd31, %rd1, %rd30;
	ld.global.f64 	%fd1, [%rd31];
	add.s64 	%rd32, %rd2, %rd30;
	ld.global.f64 	%fd2, [%rd32];
	ld.global.f64 	%fd3, [%rd13];
	ld.global.f64 	%fd4, [%rd14];
	ld.global.f64 	%fd5, [%rd15];
	add.s64 	%rd33, %rd6, %rd30;
	ld.global.f64 	%fd6, [%rd33];
	ld.global.f64 	%fd7, [%rd16];
	add.s64 	%rd34, %rd8, %rd30;
	ld.global.f64 	%fd8, [%rd34];
	add.s64 	%rd35, %rd9, %rd30;
	ld.global.f64 	%fd9, [%rd35];
	add.s64 	%rd36, %rd10, %rd30;
	ld.global.f64 	%fd10, [%rd36];
	add.s64 	%rd37, %rd11, %rd30;
	ld.global.f64 	%fd11, [%rd37];
	add.s64 	%rd38, %rd12, %rd30;
	ld.global.f64 	%fd12, [%rd38];
	add.u64 	%rd39, %SP, 0;
	add.u64 	%rd40, %SPL, 0;
	st.local.v2.f64 	[%rd40], {%fd1, %fd2};
	st.local.v2.f64 	[%rd40+16], {%fd3, %fd4};
	st.local.v2.f64 	[%rd40+32], {%fd5, %fd6};
	st.local.v2.f64 	[%rd40+48], {%fd7, %fd8};
	st.local.v2.f64 	[%rd40+64], {%fd9, %fd10};
	st.local.v2.f64 	[%rd40+80], {%fd11, %fd12};
	mov.u64 	%rd41, $str$8;
	cvta.global.u64 	%rd42, %rd41;
	{ // callseq 10, 0
	.param .b64 param0;
	st.param.b64 	[param0], %rd42;
	.param .b64 param1;
	st.param.b64 	[param1], %rd39;
	.param .b32 retval0;
	call.uni (retval0), 
	vprintf, 
	(
	param0, 
	param1
	);
	ld.param.b32 	%r13, [retval0];
	} // callseq 10
$L__BB10_6:
	add.s32 	%r16, %r16, %r3;
	setp.lt.s32 	%p4, %r16, %r8;
	@%p4 bra 	$L__BB10_4;
$L__BB10_7:
	add.s32 	%r15, %r15, 1;
	setp.ne.s32 	%p5, %r15, %r8;
	@%p5 bra 	$L__BB10_2;
$L__BB10_8:
	ret;

}
	// .globl	_Z20check_double_custom6iPdS_
.visible .entry _Z20check_double_custom6iPdS_(
	.param .u32 _Z20check_double_custom6iPdS__param_0,
	.param .u64 .ptr .align 1 _Z20check_double_custom6iPdS__param_1,
	.param .u64 .ptr .align 1 _Z20check_double_custom6iPdS__param_2
)
{
	.local .align 16 .b8 	__local_depot11[48];
	.reg .b64 	%SP;
	.reg .b64 	%SPL;
	.reg .pred 	%p<6>;
	.reg .b32 	%r<18>;
	.reg .b64 	%rd<13>;
	.reg .b64 	%fd<7>;

	mov.u64 	%SPL, __local_depot11;
	cvta.local.u64 	%SP, %SPL;
	ld.param.u32 	%r8, [_Z20check_double_custom6iPdS__param_0];
	ld.param.u64 	%rd6, [_Z20check_double_custom6iPdS__param_1];
	ld.param.u64 	%rd7, [_Z20check_double_custom6iPdS__param_2];
	mov.u32 	%r9, %ctaid.x;
	mov.u32 	%r1, %ntid.x;
	mov.u32 	%r10, %tid.x;
	mad.lo.s32 	%r2, %r9, %r1, %r10;
	setp.lt.s32 	%p1, %r8, 1;
	@%p1 bra 	$L__BB11_8;
	add.u64 	%rd8, %SP, 0;
	add.u64 	%rd1, %SPL, 0;
	mov.u32 	%r12, %nctaid.x;
	mul.lo.s32 	%r3, %r1, %r12;
	cvta.to.global.u64 	%rd2, %rd6;
	cvta.to.global.u64 	%rd3, %rd7;
	mov.b32 	%r16, 0;
	mov.u64 	%rd10, $str$9;
$L__BB11_2:
	setp.ge.s32 	%p2, %r2, %r8;
	@%p2 bra 	$L__BB11_7;
	mul.lo.s32 	%r13, %r16, 3;
	mul.wide.u32 	%rd9, %r13, 8;
	add.s64 	%rd4, %rd2, %rd9;
	add.s64 	%rd5, %rd3, %rd9;
	mov.u32 	%r17, %r2;
$L__BB11_4:
	setp.ne.s32 	%p3, %r17, %r16;
	@%p3 bra 	$L__BB11_6;
	ld.global.f64 	%fd1, [%rd4];
	ld.global.f64 	%fd2, [%rd4+8];
	ld.global.f64 	%fd3, [%rd4+16];
	ld.global.f64 	%fd4, [%rd5];
	ld.global.f64 	%fd5, [%rd5+8];
	ld.global.f64 	%fd6, [%rd5+16];
	st.local.v2.f64 	[%rd1], {%fd1, %fd2};
	st.local.v2.f64 	[%rd1+16], {%fd3, %fd4};
	st.local.v2.f64 	[%rd1+32], {%fd5, %fd6};
	cvta.global.u64 	%rd11, %rd10;
	{ // callseq 11, 0
	.param .b64 param0;
	st.param.b64 	[param0], %rd11;
	.param .b64 param1;
	st.param.b64 	[param1], %rd8;
	.param .b32 retval0;
	call.uni (retval0), 
	vprintf, 
	(
	param0, 
	param1
	);
	ld.param.b32 	%r14, [retval0];
	} // callseq 11
$L__BB11_6:
	add.s32 	%r17, %r17, %r3;
	setp.lt.s32 	%p4, %r17, %r8;
	@%p4 bra 	$L__BB11_4;
$L__BB11_7:
	add.s32 	%r16, %r16, 1;
	setp.ne.s32 	%p5, %r16, %r8;
	@%p5 bra 	$L__BB11_2;
$L__BB11_8:
	ret;

}
	// .globl	_Z20check_double_custom7iPdS_
.visible .entry _Z20check_double_custom7iPdS_(
	.param .u32 _Z20check_double_custom7iPdS__param_0,
	.param .u64 .ptr .align 1 _Z20check_double_custom7iPdS__param_1,
	.param .u64 .ptr .align 1 _Z20check_double_custom7iPdS__param_2
)
{
	.local .align 16 .b8 	__local_depot12[32];
	.reg .b64 	%SP;
	.reg .b64 	%SPL;
	.reg .pred 	%p<6>;
	.reg .b32 	%r<19>;
	.reg .b64 	%rd<14>;
	.reg .b64 	%fd<5>;

	mov.u64 	%SPL, __local_depot12;
	cvta.local.u64 	%SP, %SPL;
	ld.param.u32 	%r8, [_Z20check_double_custom7iPdS__param_0];
	ld.param.u64 	%rd6, [_Z20check_double_custom7iPdS__param_1];
	ld.param.u64 	%rd7, [_Z20check_double_custom7iPdS__param_2];
	mov.u32 	%r9, %ctaid.x;
	mov.u32 	%r1, %ntid.x;
	mov.u32 	%r10, %tid.x;
	mad.lo.s32 	%r2, %r9, %r1, %r10;
	setp.lt.s32 	%p1, %r8, 1;
	@%p1 bra 	$L__BB12_8;
	add.u64 	%rd8, %SP, 0;
	add.u64 	%rd1, %SPL, 0;
	mov.u32 	%r12, %nctaid.x;
	mul.lo.s32 	%r3, %r1, %r12;
	cvta.to.global.u64 	%rd2, %rd6;
	cvta.to.global.u64 	%rd3, %rd7;
	mov.b32 	%r17, 0;
	mov.u64 	%rd11, $str$10;
$L__BB12_2:
	setp.ge.s32 	%p2, %r2, %r8;
	@%p2 bra 	$L__BB12_7;
	shl.b32 	%r13, %r17, 1;
	mul.wide.u32 	%rd9, %r13, 8;
	add.s64 	%rd4, %rd2, %rd9;
	mul.lo.s32 	%r14, %r17, 6;
	mul.wide.u32 	%rd10, %r14, 8;
	add.s64 	%rd5, %rd3, %rd10;
	mov.u32 	%r18, %r2;
$L__BB12_4:
	setp.ne.s32 	%p3, %r18, %r17;
	@%p3 bra 	$L__BB12_6;
	ld.global.f64 	%fd1, [%rd4];
	ld.global.f64 	%fd2, [%rd5];
	ld.global.f64 	%fd3, [%rd5+8];
	ld.global.f64 	%fd4, [%rd5+16];
	st.local.v2.f64 	[%rd1], {%fd1, %fd2};
	st.local.v2.f64 	[%rd1+16], {%fd3, %fd4};
	cvta.global.u64 	%rd12, %rd11;
	{ // callseq 12, 0
	.param .b64 param0;
	st.param.b64 	[param0], %rd12;
	.param .b64 param1;
	st.param.b64 	[param1], %rd8;
	.param .b32 retval0;
	call.uni (retval0), 
	vprintf, 
	(
	param0, 
	param1
	);
	ld.param.b32 	%r15, [retval0];
	} // callseq 12
$L__BB12_6:
	add.s32 	%r18, %r18, %r3;
	setp.lt.s32 	%p4, %r18, %r8;
	@%p4 bra 	$L__BB12_4;
$L__BB12_7:
	add.s32 	%r17, %r17, 1;
	setp.ne.s32 	%p5, %r17, %r8;
	@%p5 bra 	$L__BB12_2;
$L__BB12_8:
	ret;

}
	// .globl	_Z19check_double_followPdS_S_
.visible .entry _Z19check_double_followPdS_S_(
	.param .u64 .ptr .align 1 _Z19check_double_followPdS_S__param_0,
	.param .u64 .ptr .align 1 _Z19check_double_followPdS_S__param_1,
	.param .u64 .ptr .align 1 _Z19check_double_followPdS_S__param_2
)
{
	.local .align 8 .b8 	__local_depot13[24];
	.reg .b64 	%SP;
	.reg .b64 	%SPL;
	.reg .pred 	%p<2>;
	.reg .b32 	%r<7>;
	.reg .b64 	%rd<11>;
	.reg .b64 	%fd<4>;

	mov.u64 	%SPL, __local_depot13;
	cvta.local.u64 	%SP, %SPL;
	ld.param.u64 	%rd1, [_Z19check_double_followPdS_S__param_0];
	ld.param.u64 	%rd2, [_Z19check_double_followPdS_S__param_1];
	ld.param.u64 	%rd3, [_Z19check_double_followPdS_S__param_2];
	mov.u32 	%r1, %ctaid.x;
	mov.u32 	%r2, %ntid.x;
	mov.u32 	%r3, %tid.x;
	mad.lo.s32 	%r4, %r1, %r2, %r3;
	setp.ne.s32 	%p1, %r4, 4;
	@%p1 bra 	$L__BB13_2;
	add.u64 	%rd4, %SP, 0;
	add.u64 	%rd5, %SPL, 0;
	cvta.to.global.u64 	%rd6, %rd1;
	cvta.to.global.u64 	%rd7, %rd2;
	cvta.to.global.u64 	%rd8, %rd3;
	ld.global.f64 	%fd1, [%rd6+24];
	ld.global.f64 	%fd2, [%rd7+24];
	ld.global.f64 	%fd3, [%rd8+24];
	st.local.f64 	[%rd5], %fd1;
	st.local.f64 	[%rd5+8], %fd2;
	st.local.f64 	[%rd5+16], %fd3;
	mov.u64 	%rd9, $str$3;
	cvta.global.u64 	%rd10, %rd9;
	{ // callseq 13, 0
	.param .b64 param0;
	st.param.b64 	[param0], %rd10;
	.param .b64 param1;
	st.param.b64 	[param1], %rd4;
	.param .b32 retval0;
	call.uni (retval0), 
	vprintf, 
	(
	param0, 
	param1
	);
	ld.param.b32 	%r5, [retval0];
	} // callseq 13
$L__BB13_2:
	ret;

}
	// .globl	_Z17check_double_tempiPdS_S_
.visible .entry _Z17check_double_tempiPdS_S_(
	.param .u32 _Z17check_double_tempiPdS_S__param_0,
	.param .u64 .ptr .align 1 _Z17check_double_tempiPdS_S__param_1,
	.param .u64 .ptr .align 1 _Z17check_double_tempiPdS_S__param_2,
	.param .u64 .ptr .align 1 _Z17check_double_tempiPdS_S__param_3
)
{
	.local .align 8 .b8 	__local_depot14[24];
	.reg .b64 	%SP;
	.reg .b64 	%SPL;
	.reg .pred 	%p<6>;
	.reg .b32 	%r<17>;
	.reg .b64 	%rd<16>;
	.reg .b64 	%fd<4>;

	mov.u64 	%SPL, __local_depot14;
	cvta.local.u64 	%SP, %SPL;
	ld.param.u32 	%r8, [_Z17check_double_tempiPdS_S__param_0];
	ld.param.u64 	%rd8, [_Z17check_double_tempiPdS_S__param_1];
	ld.param.u64 	%rd9, [_Z17check_double_tempiPdS_S__param_2];
	ld.param.u64 	%rd10, [_Z17check_double_tempiPdS_S__param_3];
	mov.u32 	%r9, %ctaid.x;
	mov.u32 	%r1, %ntid.x;
	mov.u32 	%r10, %tid.x;
	mad.lo.s32 	%r2, %r9, %r1, %r10;
	setp.lt.s32 	%p1, %r8, 1;
	@%p1 bra 	$L__BB14_8;
	add.u64 	%rd11, %SP, 0;
	add.u64 	%rd1, %SPL, 0;
	mov.u32 	%r12, %nctaid.x;
	mul.lo.s32 	%r3, %r1, %r12;
	cvta.to.global.u64 	%rd2, %rd8;
	cvta.to.global.u64 	%rd3, %rd9;
	cvta.to.global.u64 	%rd4, %rd10;
	mov.b32 	%r15, 0;
	mov.u64 	%rd13, $str$3;
$L__BB14_2:
	setp.ge.s32 	%p2, %r2, %r8;
	@%p2 bra 	$L__BB14_7;
	mul.wide.u32 	%rd12, %r15, 8;
	add.s64 	%rd5, %rd2, %rd12;
	add.s64 	%rd6, %rd3, %rd12;
	add.s64 	%rd7, %rd4, %rd12;
	mov.u32 	%r16, %r2;
$L__BB14_4:
	setp.ne.s32 	%p3, %r16, %r15;
	@%p3 bra 	$L__BB14_6;
	ld.global.f64 	%fd1, [%rd5];
	ld.global.f64 	%fd2, [%rd6];
	ld.global.f64 	%fd3, [%rd7];
	st.local.f64 	[%rd1], %fd1;
	st.local.f64 	[%rd1+8], %fd2;
	st.local.f64 	[%rd1+16], %fd3;
	cvta.global.u64 	%rd14, %rd13;
	{ // callseq 14, 0
	.param .b64 param0;
	st.param.b64 	[param0], %rd14;
	.param .b64 param1;
	st.param.b64 	[param1], %rd11;
	.param .b32 retval0;
	call.uni (retval0), 
	vprintf, 
	(
	param0, 
	param1
	);
	ld.param.b32 	%r13, [retval0];
	} // callseq 14
$L__BB14_6:
	add.s32 	%r16, %r16, %r3;
	setp.lt.s32 	%p4, %r16, %r8;
	@%p4 bra 	$L__BB14_4;
$L__BB14_7:
	add.s32 	%r15, %r15, 1;
	setp.ne.s32 	%p5, %r15, %r8;
	@%p5 bra 	$L__BB14_2;
$L__BB14_8:
	ret;

}
	// .globl	_Z19check_double_angle1iPdS_S_
.visible .entry _Z19check_double_angle1iPdS_S_(
	.param .u32 _Z19check_double_angle1iPdS_S__param_0,
	.param .u64 .ptr .align 1 _Z19check_double_angle1iPdS_S__param_1,
	.param .u64 .ptr .align 1 _Z19check_double_angle1iPdS_S__param_2,
	.param .u64 .ptr .align 1 _Z19check_double_angle1iPdS_S__param_3
)
{
	.local .align 16 .b8 	__local_depot15[32];
	.reg .b64 	%SP;
	.reg .b64 	%SPL;
	.reg .pred 	%p<4>;
	.reg .b32 	%r<14>;
	.reg .b64 	%rd<12>;
	.reg .b64 	%fd<4>;

	mov.u64 	%SPL, __local_depot15;
	cvta.local.u64 	%SP, %SPL;
	ld.param.u32 	%r6, [_Z19check_double_angle1iPdS_S__param_0];
	ld.param.u64 	%rd5, [_Z19check_double_angle1iPdS_S__param_1];
	ld.param.u64 	%rd6, [_Z19check_double_angle1iPdS_S__param_2];
	ld.param.u64 	%rd7, [_Z19check_double_angle1iPdS_S__param_3];
	mov.u32 	%r7, %ctaid.x;
	mov.u32 	%r1, %ntid.x;
	mov.u32 	%r8, %tid.x;
	mad.lo.s32 	%r13, %r7, %r1, %r8;
	setp.ge.s32 	%p1, %r13, %r6;
	@%p1 bra 	$L__BB15_5;
	add.u64 	%rd8, %SP, 0;
	add.u64 	%rd1, %SPL, 0;
	cvta.to.global.u64 	%rd2, %rd5;
	cvta.to.global.u64 	%rd3, %rd6;
	cvta.to.global.u64 	%rd4, %rd7;
	mov.u32 	%r9, %nctaid.x;
	mul.lo.s32 	%r3, %r1, %r9;
	mov.u64 	%rd9, $str$11;
$L__BB15_2:
	setp.ne.s32 	%p2, %r13, 399;
	@%p2 bra 	$L__BB15_4;
	ld.global.f64 	%fd1, [%rd2+3192];
	ld.global.f64 	%fd2, [%rd3+3192];
	ld.global.f64 	%fd3, [%rd4+3192];
	mov.b32 	%r10, 399;
	st.local.u32 	[%rd1], %r10;
	st.local.f64 	[%rd1+8], %fd1;
	st.local.v2.f64 	[%rd1+16], {%fd2, %fd3};
	cvta.global.u64 	%rd10, %rd9;
	{ // callseq 15, 0
	.param .b64 param0;
	st.param.b64 	[param0], %rd10;
	.param .b64 param1;
	st.param.b64 	[param1], %rd8;
	.param .b32 retval0;
	call.uni (retval0), 
	vprintf, 
	(
	param0, 
	param1
	);
	ld.param.b32 	%r11, [retval0];
	} // callseq 15
$L__BB15_4:
	add.s32 	%r13, %r13, %r3;
	setp.lt.s32 	%p3, %r13, %r6;
	@%p3 bra 	$L__BB15_2;
$L__BB15_5:
	ret;

}
	// .globl	_Z19check_double_angle2iPdS_S_
.visible .entry _Z19check_double_angle2iPdS_S_(
	.param .u32 _Z19check_double_angle2iPdS_S__param_0,
	.param .u64 .ptr .align 1 _Z19check_double_angle2iPdS_S__param_1,
	.param .u64 .ptr .align 1 _Z19check_double_angle2iPdS_S__param_2,
	.param .u64 .ptr .align 1 _Z19check_double_angle2iPdS_S__param_3
)
{
	.local .align 16 .b8 	__local_depot16[32];
	.reg .b64 	%SP;
	.reg .b64 	%SPL;
	.reg .pred 	%p<4>;
	.reg .b32 	%r<14>;
	.reg .b64 	%rd<12>;
	.reg .b64 	%fd<4>;

	mov.u64 	%SPL, __local_depot16;
	cvta.local.u64 	%SP, %SPL;
	ld.param.u32 	%r6, [_Z19check_double_angle2iPdS_S__param_0];
	ld.param.u64 	%rd5, [_Z19check_double_angle2iPdS_S__param_1];
	ld.param.u64 	%rd6, [_Z19check_double_angle2iPdS_S__param_2];
	ld.param.u64 	%rd7, [_Z19check_double_angle2iPdS_S__param_3];
	mov.u32 	%r7, %ctaid.x;
	mov.u32 	%r1, %ntid.x;
	mov.u32 	%r8, %tid.x;
	mad.lo.s32 	%r13, %r7, %r1, %r8;
	setp.ge.s32 	%p1, %r13, %r6;
	@%p1 bra 	$L__BB16_5;
	add.u64 	%rd8, %SP, 0;
	add.u64 	%rd1, %SPL, 0;
	cvta.to.global.u64 	%rd2, %rd5;
	cvta.to.global.u64 	%rd3, %rd6;
	cvta.to.global.u64 	%rd4, %rd7;
	mov.u32 	%r9, %nctaid.x;
	mul.lo.s32 	%r3, %r1, %r9;
	mov.u64 	%rd9, $str$11;
$L__BB16_2:
	setp.ne.s32 	%p2, %r13, 5;
	@%p2 bra 	$L__BB16_4;
	ld.global.f64 	%fd1, [%rd2+40];
	ld.global.f64 	%fd2, [%rd3+40];
	ld.global.f64 	%fd3, [%rd4+40];
	mov.b32 	%r10, 5;
	st.local.u32 	[%rd1], %r10;
	st.local.f64 	[%rd1+8], %fd1;
	st.local.v2.f64 	[%rd1+16], {%fd2, %fd3};
	cvta.global.u64 	%rd10, %rd9;
	{ // callseq 16, 0
	.param .b64 param0;
	st.param.b64 	[param0], %rd10;
	.param .b64 param1;
	st.param.b64 	[param1], %rd8;
	.param .b32 retval0;
	call.uni (retval0), 
	vprintf, 
	(
	param0, 
	param1
	);
	ld.param.b32 	%r11, [retval0];
	} // callseq 16
$L__BB16_4:
	add.s32 	%r13, %r13, %r3;
	setp.lt.s32 	%p3, %r13, %r6;
	@%p3 bra 	$L__BB16_2;
$L__BB16_5:
	ret;

}
	// .globl	_Z19check_double_angle3iPdS_S_S_
.visible .entry _Z19check_double_angle3iPdS_S_S_(
	.param .u32 _Z19check_double_angle3iPdS_S_S__param_0,
	.param .u64 .ptr .align 1 _Z19check_double_angle3iPdS_S_S__param_1,
	.param .u64 .ptr .align 1 _Z19check_double_angle3iPdS_S_S__param_2,
	.param .u64 .ptr .align 1 _Z19check_double_angle3iPdS_S_S__param_3,
	.param .u64 .ptr .align 1 _Z19check_double_angle3iPdS_S_S__param_4
)
{
	.local .align 8 .b8 	__local_depot17[40];
	.reg .b64 	%SP;
	.reg .b64 	%SPL;
	.reg .pred 	%p<4>;
	.reg .b32 	%r<14>;
	.reg .b64 	%rd<14>;
	.reg .b64 	%fd<5>;

	mov.u64 	%SPL, __local_depot17;
	cvta.local.u64 	%SP, %SPL;
	ld.param.u32 	%r6, [_Z19check_double_angle3iPdS_S_S__param_0];
	ld.param.u64 	%rd6, [_Z19check_double_angle3iPdS_S_S__param_1];
	ld.param.u64 	%rd7, [_Z19check_double_angle3iPdS_S_S__param_2];
	ld.param.u64 	%rd8, [_Z19check_double_angle3iPdS_S_S__param_3];
	ld.param.u64 	%rd9, [_Z19check_double_angle3iPdS_S_S__param_4];
	mov.u32 	%r7, %ctaid.x;
	mov.u32 	%r1, %ntid.x;
	mov.u32 	%r8, %tid.x;
	mad.lo.s32 	%r13, %r7, %r1, %r8;
	setp.ge.s32 	%p1, %r13, %r6;
	@%p1 bra 	$L__BB17_5;
	add.u64 	%rd10, %SP, 0;
	add.u64 	%rd1, %SPL, 0;
	cvta.to.global.u64 	%rd2, %rd6;
	cvta.to.global.u64 	%rd3, %rd7;
	cvta.to.global.u64 	%rd4, %rd8;
	cvta.to.global.u64 	%rd5, %rd9;
	mov.u32 	%r9, %nctaid.x;
	mul.lo.s32 	%r3, %r1, %r9;
	mov.u64 	%rd11, $str$12;
$L__BB17_2:
	setp.ne.s32 	%p2, %r13, 399;
	@%p2 bra 	$L__BB17_4;
	ld.global.f64 	%fd1, [%rd2+3192];
	ld.global.f64 	%fd2, [%rd3+3192];
	ld.global.f64 	%fd3, [%rd4+3192];
	ld.global.f64 	%fd4, [%rd5+3192];
	mov.b32 	%r10, 399;
	st.local.u32 	[%rd1], %r10;
	st.local.f64 	[%rd1+8], %fd1;
	st.local.f64 	[%rd1+16], %fd2;
	st.local.f64 	[%rd1+24], %fd3;
	st.local.f64 	[%rd1+32], %fd4;
	cvta.global.u64 	%rd12, %rd11;
	{ // callseq 17, 0
	.param .b64 param0;
	st.param.b64 	[param0], %rd12;
	.param .b64 param1;
	st.param.b64 	[param1], %rd10;
	.param .b32 retval0;
	call.uni (retval0), 
	vprintf, 
	(
	param0, 
	param1
	);
	ld.param.b32 	%r11, [retval0];
	} // callseq 17
$L__BB17_4:
	add.s32 	%r13, %r13, %r3;
	setp.lt.s32 	%p3, %r13, %r6;
	@%p3 bra 	$L__BB17_2;
$L__BB17_5:
	ret;

}
	// .globl	_Z9check_keyiPN3cub18CUB_300001_SM_100012KeyValuePairIidEE
.visible .entry _Z9check_keyiPN3cub18CUB_300001_SM_100012KeyValuePairIidEE(
	.param .u32 _Z9check_keyiPN3cub18CUB_300001_SM_100012KeyValuePairIidEE_param_0,
	.param .u64 .ptr .align 1 _Z9check_keyiPN3cub18CUB_300001_SM_100012KeyValuePairIidEE_param_1
)
{
	.local .align 16 .b8 	__local_depot18[16];
	.reg .b64 	%SP;
	.reg .b64 	%SPL;
	.reg .pred 	%p<6>;
	.reg .b32 	%r<18>;
	.reg .b64 	%rd<10>;
	.reg .b64 	%fd<2>;

	mov.u64 	%SPL, __local_depot18;
	cvta.local.u64 	%SP, %SPL;
	ld.param.u32 	%r8, [_Z9check_keyiPN3cub18CUB_300001_SM_100012KeyValuePairIidEE_param_0];
	ld.param.u64 	%rd4, [_Z9check_keyiPN3cub18CUB_300001_SM_100012KeyValuePairIidEE_param_1];
	mov.u32 	%r9, %ctaid.x;
	mov.u32 	%r1, %ntid.x;
	mov.u32 	%r10, %tid.x;
	mad.lo.s32 	%r2, %r9, %r1, %r10;
	setp.lt.s32 	%p1, %r8, 1;
	@%p1 bra 	$L__BB18_8;
	add.u64 	%rd5, %SP, 0;
	add.u64 	%rd1, %SPL, 0;
	mov.u32 	%r12, %nctaid.x;
	mul.lo.s32 	%r3, %r1, %r12;
	cvta.to.global.u64 	%rd2, %rd4;
	mov.b32 	%r16, 0;
	mov.u64 	%rd7, $str$13;
$L__BB18_2:
	setp.ge.s32 	%p2, %r2, %r8;
	@%p2 bra 	$L__BB18_7;
	mul.wide.u32 	%rd6, %r16, 16;
	add.s64 	%rd3, %rd2, %rd6;
	mov.u32 	%r17, %r2;
$L__BB18_4:
	setp.ne.s32 	%p3, %r17, %r16;
	@%p3 bra 	$L__BB18_6;
	ld.global.u32 	%r13, [%rd3];
	ld.global.f64 	%fd1, [%rd3+8];
	st.local.u32 	[%rd1], %r13;
	st.local.f64 	[%rd1+8], %fd1;
	cvta.global.u64 	%rd8, %rd7;
	{ // callseq 18, 0
	.param .b64 param0;
	st.param.b64 	[param0], %rd8;
	.param .b64 param1;
	st.param.b64 	[param1], %rd5;
	.param .b32 retval0;
	call.uni (retval0), 
	vprintf, 
	(
	param0, 
	param1
	);
	ld.param.b32 	%r14, [retval0];
	} // callseq 18
$L__BB18_6:
	add.s32 	%r17, %r17, %r3;
	setp.lt.s32 	%p4, %r17, %r8;
	@%p4 bra 	$L__BB18_4;
$L__BB18_7:
	add.s32 	%r16, %r16, 1;
	setp.ne.s32 	%p5, %r16, %r8;
	@%p5 bra 	$L__BB18_2;
$L__BB18_8:
	ret;

}
	// .globl	_Z10Vext_cal_3PiPdS0_S0_S0_S0_S_S0_S0_S0_S0_S0_S_S_S_S0_S0_S0_S0_S0_S0_S0_S_S_S_S_S0_S0_S_S_S_S_S_S_S_S_S0_S0_S0_S0_S0_S0_S0_S0_S0_S0_S0_S0_S0_S0_S0_S0_S0_S0_S0_S0_
.visible .entry _Z10Vext_cal_3PiPdS0_S0_S0_S0_S_S0_S0_S0_S0_S0_S_S_S_S0_S0_S0_S0_S0_S0_S0_S_S_S_S_S0_S0_S_S_S_S_S_S_S_S_S0_S0_S0_S0_S0_S0_S0_S0_S0_S0_S0_S0_S0_S0_S0_S0_S0_S0_S0_S0_(
	.param .u64 .ptr .align 1 _Z10Vext_cal_3PiPdS0_S0_S0_S0_S_S0_S0_S0_S0_S0_S_S_S_S0_S0_S0_S0_S0_S0_S0_S_S_S_S_S0_S0_S_S_S_S_S_S_S_S_S0_S0_S0_S0_S0_S0_S0_S0_S0_S0_S0_S0_S0_S0_S0_S0_S0_S0_S0_S0__param_0,
	.param .u64 .ptr .align 1 _Z10Vext_cal_3PiPdS0_S0_S0_S0_S_S0_S0_S0_S0_S0_S_S_S_S0_S0_S0_S0_S0_S0_S0_S_S_S_S_S0_S0_S_S_S_S_S_S_S_S_S0_S0_S0_S0_S0_S0_S0_S0_S0_S0_S0_S0_S0_S0_S0_S0_S0_S0_S0_S0__param_1,
	.param .u64 .ptr .align 1 _Z10Vext_cal_3PiPdS0_S0_S0_S0_S_S0_S0_S0_S0_S0_S_S_S_S0_S0_S0_S0_S0_S0_S0_S_S_S_S_S0_S0_S_S_S_S_S_S_S_S_S0_S0_S0_S0_S0_S0_S0_S0_S0_S0_S0_S0_S0_S0_S0_S0_S0_S0_S0_S0__param_2,
	.param .u64 .ptr .align 1 _Z10Vext_cal_3PiPdS0_S0_S0_S0_S_S0_S0_S0_S0_S0_S_S_S_S0_S0_S0_S0_S0_S0_S0_S_S_S_S_S0_S0_S_S_S_S_S_S_S_S_S0_S0_S0_S0_S0_S0_S0_S0_S0_S0_S0_S0_S0_S0_S0_S0_S0_S0_S0_S0__param_3,
	.param .u64 .ptr .align 1 _Z10Vext_cal_3PiPdS0_S0_S0_S0_S_S0_S0_S0_S0_S0_S_S_S_S0_S0_S0_S0_S0_S0_S0_S_S_S_S_S0_S0_S_S_S_S_S_S_S_S_S0_S0_S0_S0_S0_S0_S0_S0_S0_S0_S0_S0_S0_S0_S0_S0_S0_S0_S0_S0__param_4,
	.param .u64 .ptr .align 1 _Z10Vext_cal_3PiPdS0_S0_S0_S0_S_S0_S0_S0_S0_S0_S_S_S_S0_S0_S0_S0_S0_S0_S0_S_S_S_S_S0_S0_S_S_S_S_S_S_S_S_S0_S0_S0_S0_S0_S0_S0_S0_S0_S0_S0_S0_S0_S0_S0_S0_S0_S0_S0_S0__param_5,
	.param .u64 .ptr .align 1 _Z10Vext_cal_3PiPdS0_S0_S0_S0_S_S0_S0_S0_S0_S0_S_S_S_S0_S0_S0_S0_S0_S0_S0_S_S_S_S_S0_S0_S_S_S_S_S_S_S_S_S0_S0_S0_S0_S0_S0_S0_S0_S0_S0_S0_S0_S0_S0_S0_S0_S0_S0_S0_S0__param_6,
	.param .u64 .ptr .align 1 _Z10Vext_cal_3PiPdS0_S0_S0_S0_S_S0_S0_S0_S0_S0_S_S_S_S0_S0_S0_S0_S0_S0_S0_S_S_S_S_S0_S0_S_S_S_S_S_S_S_S_S0_S0_S0_S0_S0_S0_S0_S0_S0_S0_S0_S0_S0_S0_S0_S0_S0_S0_S0_S0__param_7,
	.param .u64 .ptr .align 1 _Z10Vext_cal_3PiPdS0_S0_S0_S0_S_S0_S0_S0_S0_S0_S_S_S_S0_S0_S0_S0_S0_S0_S0_S_S_S_S_S0_S0_S_S_S_S_S_S_S_S_S0_S0_S0_S0_S0_S0_S0_S0_S0_S0_S0_S0_S0_S0_S0_S0_S0_S0_S0_S0__param_8,
	.param .u64 .ptr .align 1 _Z10Vext_cal_3PiPdS0_S0_S0_S0_S_S0_S0_S0_S0_S0_S_S_S_S0_S0_S0_S0_S0_S0_S0_S_S_S_S_S0_S0_S_S_S_S_S_S_S_S_S0_S0_S0_S0_S0_S0_S0_S0_S0_S0_S0_S0_S0_S0_S0_S0_S0_S0_S0_S0__param_9,
	.param .u64 .ptr .align 1 _Z10Vext_cal_3PiPdS0_S0_S0_S0_S_S0_S0_S0_S0_S0_S_S_S_S0_S0_S0_S0_S0_S0_S0_S_S_S_S_S0_S0_S_S_S_S_S_S_S_S_S0_S0_S0_S0_S0_S0_S0_S0_S0_S0_S0_S0_S0_S0_S0_S0_S0_S0_S0_S0__param_10,
	.param .u64 .ptr .align 1 _Z10Vext_cal_3PiPdS0_S0_S0_S0_S_S0_S0_S0_S0_S0_S_S_S_S0_S0_S0_S0_S0_S0_S0_S_S_S_S_S0_S0_S_S_S_S_S_S_S_S_S0_S0_S0_S0_S0_S0_S0_S0_S0_S0_S0_S0_S0_S0_S0_S0_S0_S0_S0_S0__param_11,
	.param .u64 .ptr .align 1 _Z10Vext_cal_3PiPdS0_S0_S0_S0_S_S0_S0_S0_S0_S0_S_S_S_S0_S0_S0_S0_S0_S0_S0_S_S_S_S_S0_S0_S_S_S_S_S_S_S_S_S0_S0_S0_S0_S0_S0_S0_S0_S0_S0_S0_S0_S0_S0_S0_S0_S0_S0_S0_S0__param_12,
	.param .u64 .ptr .align 1 _Z10Vext_cal_3PiPdS0_S0_S0_S0_S_S0_S0_S0_S0_S0_S_S_S_S0_S0_S0_S0_S0_S0_S0_S_S_S_S_S0_S0_S_S_S_S_S_S_S_S_S0_S0_S0_S0_S0_S0_S0_S0_S0_S0_S0_S0_S0_S0_S0_S0_S0_S0_S0_S0__param_13,
	.param .u64 .ptr .align 1 _Z10Vext_cal_3PiPdS0_S0_S0_S0_S_S0_S0_S0_S0_S0_S_S_S_S0_S0_S0_S0_S0_S0_S0_S_S_S_S_S0_S0_S_S_S_S_S_S_S_S_S0_S0_S0_S0_S0_S0_S0_S0_S0_S0_S0_S0_S0_S0_S0_S0_S0_S0_S0_S0__param_14,
	.param .u64 .ptr .align 1 _Z10Vext_cal_3PiPdS0_S0_S0_S0_S_S0_S0_S0_S0_S0_S_S_S_S0_S0_S0_S0_S0_S0_S0_S_S_S_S_S0_S0_S_S_S_S_S_S_S_S_S0_S0_S0_S0_S0_S0_S0_S0_S0_S0_S0_S0_S0_S0_S0_S0_S0_S0_S0_S0__param_15,
	.param .u64 .ptr .align 1 _Z10Vext_cal_3PiPdS0_S0_S0_S0_S_S0_S0_S0_S0_S0_S_S_S_S0_S0_S0_S0_S0_S0_S0_S_S_S_S_S0_S0_S_S_S_S_S_S_S_S_S0_S0_S0_S0_S0_S0_S0_S0_S0_S0_S0_S0_S0_S0_S0_S0_S0_S0_S0_S0__param_16,
	.param .u64 .ptr .align 1 _Z10Vext_cal_3PiPdS0_S0_S0_S0_S_S0_S0_S0_S0_S0_S_S_S_S0_S0_S0_S0_S0_S0_S0_S_S_S_S_S0_S0_S_S_S_S_S_S_S_S_S0_S0_S0_S0_S0_S0_S0_S0_S0_S0_S0_S0_S0_S0_S0_S0_S0_S0_S0_S0__param_17,
	.param .u64 .ptr .align 1 _Z10Vext_cal_3PiPdS0_S0_S0_S0_S_S0_S0_S0_S0_S0_S_S_S_S0_S0_S0_S0_S0_S0_S0_S_S_S_S_S0_S0_S_S_S_S_S_S_S_S_S0_S0_S0_S0_S0_S0_S0_S0_S0_S0_S0_S0_S0_S0_S0_S0_S0_S0_S0_S0__param_18,
	.param .u64 .ptr .align 1 _Z10Vext_cal_3PiPdS0_S0_S0_S0_S_S0_S0_S0_S0_S0_S_S_S_S0_S0_S0_S0_S0_S0_S0_S_S_S_S_S0_S0_S_S_S_S_S_S_S_S_S0_S0_S0_S0_S0_S0_S0_S0_S0_S0_S0_S0_S0_S0_S0_S0_S0_S0_S0_S0__param_19,
	.param .u64 .ptr .align 1 _Z10Vext_cal_3PiPdS0_S0_S0_S0_S_S0_S0_S0_S0_S0_S_S_S_S0_S0_S0_S0_S0_S0_S0_S_S_S_S_S0_S0_S_S_S_S_S_S_S_S_S0_S0_S0_S0_S0_S0_S0_S0_S0_S0_S0_S0_S0_S0_S0_S0_S0_S0_S0_S0__param_20,
	.param .u64 .ptr .align 1 _Z10Vext_cal_3PiPdS0_S0_S0_S0_S_S0_S0_S0_S0_S0_S_S_S_S0_S0_S0_S0_S0_S0_S0_S_S_S_S_S0_S0_S_S_S_S_S_S_S_S_S0_S0_S0_S0_S0_S0_S0_S0_S0_S0_S0_S0_S0_S0_S0_S0_S0_S0_S0_S0__param_21,
	.param .u64 .ptr .align 1 _Z10Vext_cal_3PiPdS0_S0_S0_S0_S_S0_S0_S0_S0_S0_S_S_S_S0_S0_S0_S0_S0_S0_S0_S_S_S_S_S0_S0_S_S_S_S_S_S_S_S_S0_S0_S0_S0_S0_S0_S0_S0_S0_S0_S0_S0_S0_S0_S0_S0_S0_S0_S0_S0__param_22,
	.param .u64 .ptr .align 1 _Z10Vext_cal_3PiPdS0_S0_S0_S0_S_S0_S0_S0_S0_S0_S_S_S_S0_S0_S0_S0_S0_S0_S0_S_S_S_S_S0_S0_S_S_S_S_S_S_S_S_S0_S0_S0_S0_S0_S0_S0_S0_S0_S0_S0_S0_S0_S0_S0_S0_S0_S0_S0_S0__param_23,
	.param .u64 .ptr .align 1 _Z10Vext_cal_3PiPdS0_S0_S0_S0_S_S0_S0_S0_S0_S0_S_S_S_S0_S0_S0_S0_S0_S0_S0_S_S_S_S_S0_S0_S_S_S_S_S_S_S_S_S0_S0_S0_S0_S0_S0_S0_S0_S0_S0_S0_S0_S0_S0_S0_S0_S0_S0_S0_S0__param_24,
	.param .u64 .ptr .align 1 _Z10Vext_cal_3PiPdS0_S0_S0_S0_S_S0_S0_S0_S0_S0_S_S_S_S0_S0_S0_S0_S0_S0_S0_S_S_S_S_S0_S0_S_S_S_S_S_S_S_S_S0_S0_S0_S0_S0_S0_S0_S0_S0_S0_S0_S0_S0_S0_S0_S0_S0_S0_S0_S0__param_25,
	.param .u64 .ptr .align 1 _Z10Vext_cal_3PiPdS0_S0_S0_S0_S_S0_S0_S0_S0_S0_S_S_S_S0_S0_S0_S0_S0_S0_S0_S_S_S_S_S0_S0_S_S_S_S_S_S_S_S_S0_S0_S0_S0_S0_S0_S0_S0_S0_S0_S0_S0_S0_S0_S0_S0_S0_S0_S0_S0__param_26,
	.param .u64 .ptr .align 1 _Z10Vext_cal_3PiPdS0_S0_S0_S0_S_S0_S0_S0_S0_S0_S_S_S_S0_S0_S0_S0_S0_S0_S0_S_S_S_S_S0_S0_S_S_S_S_S_S_S_S_S0_S0_S0_S0_S0_S0_S0_S0_S0_S0_S0_S0_S0_S0_S0_S0_S0_S0_S0_S0__param_27,
	.param .u64 .ptr .align 1 _Z10Vext_cal_3PiPdS0_S0_S0_S0_S_S0_S0_S0_S0_S0_S_S_S_S0_S0_S0_S0_S0_S0_S0_S_S_S_S_S0_S0_S_S_S_S_S_S_S_S_S0_S0_S0_S0_S0_S0_S0_S0_S0_S0_S0_S0_S0_S0_S0_S0_S0_S0_S0_S0__param_28,
	.param .u64 .ptr .align 1 _Z10Vext_cal_3PiPdS0_S0_S0_S0_S_S0_S0_S0_S0_S0_S_S_S_S0_S0_S0_S0_S0_S0_S0_S_S_S_S_S0_S0_S_S_S_S_S_S_S_S_S0_S0_S0_S0_S0_S0_S0_S0_S0_S0_S0_S0_S0_S0_S0_S0_S0_S0_S0_S0__param_29,
	.param .u64 .ptr .align 1 _Z10Vext_cal_3PiPdS0_S0_S0_S0_S_S0_S0_S0_S0_S0_S_S_S_S0_S0_S0_S0_S0_S0_S0_S_S_S_S_S0_S0_S_S_S_S_S_S_S_S_S0_S0_S0_S0_S0_S0_S0_S0_S0_S0_S0_S0_S0_S0_S0_S0_S0_S0_S0_S0__param_30,
	.param .u64 .ptr .align 1 _Z10Vext_cal_3PiPdS0_S0_S0_S0_S_S0_S0_S0_S0_S0_S_S_S_S0_S0_S0_S0_S0_S0_S0_S_S_S_S_S0_S0_S_S_S_S_S_S_S_S_S0_S0_S0_S0_S0_S0_S0_S0_S0_S0_S0_S0_S0_S0_S0_S0_S0_S0_S0_S0__param_31,
	.param .u64 .ptr .align 1 _Z10Vext_cal_3PiPdS0_S0_S0_S0_S_S0_S0_S0_S0_S0_S_S_S_S0_S0_S0_S0_S0_S0_S0_S_S_S_S_S0_S0_S_S_S_S_S_S_S_S_S0_S0_S0_S0_S0_S0_S0_S0_S0_S0_S0_S0_S0_S0_S0_S0_S0_S0_S0_S0__param_32,
	.param .u64 .ptr .align 1 _Z10Vext_cal_3PiPdS0_S0_S0_S0_S_S0_S0_S0_S0_S0_S_S_S_S0_S0_S0_S0_S0_S0_S0_S_S_S_S_S0_S0_S_S_S_S_S_S_S_S_S0_S0_S0_S0_S0_S0_S0_S0_S0_S0_S0_S0_S0_S0_S0_S0_S0_S0_S0_S0__param_33,
	.param .u64 .ptr .align 1 _Z10Vext_cal_3PiPdS0_S0_S0_S0_S_S0_S0_S0_S0_S0_S_S_S_S0_S0_S0_S0_S0_S0_S0_S_S_S_S_S0_S0_S_S_S_S_S_S_S_S_S0_S0_S0_S0_S0_S0_S0_S0_S0_S0_S0_S0_S0_S0_S0_S0_S0_S0_S0_S0__param_34,
	.param .u64 .ptr .align 1 _Z10Vext_cal_3PiPdS0_S0_S0_S0_S_S0_S0_S0_S0_S0_S_S_S_S0_S0_S0_S0_S0_S0_S0_S_S_S_S_S0_S0_S_S_S_S_S_S_S_S_S0_S0_S0_S0_S0_S0_S0_S0_S0_S0_S0_S0_S0_S0_S0_S0_S0_S0_S0_S0__param_35,
	.param .u64 .ptr .align 1 _Z10Vext_cal_3PiPdS0_S0_S0_S0_S_S0_S0_S0_S0_S0_S_S_S_S0_S0_S0_S0_S0_S0_S0_S_S_S_S_S0_S0_S_S_S_S_S_S_S_S_S0_S0_S0_S0_S0_S0_S0_S0_S0_S0_S0_S0_S0_S0_S0_S0_S0_S0_S0_S0__param_36,
	.param .u64 .ptr .align 1 _Z10Vext_cal_3PiPdS0_S0_S0_S0_S_S0_S0_S0_S0_S0_S_S_S_S0_S0_S0_S0_S0_S0_S0_S_S_S_S_S0_S0_S_S_S_S_S_S_S_S_S0_S0_S0_S0_S0_S0_S0_S0_S0_S0_S0_S0_S0_S0_S0_S0_S0_S0_S0_S0__param_37,
	.param .u64 .ptr .align 1 _Z10Vext_cal_3PiPdS0_S0_S0_S0_S_S0_S0_S0_S0_S0_S_S_S_S0_S0_S0_S0_S0_S0_S0_S_S_S_S_S0_S0_S_S_S_S_S_S_S_S_S0_S0_S0_S0_S0_S0_S0_S0_S0_S0_S0_S0_S0_S0_S0_S0_S0_S0_S0_S0__param_38,
	.param .u64 .ptr .align 1 _Z10Vext_cal_3PiPdS0_S0_S0_S0_S_S0_S0_S0_S0_S0_S_S_S_S0_S0_S0_S0_S0_S0_S0_S_S_S_S_S0_S0_S_S_S_S_S_S_S_S_S0_S0_S0_S0_S0_S0_S0_S0_S0_S0_S0_S0_S0_S0_S0_S0_S0_S0_S0_S0__param_39,
	.param .u64 .ptr .align 1 _Z10Vext_cal_3PiPdS0_S0_S0_S0_S_S0_S0_S0_S0_S0_S_S_S_S0_S0_S0_S0_S0_S0_S0_S_S_S_S_S0_S0_S_S_S_S_S_S_S_S_S0_S0_S0_S0_S0_S0_S0_S0_S0_S0_S0_S0_S0_S0_S0_S0_S0_S0_S0_S0__param_40,
	.param .u64 .ptr .align 1 _Z10Vext_cal_3PiPdS0_S0_S0_S0_S_S0_S0_S0_S0_S0_S_S_S_S0_S0_S0_S0_S0_S0_S0_S_S_S_S_S0_S0_S_S_S_S_S_S_S_S_S0_S0_S0_S0_S0_S0_S0_S0_S0_S0_S0_S0_S0_S0_S0_S0_S0_S0_S0_S0__param_41,
	.param .u64 .ptr .align 1 _Z10Vext_cal_3PiPdS0_S0_S0_S0_S_S0_S0_S0_S0_S0_S_S_S_S0_S0_S0_S0_S0_S0_S0_S_S_S_S_S0_S0_S_S_S_S_S_S_S_S_S0_S0_S0_S0_S0_S0_S0_S0_S0_S0_S0_S0_S0_S0_S0_S0_S0_S0_S0_S0__param_42,
	.param .u64 .ptr .align 1 _Z10Vext_cal_3PiPdS0_S0_S0_S0_S_S0_S0_S0_S0_S0_S_S_S_S0_S0_S0_S0_S0_S0_S0_S_S_S_S_S0_S0_S_S_S_S_S_S_S_S_S0_S0_S0_S0_S0_S0_S0_S0_S0_S0_S0_S0_S0_S0_S0_S0_S0_S0_S0_S0__param_43,
	.param .u64 .ptr .align 1 _Z10Vext_cal_3PiPdS0_S0_S0_S0_S_S0_S0_S0_S0_S0_S_S_S_S0_S0_S0_S0_S0_S0_S0_S_S_S_S_S0_S0_S_S_S_S_S_S_S_S_S0_S0_S0_S0_S0_S0_S0_S0_S0_S0_S0_S0_S0_S0_S0_S0_S0_S0_S0_S0__param_44,
	.param .u64 .ptr .align 1 _Z10Vext_cal_3PiPdS0_S0_S0_S0_S_S0_S0_S0_S0_S0_S_S_S_S0_S0_S0_S0_S0_S0_S0_S_S_S_S_S0_S0_S_S_S_S_S_S_S_S_S0_S0_S0_S0_S0_S0_S0_S0_S0_S0_S0_S0_S0_S0_S0_S0_S0_S0_S0_S0__param_45,
	.param .u64 .ptr .align 1 _Z10Vext_cal_3PiPdS0_S0_S0_S0_S_S0_S0_S0_S0_S0_S_S_S_S0_S0_S0_S0_S0_S0_S0_S_S_S_S_S0_S0_S_S_S_S_S_S_S_S_S0_S0_S0_S0_S0_S0_S0_S0_S0_S0_S0_S0_S0_S0_S0_S0_S0_S0_S0_S0__param_46,
	.param .u64 .ptr .align 1 _Z10Vext_cal_3PiPdS0_S0_S0_S0_S_S0_S0_S0_S0_S0_S_S_S_S0_S0_S0_S0_S0_S0_S0_S_S_S_S_S0_S0_S_S_S_S_S_S_S_S_S0_S0_S0_S0_S0_S0_S0_S0_S0_S0_S0_S0_S0_S0_S0_S0_S0_S0_S0_S0__param_47,
	.param .u64 .ptr .align 1 _Z10Vext_cal_3PiPdS0_S0_S0_S0_S_S0_S0_S0_S0_S0_S_S_S_S0_S0_S0_S0_S0_S0_S0_S_S_S_S_S0_S0_S_S_S_S_S_S_S_S_S0_S0_S0_S0_S0_S0_S0_S0_S0_S0_S0_S0_S0_S0_S0_S0_S0_S0_S0_S0__param_48,
	.param .u64 .ptr .align 1 _Z10Vext_cal_3PiPdS0_S0_S0_S0_S_S0_S0_S0_S0_S0_S_S_S_S0_S0_S0_S0_S0_S0_S0_S_S_S_S_S0_S0_S_S_S_S_S_S_S_S_S0_S0_S0_S0_S0_S0_S0_S0_S0_S0_S0_S0_S0_S0_S0_S0_S0_S0_S0_S0__param_49,
	.param .u64 .ptr .align 1 _Z10Vext_cal_3PiPdS0_S0_S0_S0_S_S0_S0_S0_S0_S0_S_S_S_S0_S0_S0_S0_S0_S0_S0_S_S_S_S_S0_S0_S_S_S_S_S_S_S_S_S0_S0_S0_S0_S0_S0_S0_S0_S0_S0_S0_S0_S0_S0_S0_S0_S0_S0_S0_S0__param_50,
	.param .u64 .ptr .align 1 _Z10Vext_cal_3PiPdS0_S0_S0_S0_S_S0_S0_S0_S0_S0_S_S_S_S0_S0_S0_S0_S0_S0_S0_S_S_S_S_S0_S0_S_S_S_S_S_S_S_S_S0_S0_S0_S0_S0_S0_S0_S0_S0_S0_S0_S0_S0_S0_S0_S0_S0_S0_S0_S0__param_51,
	.param .u64 .ptr .align 1 _Z10Vext_cal_3PiPdS0_S0_S0_S0_S_S0_S0_S0_S0_S0_S_S_S_S0_S0_S0_S0_S0_S0_S0_S_S_S_S_S0_S0_S_S_S_S_S_S_S_S_S0_S0_S0_S0_S0_S0_S0_S0_S0_S0_S0_S0_S0_S0_S0_S0_S0_S0_S0_S0__param_52,
	.param .u64 .ptr .align 1 _Z10Vext_cal_3PiPdS0_S0_S0_S0_S_S0_S0_S0_S0_S0_S_S_S_S0_S0_S0_S0_S0_S0_S0_S_S_S_S_S0_S0_S_S_S_S_S_S_S_S_S0_S0_S0_S0_S0_S0_S0_S0_S0_S0_S0_S0_S0_S0_S0_S0_S0_S0_S0_S0__param_53,
	.param .u64 .ptr .align 1 _Z10Vext_cal_3PiPdS0_S0_S0_S0_S_S0_S0_S0_S0_S0_S_S_S_S0_S0_S0_S0_S0_S0_S0_S_S_S_S_S0_S0_S_S_S_S_S_S_S_S_S0_S0_S0_S0_S0_S0_S0_S0_S0_S0_S0_S0_S0_S0_S0_S0_S0_S0_S0_S0__param_54,
	.param .u64 .ptr .align 1 _Z10Vext_cal_3PiPdS0_S0_S0_S0_S_S0_S0_S0_S0_S0_S_S_S_S0_S0_S0_S0_S0_S0_S0_S_S_S_S_S0_S0_S_S_S_S_S_S_S_S_S0_S0_S0_S0_S0_S0_S0_S0_S0_S0_S0_S0_S0_S0_S0_S0_S0_S0_S0_S0__param_55
)
{
	.reg .pred 	%p<156>;
	.reg .b32 	%r<483>;
	.reg .b64 	%rd<285>;
	.reg .b64 	%fd<845>;

	ld.param.u64 	%rd80, [_Z10Vext_cal_3PiPdS0_S0_S0_S0_S_S0_S0_S0_S0_S0_S_S_S_S0_S0_S0_S0_S0_S0_S0_S_S_S_S_S0_S0_S_S_S_S_S_S_S_S_S0_S0_S0_S0_S0_S0_S0_S0_S0_S0_S0_S0_S0_S0_S0_S0_S0_S0_S0_S0__param_0];
	ld.param.u64 	%rd81, [_Z10Vext_cal_3PiPdS0_S0_S0_S0_S_S0_S0_S0_S0_S0_S_S_S_S0_S0_S0_S0_S0_S0_S0_S_S_S_S_S0_S0_S_S_S_S_S_S_S_S_S0_S0_S0_S0_S0_S0_S0_S0_S0_S0_S0_S0_S0_S0_S0_S0_S0_S0_S0_S0__param_2];
	ld.param.u64 	%rd82, [_Z10Vext_cal_3PiPdS0_S0_S0_S0_S_S0_S0_S0_S0_S0_S_S_S_S0_S0_S0_S0_S0_S0_S0_S_S_S_S_S0_S0_S_S_S_S_S_S_S_S_S0_S0_S0_S0_S0_S0_S0_S0_S0_S0_S0_S0_S0_S0_S0_S0_S0_S0_S0_S0__param_3];
	ld.param.u64 	%rd83, [_Z10Vext_cal_3PiPdS0_S0_S0_S0_S_S0_S0_S0_S0_S0_S_S_S_S0_S0_S0_S0_S0_S0_S0_S_S_S_S_S0_S0_S_S_S_S_S_S_S_S_S0_S0_S0_S0_S0_S0_S0_S0_S0_S0_S0_S0_S0_S0_S0_S0_S0_S0_S0_S0__param_4];
	ld.param.u64 	%rd84, [_Z10Vext_cal_3PiPdS0_S0_S0_S0_S_S0_S0_S0_S0_S0_S_S_S_S0_S0_S0_S0_S0_S0_S0_S_S_S_S_S0_S0_S_S_S_S_S_S_S_S_S0_S0_S0_S0_S0_S0_S0_S0_S0_S0_S0_S0_S0_S0_S0_S0_S0_S0_S0_S0__param_5];
	ld.param.u64 	%rd85, [_Z10Vext_cal_3PiPdS0_S0_S0_S0_S_S0_S0_S0_S0_S0_S_S_S_S0_S0_S0_S0_S0_S0_S0_S_S_S_S_S0_S0_S_S_S_S_S_S_S_S_S0_S0_S0_S0_S0_S0_S0_S0_S0_S0_S0_S0_S0_S0_S0_S0_S0_S0_S0_S0__param_6];
	ld.param.u64 	%rd86, [_Z10Vext_cal_3PiPdS0_S0_S0_S0_S_S0_S0_S0_S0_S0_S_S_S_S0_S0_S0_S0_S0_S0_S0_S_S_S_S_S0_S0_S_S_S_S_S_S_S_S_S0_S0_S0_S0_S0_S0_S0_S0_S0_S0_S0_S0_S0_S0_S0_S0_S0_S0_S0_S0__param_8];
	ld.param.u64 	%rd87, [_Z10Vext_cal_3PiPdS0_S0_S0_S0_S_S0_S0_S0_S0_S0_S_S_S_S0_S0_S0_S0_S0_S0_S0_S_S_S_S_S0_S0_S_S_S_S_S_S_S_S_S0_S0_S0_S0_S0_S0_S0_S0_S0_S0_S0_S0_S0_S0_S0_S0_S0_S0_S0_S0__param_9];
	ld.param.u64 	%rd88, [_Z10Vext_cal_3PiPdS0_S0_S0_S0_S_S0_S0_S0_S0_S0_S_S_S_S0_S0_S0_S0_S0_S0_S0_S_S_S_S_S0_S0_S_S_S_S_S_S_S_S_S0_S0_S0_S0_S0_S0_S0_S0_S0_S0_S0_S0_S0_S0_S0_S0_S0_S0_S0_S0__param_10];
	ld.param.u64 	%rd89, [_Z10Vext_cal_3PiPdS0_S0_S0_S0_S_S0_S0_S0_S0_S0_S_S_S_S0_S0_S0_S0_S0_S0_S0_S_S_S_S_S0_S0_S_S_S_S_S_S_S_S_S0_S0_S0_S0_S0_S0_S0_S0_S0_S0_S0_S0_S0_S0_S0_S0_S0_S0_S0_S0__param_11];
	ld.param.u64 	%rd90, [_Z10Vext_cal_3PiPdS0_S0_S0_S0_S_S0_S0_S0_S0_S0_S_S_S_S0_S0_S0_S0_S0_S0_S0_S_S_S_S_S0_S0_S_S_S_S_S_S_S_S_S0_S0_S0_S0_S0_S0_S0_S0_S0_S0_S0_S0_S0_S0_S0_S0_S0_S0_S0_S0__param_12];
	ld.param.u64 	%rd91, [_Z10Vext_cal_3PiPdS0_S0_S0_S0_S_S0_S0_S0_S0_S0_S_S_S_S0_S0_S0_S0_S0_S0_S0_S_S_S_S_S0_S0_S_S_S_S_S_S_S_S_S0_S0_S0_S0_S0_S0_S0_S0_S0_S0_S0_S0_S0_S0_S0_S0_S0_S0_S0_S0__param_13];
	ld.param.u64 	%rd92, [_Z10Vext_cal_3PiPdS0_S0_S0_S0_S_S0_S0_S0_S0_S0_S_S_S_S0_S0_S0_S0_S0_S0_S0_S_S_S_S_S0_S0_S_S_S_S_S_S_S_S_S0_S0_S0_S0_S0_S0_S0_S0_S0_S0_S0_S0_S0_S0_S0_S0_S0_S0_S0_S0__param_14];
	ld.param.u64 	%rd93, [_Z10Vext_cal_3PiPdS0_S0_S0_S0_S_S0_S0_S0_S0_S0_S_S_S_S0_S0_S0_S0_S0_S0_S0_S_S_S_S_S0_S0_S_S_S_S_S_S_S_S_S0_S0_S0_S0_S0_S0_S0_S0_S0_S0_S0_S0_S0_S0_S0_S0_S0_S0_S0_S0__param_18];
	ld.param.u64 	%rd94, [_Z10Vext_cal_3PiPdS0_S0_S0_S0_S_S0_S0_S0_S0_S0_S_S_S_S0_S0_S0_S0_S0_S0_S0_S_S_S_S_S0_S0_S_S_S_S_S_S_S_S_S0_S0_S0_S0_S0_S0_S0_S0_S0_S0_S0_S0_S0_S0_S0_S0_S0_S0_S0_S0__param_19];
	ld.param.u64 	%rd95, [_Z10Vext_cal_3PiPdS0_S0_S0_S0_S_S0_S0_S0_S0_S0_S_S_S_S0_S0_S0_S0_S0_S0_S0_S_S_S_S_S0_S0_S_S_S_S_S_S_S_S_S0_S0_S0_S0_S0_S0_S0_S0_S0_S0_S0_S0_S0_S0_S0_S0_S0_S0_S0_S0__param_20];
	ld.param.u64 	%rd96, [_Z10Vext_cal_3PiPdS0_S0_S0_S0_S_S0_S0_S0_S0_S0_S_S_S_S0_S0_S0_S0_S0_S0_S0_S_S_S_S_S0_S0_S_S_S_S_S_S_S_S_S0_S0_S0_S0_S0_S0_S0_S0_S0_S0_S0_S0_S0_S0_S0_S0_S0_S0_S0_S0__param_22];
	ld.param.u64 	%rd97, [_Z10Vext_cal_3PiPdS0_S0_S0_S0_S_S0_S0_S0_S0_S0_S_S_S_S0_S0_S0_S0_S0_S0_S0_S_S_S_S_S0_S0_S_S_S_S_S_S_S_S_S0_S0_S0_S0_S0_S0_S0_S0_S0_S0_S0_S0_S0_S0_S0_S0_S0_S0_S0_S0__param_23];
	ld.param.u64 	%rd98, [_Z10Vext_cal_3PiPdS0_S0_S0_S0_S_S0_S0_S0_S0_S0_S_S_S_S0_S0_S0_S0_S0_S0_S0_S_S_S_S_S0_S0_S_S_S_S_S_S_S_S_S0_S0_S0_S0_S0_S0_S0_S0_S0_S0_S0_S0_S0_S0_S0_S0_S0_S0_S0_S0__param_24];
	ld.param.u64 	%rd99, [_Z10Vext_cal_3PiPdS0_S0_S0_S0_S_S0_S0_S0_S0_S0_S_S_S_S0_S0_S0_S0_S0_S0_S0_S_S_S_S_S0_S0_S_S_S_S_S_S_S_S_S0_S0_S0_S0_S0_S0_S0_S0_S0_S0_S0_S0_S0_S0_S0_S0_S0_S0_S0_S0__param_25];
	ld.param.u64 	%rd56, [_Z10Vext_cal_3PiPdS0_S0_S0_S0_S_S0_S0_S0_S0_S0_S_S_S_S0_S0_S0_S0_S0_S0_S0_S_S_S_S_S0_S0_S_S_S_S_S_S_S_S_S0_S0_S0_S0_S0_S0_S0_S0_S0_S0_S0_S0_S0_S0_S0_S0_S0_S0_S0_S0__param_32];
	cvta.to.global.u64 	%rd1, %rd86;
	cvta.to.global.u64 	%rd2, %rd81;
	cvta.to.global.u64 	%rd3, %rd89;
	cvta.to.global.u64 	%rd4, %rd88;
	cvta.to.global.u64 	%rd5, %rd87;
	cvta.to.global.u64 	%rd6, %rd84;
	cvta.to.global.u64 	%rd7, %rd83;
	cvta.to.global.u64 	%rd8, %rd82;
	cvta.to.global.u64 	%rd9, %rd95;
	cvta.to.global.u64 	%rd10, %rd94;
	cvta.to.global.u64 	%rd11, %rd93;
	cvta.to.global.u64 	%rd12, %rd80;
	cvta.to.global.u64 	%rd13, %rd99;
	cvta.to.global.u64 	%rd14, %rd98;
	cvta.to.global.u64 	%rd15, %rd97;
	cvta.to.global.u64 	%rd16, %rd96;
	cvta.to.global.u64 	%rd17, %rd92;
	cvta.to.global.u64 	%rd18, %rd91;
	cvta.to.global.u64 	%rd19, %rd90;
	cvta.to.global.u64 	%rd100, %rd85;
	mov.u32 	%r86, %ctaid.x;
	mov.u32 	%r1, %ntid.x;
	mov.u32 	%r87, %tid.x;
	mad.lo.s32 	%r458, %r86, %r1, %r87;
	ld.global.u32 	%r88, [%rd100];
	ld.global.u32 	%r89, [%rd19];
	mul.lo.s32 	%r90, %r89, %r88;
	ld.global.u32 	%r91, [%rd18];
	mul.lo.s32 	%r92, %r90, %r91;
	ld.global.u32 	%r93, [%rd17];
	mul.lo.s32 	%r3, %r92, %r93;
	ld.global.u32 	%r94, [%rd16];
	ld.global.u32 	%r95, [%rd15];
	ld.global.u32 	%r96, [%rd14];
	ld.global.u32 	%r97, [%rd13];
	ld.global.u32 	%r98, [%rd12];
	mul.lo.s32 	%r99, %r94, %r3;
	mul.lo.s32 	%r100, %r99, %r94;
	mul.lo.s32 	%r101, %r100, %r95;
	mul.lo.s32 	%r102, %r101, %r96;
	mul.lo.s32 	%r103, %r102, %r97;
	mul.lo.s32 	%r104, %r103, %r98;
	setp.ge.s32 	%p3, %r458, %r104;
	@%p3 bra 	$L__BB19_126;
	ld.param.u64 	%rd265, [_Z10Vext_cal_3PiPdS0_S0_S0_S0_S_S0_S0_S0_S0_S0_S_S_S_S0_S0_S0_S0_S0_S0_S0_S_S_S_S_S0_S0_S_S_S_S_S_S_S_S_S0_S0_S0_S0_S0_S0_S0_S0_S0_S0_S0_S0_S0_S0_S0_S0_S0_S0_S0_S0__param_36];
	ld.param.u64 	%rd264, [_Z10Vext_cal_3PiPdS0_S0_S0_S0_S_S0_S0_S0_S0_S0_S_S_S_S0_S0_S0_S0_S0_S0_S0_S_S_S_S_S0_S0_S_S_S_S_S_S_S_S_S0_S0_S0_S0_S0_S0_S0_S0_S0_S0_S0_S0_S0_S0_S0_S0_S0_S0_S0_S0__param_35];
	ld.param.u64 	%rd263, [_Z10Vext_cal_3PiPdS0_S0_S0_S0_S_S0_S0_S0_S0_S0_S_S_S_S0_S0_S0_S0_S0_S0_S0_S_S_S_S_S0_S0_S_S_S_S_S_S_S_S_S0_S0_S0_S0_S0_S0_S0_S0_S0_S0_S0_S0_S0_S0_S0_S0_S0_S0_S0_S0__param_34];
	ld.param.u64 	%rd262, [_Z10Vext_cal_3PiPdS0_S0_S0_S0_S_S0_S0_S0_S0_S0_S_S_S_S0_S0_S0_S0_S0_S0_S0_S_S_S_S_S0_S0_S_S_S_S_S_S_S_S_S0_S0_S0_S0_S0_S0_S0_S0_S0_S0_S0_S0_S0_S0_S0_S0_S0_S0_S0_S0__param_33];
	ld.param.u64 	%rd261, [_Z10Vext_cal_3PiPdS0_S0_S0_S0_S_S0_S0_S0_S0_S0_S_S_S_S0_S0_S0_S0_S0_S0_S0_S_S_S_S_S0_S0_S_S_S_S_S_S_S_S_S0_S0_S0_S0_S0_S0_S0_S0_S0_S0_S0_S0_S0_S0_S0_S0_S0_S0_S0_S0__param_31];
	ld.param.u64 	%rd257, [_Z10Vext_cal_3PiPdS0_S0_S0_S0_S_S0_S0_S0_S0_S0_S_S_S_S0_S0_S0_S0_S0_S0_S0_S_S_S_S_S0_S0_S_S_S_S_S_S_S_S_S0_S0_S0_S0_S0_S0_S0_S0_S0_S0_S0_S0_S0_S0_S0_S0_S0_S0_S0_S0__param_27];
	cvta.to.global.u64 	%rd20, %rd257;
	mov.f64 	%fd184, 0d4000000000000000;
	{
	.reg .b32 %temp; 
	mov.b64 	{%temp, %r4}, %fd184;
	}
	and.b32  	%r5, %r4, 2146435072;
	setp.eq.s32 	%p4, %r5, 1062207488;
	setp.lt.s32 	%p5, %r4, 0;
	selp.b32 	%r6, 0, 2146435072, %p5;
	and.b32  	%r105, %r4, 2147483647;
	setp.ne.s32 	%p6, %r105, 1071644672;
	and.pred  	%p1, %p4, %p6;
	or.b32  	%r7, %r6, -2147483648;
	mov.f64 	%fd185, 0d4028000000000000;
	{
	.reg .b32 %temp; 
	mov.b64 	{%temp, %r8}, %fd185;
	}
	and.b32  	%r9, %r8, 2146435072;
	setp.lt.s32 	%p7, %r8, 0;
	selp.b32 	%r10, 0, 2146435072, %p7;
	mov.f64 	%fd186, 0d4018000000000000;
	{
	.reg .b32 %temp; 
	mov.b64 	{%temp, %r11}, %fd186;
	}
	and.b32  	%r12, %r11, 2146435072;
	setp.eq.s32 	%p8, %r12, 1073741824;
	setp.lt.s32 	%p9, %r11, 0;
	selp.b32 	%r13, 0, 2146435072, %p9;
	and.b32  	%r106, %r11, 2147483647;
	setp.ne.s32 	%p10, %r106, 1071644672;
	and.pred  	%p2, %p8, %p10;
	mov.u32 	%r107, %nctaid.x;
	mul.lo.s32 	%r14, %r1, %r107;
	cvta.to.global.u64 	%rd21, %rd261;
	cvta.to.global.u64 	%rd22, %rd56;
	cvta.to.global.u64 	%rd23, %rd262;
	cvta.to.global.u64 	%rd24, %rd263;
	cvta.to.global.u64 	%rd25, %rd264;
	cvta.to.global.u64 	%rd26, %rd265;
$L__BB19_2:
	ld.param.u64 	%rd273, [_Z10Vext_cal_3PiPdS0_S0_S0_S0_S_S0_S0_S0_S0_S0_S_S_S_S0_S0_S0_S0_S0_S0_S0_S_S_S_S_S0_S0_S_S_S_S_S_S_S_S_S0_S0_S0_S0_S0_S0_S0_S0_S0_S0_S0_S0_S0_S0_S0_S0_S0_S0_S0_S0__param_44];
	ld.param.u64 	%rd272, [_Z10Vext_cal_3PiPdS0_S0_S0_S0_S_S0_S0_S0_S0_S0_S_S_S_S0_S0_S0_S0_S0_S0_S0_S_S_S_S_S0_S0_S_S_S_S_S_S_S_S_S0_S0_S0_S0_S0_S0_S0_S0_S0_S0_S0_S0_S0_S0_S0_S0_S0_S0_S0_S0__param_43];
	ld.param.u64 	%rd271, [_Z10Vext_cal_3PiPdS0_S0_S0_S0_S_S0_S0_S0_S0_S0_S_S_S_S0_S0_S0_S0_S0_S0_S0_S_S_S_S_S0_S0_S_S_S_S_S_S_S_S_S0_S0_S0_S0_S0_S0_S0_S0_S0_S0_S0_S0_S0_S0_S0_S0_S0_S0_S0_S0__param_42];
	ld.param.u64 	%rd270, [_Z10Vext_cal_3PiPdS0_S0_S0_S0_S_S0_S0_S0_S0_S0_S_S_S_S0_S0_S0_S0_S0_S0_S0_S_S_S_S_S0_S0_S_S_S_S_S_S_S_S_S0_S0_S0_S0_S0_S0_S0_S0_S0_S0_S0_S0_S0_S0_S0_S0_S0_S0_S0_S0__param_41];
	ld.param.u64 	%rd269, [_Z10Vext_cal_3PiPdS0_S0_S0_S0_S_S0_S0_S0_S0_S0_S_S_S_S0_S0_S0_S0_S0_S0_S0_S_S_S_S_S0_S0_S_S_S_S_S_S_S_S_S0_S0_S0_S0_S0_S0_S0_S0_S0_S0_S0_S0_S0_S0_S0_S0_S0_S0_S0_S0__param_40];
	ld.param.u64 	%rd268, [_Z10Vext_cal_3PiPdS0_S0_S0_S0_S_S0_S0_S0_S0_S0_S_S_S_S0_S0_S0_S0_S0_S0_S0_S_S_S_S_S0_S0_S_S_S_S_S_S_S_S_S0_S0_S0_S0_S0_S0_S0_S0_S0_S0_S0_S0_S0_S0_S0_S0_S0_S0_S0_S0__param_39];
	ld.param.u64 	%rd267, [_Z10Vext_cal_3PiPdS0_S0_S0_S0_S_S0_S0_S0_S0_S0_S_S_S_S0_S0_S0_S0_S0_S0_S0_S_S_S_S_S0_S0_S_S_S_S_S_S_S_S_S0_S0_S0_S0_S0_S0_S0_S0_S0_S0_S0_S0_S0_S0_S0_S0_S0_S0_S0_S0__param_38];
	ld.param.u64 	%rd266, [_Z10Vext_cal_3PiPdS0_S0_S0_S0_S_S0_S0_S0_S0_S0_S_S_S_S0_S0_S0_S0_S0_S0_S0_S_S_S_S_S0_S0_S_S_S_S_S_S_S_S_S0_S0_S0_S0_S0_S0_S0_S0_S0_S0_S0_S0_S0_S0_S0_S0_S0_S0_S0_S0__param_37];
	ld.param.u64 	%rd260, [_Z10Vext_cal_3PiPdS0_S0_S0_S0_S_S0_S0_S0_S0_S0_S_S_S_S0_S0_S0_S0_S0_S0_S0_S_S_S_S_S0_S0_S_S_S_S_S_S_S_S_S0_S0_S0_S0_S0_S0_S0_S0_S0_S0_S0_S0_S0_S0_S0_S0_S0_S0_S0_S0__param_30];
	ld.param.u64 	%rd259, [_Z10Vext_cal_3PiPdS0_S0_S0_S0_S_S0_S0_S0_S0_S0_S_S_S_S0_S0_S0_S0_S0_S0_S0_S_S_S_S_S0_S0_S_S_S_S_S_S_S_S_S0_S0_S0_S0_S0_S0_S0_S0_S0_S0_S0_S0_S0_S0_S0_S0_S0_S0_S0_S0__param_29];
	ld.param.u64 	%rd258, [_Z10Vext_cal_3PiPdS0_S0_S0_S0_S_S0_S0_S0_S0_S0_S_S_S_S0_S0_S0_S0_S0_S0_S0_S_S_S_S_S0_S0_S_S_S_S_S_S_S_S_S0_S0_S0_S0_S0_S0_S0_S0_S0_S0_S0_S0_S0_S0_S0_S0_S0_S0_S0_S0__param_28];
	ld.param.u64 	%rd256, [_Z10Vext_cal_3PiPdS0_S0_S0_S0_S_S0_S0_S0_S0_S0_S_S_S_S0_S0_S0_S0_S0_S0_S0_S_S_S_S_S0_S0_S_S_S_S_S_S_S_S_S0_S0_S0_S0_S0_S0_S0_S0_S0_S0_S0_S0_S0_S0_S0_S0_S0_S0_S0_S0__param_26];
	cvta.to.global.u64 	%rd101, %rd258;
	mul.wide.s32 	%rd102, %r458, 4;
	add.s64 	%rd103, %rd101, %rd102;
	mov.b32 	%r108, 0;
	st.global.u32 	[%rd103], %r108;
	ld.global.u32 	%r109, [%rd16];
	ld.global.u32 	%r110, [%rd15];
	ld.global.u32 	%r111, [%rd14];
	ld.global.u32 	%r112, [%rd13];
	ld.global.u32 	%r113, [%rd12];
	mul.lo.s32 	%r114, %r109, %r3;
	mul.lo.s32 	%r115, %r114, %r110;
	mul.lo.s32 	%r116, %r115, %r111;
	mul.lo.s32 	%r117, %r116, %r112;
	mul.lo.s32 	%r118, %r117, %r113;
	div.s32 	%r119, %r458, %r118;
	cvta.to.global.u64 	%rd104, %rd259;
	add.s64 	%rd105, %rd104, %rd102;
	st.global.u32 	[%rd105], %r119;
	ld.global.u32 	%r120, [%rd16];
	ld.global.u32 	%r121, [%rd15];
	ld.global.u32 	%r122, [%rd14];
	ld.global.u32 	%r123, [%rd13];
	ld.global.u32 	%r124, [%rd12];
	mul.lo.s32 	%r125, %r119, %r3;
	mul.lo.s32 	%r126, %r125, %r120;
	mul.lo.s32 	%r127, %r126, %r121;
	mul.lo.s32 	%r128, %r127, %r122;
	mul.lo.s32 	%r129, %r128, %r123;
	mul.lo.s32 	%r130, %r129, %r124;
	sub.s32 	%r131, %r458, %r130;
	mul.lo.s32 	%r132, %r121, %r3;
	mul.lo.s32 	%r133, %r132, %r122;
	mul.lo.s32 	%r134, %r133, %r123;
	mul.lo.s32 	%r135, %r134, %r124;
	div.s32 	%r136, %r131, %r135;
	cvta.to.global.u64 	%rd106, %rd260;
	add.s64 	%rd107, %rd106, %rd102;
	st.global.u32 	[%rd107], %r136;
	ld.global.u32 	%r137, [%rd105];
	ld.global.u32 	%r138, [%rd16];
	ld.global.u32 	%r139, [%rd15];
	ld.global.u32 	%r140, [%rd14];
	ld.global.u32 	%r141, [%rd13];
	ld.global.u32 	%r142, [%rd12];
	mul.lo.s32 	%r143, %r137, %r3;
	mul.lo.s32 	%r144, %r143, %r138;
	mul.lo.s32 	%r145, %r144, %r139;
	mul.lo.s32 	%r146, %r145, %r140;
	mul.lo.s32 	%r147, %r146, %r141;
	mul.lo.s32 	%r148, %r147, %r142;
	mul.lo.s32 	%r149, %r136, %r3;
	mul.lo.s32 	%r150, %r149, %r139;
	mul.lo.s32 	%r151, %r150, %r140;
	mul.lo.s32 	%r152, %r151, %r141;
	mad.lo.s32 	%r153, %r152, %r142, %r148;
	sub.s32 	%r154, %r458, %r153;
	mul.lo.s32 	%r155, %r140, %r3;
	mul.lo.s32 	%r156, %r155, %r141;
	mul.lo.s32 	%r157, %r156, %r142;
	div.s32 	%r158, %r154, %r157;
	add.s64 	%rd108, %rd21, %rd102;
	st.global.u32 	[%rd108], %r158;
	ld.global.u32 	%r159, [%rd105];
	ld.global.u32 	%r160, [%rd16];
	ld.global.u32 	%r161, [%rd15];
	ld.global.u32 	%r162, [%rd14];
	ld.global.u32 	%r163, [%rd13];
	ld.global.u32 	%r164, [%rd12];
	ld.global.u32 	%r165, [%rd107];
	mul.lo.s32 	%r166, %r159, %r3;
	mul.lo.s32 	%r167, %r166, %r160;
	mul.lo.s32 	%r168, %r167, %r161;
	mul.lo.s32 	%r169, %r168, %r162;
	mul.lo.s32 	%r170, %r169, %r163;
	mul.lo.s32 	%r171, %r170, %r164;
	mul.lo.s32 	%r172, %r161, %r165;
	mul.lo.s32 	%r173, %r172, %r162;
	mul.lo.s32 	%r174, %r173, %r163;
	mul.lo.s32 	%r175, %r174, %r164;
	mul.lo.s32 	%r176, %r162, %r158;
	mul.lo.s32 	%r177, %r176, %r163;
	mad.lo.s32 	%r178, %r177, %r164, %r175;
	mad.lo.s32 	%r179, %r178, %r3, %r171;
	sub.s32 	%r180, %r458, %r179;
	mul.lo.s32 	%r181, %r164, %r3;
	mul.lo.s32 	%r182, %r181, %r163;
	div.s32 	%r183, %r180, %r182;
	add.s64 	%rd109, %rd22, %rd102;
	st.global.u32 	[%rd109], %r183;
	ld.global.u32 	%r184, [%rd105];
	ld.global.u32 	%r185, [%rd16];
	ld.global.u32 	%r186, [%rd15];
	ld.global.u32 	%r187, [%rd14];
	ld.global.u32 	%r188, [%rd13];
	ld.global.u32 	%r189, [%rd12];
	ld.global.u32 	%r190, [%rd107];
	ld.global.u32 	%r191, [%rd108];
	mul.lo.s32 	%r192, %r184, %r3;
	mul.lo.s32 	%r193, %r192, %r185;
	mul.lo.s32 	%r194, %r193, %r186;
	mul.lo.s32 	%r195, %r194, %r187;
	mul.lo.s32 	%r196, %r195, %r188;
	mul.lo.s32 	%r197, %r196, %r189;
	mul.lo.s32 	%r198, %r190, %r3;
	mul.lo.s32 	%r199, %r198, %r186;
	mul.lo.s32 	%r200, %r199, %r187;
	mul.lo.s32 	%r201, %r200, %r188;
	mul.lo.s32 	%r202, %r187, %r191;
	mul.lo.s32 	%r203, %r202, %r188;
	mul.lo.s32 	%r204, %r203, %r189;
	mul.lo.s32 	%r205, %r188, %r183;
	mad.lo.s32 	%r206, %r205, %r189, %r204;
	mad.lo.s32 	%r207, %r201, %r189, %r197;
	mad.lo.s32 	%r208, %r206, %r3, %r207;
	sub.s32 	%r209, %r458, %r208;
	mul.lo.s32 	%r210, %r189, %r3;
	div.s32 	%r211, %r209, %r210;
	add.s64 	%rd110, %rd23, %rd102;
	st.global.u32 	[%rd110], %r211;
	ld.global.u32 	%r212, [%rd105];
	ld.global.u32 	%r213, [%rd16];
	ld.global.u32 	%r214, [%rd15];
	ld.global.u32 	%r215, [%rd14];
	ld.global.u32 	%r216, [%rd13];
	ld.global.u32 	%r217, [%rd12];
	ld.global.u32 	%r218, [%rd107];
	ld.global.u32 	%r219, [%rd108];
	ld.global.u32 	%r220, [%rd109];
	mul.lo.s32 	%r221, %r212, %r3;
	mul.lo.s32 	%r222, %r221, %r213;
	mul.lo.s32 	%r223, %r222, %r214;
	mul.lo.s32 	%r224, %r223, %r215;
	mul.lo.s32 	%r225, %r224, %r216;
	mul.lo.s32 	%r226, %r225, %r217;
	mul.lo.s32 	%r227, %r218, %r3;
	mul.lo.s32 	%r228, %r227, %r214;
	mul.lo.s32 	%r229, %r228, %r215;
	mul.lo.s32 	%r230, %r229, %r216;
	mul.lo.s32 	%r231, %r219, %r3;
	mul.lo.s32 	%r232, %r231, %r215;
	mul.lo.s32 	%r233, %r232, %r216;
	mul.lo.s32 	%r234, %r220, %r3;
	mul.lo.s32 	%r235, %r234, %r216;
	mad.lo.s32 	%r236, %r211, %r3, %r235;
	mad.lo.s32 	%r237, %r230, %r217, %r226;
	mad.lo.s32 	%r238, %r233, %r217, %r237;
	mad.lo.s32 	%r239, %r236, %r217, %r238;
	sub.s32 	%r240, %r458, %r239;
	div.s32 	%r241, %r240, %r3;
	add.s64 	%rd27, %rd24, %rd102;
	st.global.u32 	[%rd27], %r241;
	ld.global.u32 	%r242, [%rd105];
	ld.global.u32 	%r243, [%rd16];
	ld.global.u32 	%r244, [%rd15];
	ld.global.u32 	%r245, [%rd14];
	ld.global.u32 	%r246, [%rd13];
	ld.global.u32 	%r247, [%rd12];
	ld.global.u32 	%r248, [%rd107];
	ld.global.u32 	%r249, [%rd108];
	ld.global.u32 	%r250, [%rd109];
	ld.global.u32 	%r251, [%rd110];
	mul.lo.s32 	%r252, %r242, %r3;
	mul.lo.s32 	%r253, %r252, %r243;
	mul.lo.s32 	%r254, %r253, %r244;
	mul.lo.s32 	%r255, %r254, %r245;
	mul.lo.s32 	%r256, %r255, %r246;
	mul.lo.s32 	%r257, %r256, %r247;
	mul.lo.s32 	%r258, %r248, %r3;
	mul.lo.s32 	%r259, %r258, %r244;
	mul.lo.s32 	%r260, %r259, %r245;
	mul.lo.s32 	%r261, %r260, %r246;
	mul.lo.s32 	%r262, %r249, %r3;
	mul.lo.s32 	%r263, %r262, %r245;
	mul.lo.s32 	%r264, %r263, %r246;
	mul.lo.s32 	%r265, %r250, %r3;
	mul.lo.s32 	%r266, %r265, %r246;
	mad.lo.s32 	%r267, %r251, %r247, %r241;
	mad.lo.s32 	%r268, %r261, %r247, %r257;
	mad.lo.s32 	%r269, %r264, %r247, %r268;
	mad.lo.s32 	%r270, %r266, %r247, %r269;
	mad.lo.s32 	%r271, %r267, %r3, %r270;
	sub.s32 	%r272, %r458, %r271;
	add.s64 	%rd28, %rd25, %rd102;
	st.global.u32 	[%rd28], %r272;
	mul.wide.s32 	%rd111, %r458, 8;
	add.s64 	%rd112, %rd26, %rd111;
	mov.b64 	%rd113, 0;
	st.global.u64 	[%rd112], %rd113;
	ld.global.u32 	%r273, [%rd105];
	cvt.rn.f64.s32 	%fd187, %r273;
	cvta.to.global.u64 	%rd114, %rd256;
	ld.global.f64 	%fd188, [%rd114];
	mul.f64 	%fd189, %fd188, %fd187;
	cvta.to.global.u64 	%rd115, %rd266;
	add.s64 	%rd116, %rd115, %rd111;
	st.global.f64 	[%rd116], %fd189;
	ld.global.u32 	%r274, [%rd107];
	cvt.rn.f64.s32 	%fd190, %r274;
	ld.global.f64 	%fd191, [%rd114];
	mul.f64 	%fd192, %fd191, %fd190;
	cvta.to.global.u64 	%rd117, %rd267;
	add.s64 	%rd118, %rd117, %rd111;
	st.global.f64 	[%rd118], %fd192;
	ld.global.u32 	%r275, [%rd108];
	cvt.rn.f64.s32 	%fd193, %r275;
	ld.global.f64 	%fd194, [%rd20];
	mul.f64 	%fd195, %fd194, %fd193;
	div.rn.f64 	%fd196, %fd195, 0d4066800000000000;
	mul.f64 	%fd197, %fd196, 0d400921FB54442D18;
	cvta.to.global.u64 	%rd119, %rd268;
	add.s64 	%rd29, %rd119, %rd111;
	st.global.f64 	[%rd29], %fd197;
	ld.global.u32 	%r276, [%rd109];
	cvt.rn.f64.s32 	%fd198, %r276;
	ld.global.f64 	%fd199, [%rd20];
	mul.f64 	%fd200, %fd199, %fd198;
	div.rn.f64 	%fd201, %fd200, 0d4066800000000000;
	mul.f64 	%fd202, %fd201, 0d400921FB54442D18;
	cvta.to.global.u64 	%rd120, %rd269;
	add.s64 	%rd30, %rd120, %rd111;
	st.global.f64 	[%rd30], %fd202;
	ld.global.u32 	%r277, [%rd110];
	cvt.rn.f64.s32 	%fd203, %r277;
	ld.global.f64 	%fd204, [%rd20];
	mul.f64 	%fd205, %fd204, %fd203;
	div.rn.f64 	%fd206, %fd205, 0d4066800000000000;
	mul.f64 	%fd207, %fd206, 0d400921FB54442D18;
	cvta.to.global.u64 	%rd121, %rd270;
	add.s64 	%rd31, %rd121, %rd111;
	st.global.f64 	[%rd31], %fd207;
	ld.global.f64 	%fd208, [%rd112];
	ld.global.f64 	%fd209, [%rd116];
	ld.global.f64 	%fd210, [%rd118];
	ld.global.f64 	%fd211, [%rd11];
	ld.global.f64 	%fd212, [%rd11+8];
	mul.f64 	%fd213, %fd209, %fd212;
	fma.rn.f64 	%fd214, %fd208, %fd211, %fd213;
	ld.global.f64 	%fd215, [%rd11+16];
	fma.rn.f64 	%fd216, %fd210, %fd215, %fd214;
	cvta.to.global.u64 	%rd122, %rd271;
	add.s64 	%rd32, %rd122, %rd111;
	st.global.f64 	[%rd32], %fd216;
	ld.global.f64 	%fd217, [%rd112];
	ld.global.f64 	%fd218, [%rd116];
	ld.global.f64 	%fd219, [%rd118];
	ld.global.f64 	%fd220, [%rd10];
	ld.global.f64 	%fd221, [%rd10+8];
	mul.f64 	%fd222, %fd218, %fd221;
	fma.rn.f64 	%fd223, %fd217, %fd220, %fd222;
	ld.global.f64 	%fd224, [%rd10+16];
	fma.rn.f64 	%fd225, %fd219, %fd224, %fd223;
	cvta.to.global.u64 	%rd123, %rd272;
	add.s64 	%rd33, %rd123, %rd111;
	st.global.f64 	[%rd33], %fd225;
	ld.global.f64 	%fd226, [%rd112];
	ld.global.f64 	%fd227, [%rd116];
	ld.global.f64 	%fd228, [%rd118];
	ld.global.f64 	%fd229, [%rd9];
	ld.global.f64 	%fd230, [%rd9+8];
	mul.f64 	%fd231, %fd227, %fd230;
	fma.rn.f64 	%fd232, %fd226, %fd229, %fd231;
	ld.global.f64 	%fd233, [%rd9+16];
	fma.rn.f64 	%fd234, %fd228, %fd233, %fd232;
	cvta.to.global.u64 	%rd124, %rd273;
	add.s64 	%rd34, %rd124, %rd111;
	st.global.f64 	[%rd34], %fd234;
	ld.global.f64 	%fd1, [%rd29];
	ld.global.f64 	%fd2, [%rd30];
	ld.global.f64 	%fd3, [%rd31];
	ld.global.u32 	%r278, [%rd27];
	mul.wide.s32 	%rd125, %r278, 8;
	add.s64 	%rd126, %rd8, %rd125;
	ld.global.f64 	%fd4, [%rd126];
	add.s64 	%rd127, %rd7, %rd125;
	ld.global.f64 	%fd5, [%rd127];
	add.s64 	%rd128, %rd6, %rd125;
	ld.global.f64 	%fd6, [%rd128];
	abs.f64 	%fd7, %fd3;
	setp.neu.f64 	%p11, %fd7, 0d7FF0000000000000;
	@%p11 bra 	$L__BB19_4;
	mov.f64 	%fd240, 0d0000000000000000;
	mul.rn.f64 	%fd811, %fd3, %fd240;
	mov.b32 	%r460, 1;
	bra.uni 	$L__BB19_7;
$L__BB19_4:
	mul.f64 	%fd235, %fd3, 0d3FE45F306DC9C883;
	cvt.rni.s32.f64 	%r459, %fd235;
	cvt.rn.f64.s32 	%fd236, %r459;
	fma.rn.f64 	%fd237, %fd236, 0dBFF921FB54442D18, %fd3;
	fma.rn.f64 	%fd238, %fd236, 0dBC91A62633145C00, %fd237;
	fma.rn.f64 	%fd811, %fd236, 0dB97B839A252049C0, %fd238;
	setp.ltu.f64 	%p12, %fd7, 0d41E0000000000000;
	@%p12 bra 	$L__BB19_6;
	{ // callseq 19, 0
	.param .b64 param0;
	st.param.f64 	[param0], %fd3;
	.param .align 16 .b8 retval0[16];
	call.uni (retval0), 
	__internal_trig_reduction_slowpathd, 
	(
	param0
	);
	ld.param.f64 	%fd811, [retval0];
	ld.param.b32 	%r459, [retval0+8];
	} // callseq 19
$L__BB19_6:
	add.s32 	%r460, %r459, 1;
$L__BB19_7:
	shl.b32 	%r281, %r460, 6;
	cvt.u64.u32 	%rd129, %r281;
	and.b64  	%rd130, %rd129, 64;
	mov.u64 	%rd131, __cudart_sin_cos_coeffs;
	add.s64 	%rd132, %rd131, %rd130;
	mul.rn.f64 	%fd241, %fd811, %fd811;
	and.b32  	%r282, %r460, 1;
	setp.eq.b32 	%p13, %r282, 1;
	selp.f64 	%fd242, 0dBDA8FF8320FD8164, 0d3DE5DB65F9785EBA, %p13;
	ld.global.nc.v2.f64 	{%fd243, %fd244}, [%rd132];
	fma.rn.f64 	%fd245, %fd242, %fd241, %fd243;
	fma.rn.f64 	%fd246, %fd245, %fd241, %fd244;
	ld.global.nc.v2.f64 	{%fd247, %fd248}, [%rd132+16];
	fma.rn.f64 	%fd249, %fd246, %fd241, %fd247;
	fma.rn.f64 	%fd250, %fd249, %fd241, %fd248;
	ld.global.nc.v2.f64 	{%fd251, %fd252}, [%rd132+32];
	fma.rn.f64 	%fd253, %fd250, %fd241, %fd251;
	fma.rn.f64 	%fd254, %fd253, %fd241, %fd252;
	fma.rn.f64 	%fd255, %fd254, %fd811, %fd811;
	fma.rn.f64 	%fd256, %fd254, %fd241, 0d3FF0000000000000;
	selp.f64 	%fd257, %fd256, %fd255, %p13;
	and.b32  	%r283, %r460, 2;
	setp.eq.s32 	%p14, %r283, 0;
	mov.f64 	%fd258, 0d0000000000000000;
	sub.f64 	%fd259, %fd258, %fd257;
	selp.f64 	%fd13, %fd257, %fd259, %p14;
	abs.f64 	%fd14, %fd2;
	setp.neu.f64 	%p15, %fd14, 0d7FF0000000000000;
	@%p15 bra 	$L__BB19_9;
	mov.f64 	%fd265, 0d0000000000000000;
	mul.rn.f64 	%fd813, %fd2, %fd265;
	mov.b32 	%r462, 1;
	bra.uni 	$L__BB19_12;
$L__BB19_9:
	mul.f64 	%fd260, %fd2, 0d3FE45F306DC9C883;
	cvt.rni.s32.f64 	%r461, %fd260;
	cvt.rn.f64.s32 	%fd261, %r461;
	fma.rn.f64 	%fd262, %fd261, 0dBFF921FB54442D18, %fd2;
	fma.rn.f64 	%fd263, %fd261, 0dBC91A62633145C00, %fd262;
	fma.rn.f64 	%fd813, %fd261, 0dB97B839A252049C0, %fd263;
	setp.ltu.f64 	%p16, %fd14, 0d41E0000000000000;
	@%p16 bra 	$L__BB19_11;
	{ // callseq 20, 0
	.param .b64 param0;
	st.param.f64 	[param0], %fd2;
	.param .align 16 .b8 retval0[16];
	call.uni (retval0), 
	__internal_trig_reduction_slowpathd, 
	(
	param0
	);
	ld.param.f64 	%fd813, [retval0];
	ld.param.b32 	%r461, [retval0+8];
	} // callseq 20
$L__BB19_11:
	add.s32 	%r462, %r461, 1;
$L__BB19_12:
	shl.b32 	%r286, %r462, 6;
	cvt.u64.u32 	%rd133, %r286;
	and.b64  	%rd134, %rd133, 64;
	mov.u64 	%rd135, __cudart_sin_cos_coeffs;
	add.s64 	%rd136, %rd135, %rd134;
	mul.rn.f64 	%fd266, %fd813, %fd813;
	and.b32  	%r287, %r462, 1;
	setp.eq.b32 	%p18, %r287, 1;
	selp.f64 	%fd267, 0dBDA8FF8320FD8164, 0d3DE5DB65F9785EBA, %p18;
	ld.global.nc.v2.f64 	{%fd268, %fd269}, [%rd136];
	fma.rn.f64 	%fd270, %fd267, %fd266, %fd268;
	fma.rn.f64 	%fd271, %fd270, %fd266, %fd269;
	ld.global.nc.v2.f64 	{%fd272, %fd273}, [%rd136+16];
	fma.rn.f64 	%fd274, %fd271, %fd266, %fd272;
	fma.rn.f64 	%fd275, %fd274, %fd266, %fd273;
	ld.global.nc.v2.f64 	{%fd276, %fd277}, [%rd136+32];
	fma.rn.f64 	%fd278, %fd275, %fd266, %fd276;
	fma.rn.f64 	%fd279, %fd278, %fd266, %fd277;
	fma.rn.f64 	%fd280, %fd279, %fd813, %fd813;
	fma.rn.f64 	%fd281, %fd279, %fd266, 0d3FF0000000000000;
	selp.f64 	%fd282, %fd281, %fd280, %p18;
	and.b32  	%r288, %r462, 2;
	setp.eq.s32 	%p19, %r288, 0;
	mov.f64 	%fd283, 0d0000000000000000;
	sub.f64 	%fd284, %fd283, %fd282;
	selp.f64 	%fd285, %fd282, %fd284, %p19;
	mul.f64 	%fd286, %fd4, %fd13;
	mul.f64 	%fd20, %fd286, %fd285;
	@%p11 bra 	$L__BB19_14;
	mov.f64 	%fd292, 0d0000000000000000;
	mul.rn.f64 	%fd814, %fd3, %fd292;
	mov.b32 	%r463, 0;
	bra.uni 	$L__BB19_16;
$L__BB19_14:
	mul.f64 	%fd287, %fd3, 0d3FE45F306DC9C883;
	cvt.rni.s32.f64 	%r463, %fd287;
	cvt.rn.f64.s32 	%fd288, %r463;
	fma.rn.f64 	%fd289, %fd288, 0dBFF921FB54442D18, %fd3;
	fma.rn.f64 	%fd290, %fd288, 0dBC91A62633145C00, %fd289;
	fma.rn.f64 	%fd814, %fd288, 0dB97B839A252049C0, %fd290;
	setp.ltu.f64 	%p20, %fd7, 0d41E0000000000000;
	@%p20 bra 	$L__BB19_16;
	{ // callseq 21, 0
	.param .b64 param0;
	st.param.f64 	[param0], %fd3;
	.param .align 16 .b8 retval0[16];
	call.uni (retval0), 
	__internal_trig_reduction_slowpathd, 
	(
	param0
	);
	ld.param.f64 	%fd814, [retval0];
	ld.param.b32 	%r463, [retval0+8];
	} // callseq 21
$L__BB19_16:
	shl.b32 	%r291, %r463, 6;
	cvt.u64.u32 	%rd137, %r291;
	and.b64  	%rd138, %rd137, 64;
	mov.u64 	%rd139, __cudart_sin_cos_coeffs;
	add.s64 	%rd140, %rd139, %rd138;
	mul.rn.f64 	%fd293, %fd814, %fd814;
	and.b32  	%r292, %r463, 1;
	setp.eq.b32 	%p21, %r292, 1;
	selp.f64 	%fd294, 0dBDA8FF8320FD8164, 0d3DE5DB65F9785EBA, %p21;
	ld.global.nc.v2.f64 	{%fd295, %fd296}, [%rd140];
	fma.rn.f64 	%fd297, %fd294, %fd293, %fd295;
	fma.rn.f64 	%fd298, %fd297, %fd293, %fd296;
	ld.global.nc.v2.f64 	{%fd299, %fd300}, [%rd140+16];
	fma.rn.f64 	%fd301, %fd298, %fd293, %fd299;
	fma.rn.f64 	%fd302, %fd301, %fd293, %fd300;
	ld.global.nc.v2.f64 	{%fd303, %fd304}, [%rd140+32];
	fma.rn.f64 	%fd305, %fd302, %fd293, %fd303;
	fma.rn.f64 	%fd306, %fd305, %fd293, %fd304;
	fma.rn.f64 	%fd307, %fd306, %fd814, %fd814;
	fma.rn.f64 	%fd308, %fd306, %fd293, 0d3FF0000000000000;
	selp.f64 	%fd309, %fd308, %fd307, %p21;
	and.b32  	%r293, %r463, 2;
	setp.eq.s32 	%p22, %r293, 0;
	mov.f64 	%fd310, 0d0000000000000000;
	sub.f64 	%fd311, %fd310, %fd309;
	selp.f64 	%fd25, %fd309, %fd311, %p22;
	abs.f64 	%fd26, %fd1;
	setp.neu.f64 	%p23, %fd26, 0d7FF0000000000000;
	@%p23 bra 	$L__BB19_18;
	mov.f64 	%fd317, 0d0000000000000000;
	mul.rn.f64 	%fd816, %fd1, %fd317;
	mov.b32 	%r465, 1;
	bra.uni 	$L__BB19_21;
$L__BB19_18:
	mul.f64 	%fd312, %fd1, 0d3FE45F306DC9C883;
	cvt.rni.s32.f64 	%r464, %fd312;
	cvt.rn.f64.s32 	%fd313, %r464;
	fma.rn.f64 	%fd314, %fd313, 0dBFF921FB54442D18, %fd1;
	fma.rn.f64 	%fd315, %fd313, 0dBC91A62633145C00, %fd314;
	fma.rn.f64 	%fd816, %fd313, 0dB97B839A252049C0, %fd315;
	setp.ltu.f64 	%p24, %fd26, 0d41E0000000000000;
	@%p24 bra 	$L__BB19_20;
	{ // callseq 22, 0
	.param .b64 param0;
	st.param.f64 	[param0], %fd1;
	.param .align 16 .b8 retval0[16];
	call.uni (retval0), 
	__internal_trig_reduction_slowpathd, 
	(
	param0
	);
	ld.param.f64 	%fd816, [retval0];
	ld.param.b32 	%r464, [retval0+8];
	} // callseq 22
$L__BB19_20:
	add.s32 	%r465, %r464, 1;
$L__BB19_21:
	shl.b32 	%r296, %r465, 6;
	cvt.u64.u32 	%rd141, %r296;
	and.b64  	%rd142, %rd141, 64;
	mov.u64 	%rd143, __cudart_sin_cos_coeffs;
	add.s64 	%rd144, %rd143, %rd142;
	mul.rn.f64 	%fd318, %fd816, %fd816;
	and.b32  	%r297, %r465, 1;
	setp.eq.b32 	%p26, %r297, 1;
	selp.f64 	%fd319, 0dBDA8FF8320FD8164, 0d3DE5DB65F9785EBA, %p26;
	ld.global.nc.v2.f64 	{%fd320, %fd321}, [%rd144];
	fma.rn.f64 	%fd322, %fd319, %fd318, %fd320;
	fma.rn.f64 	%fd323, %fd322, %fd318, %fd321;
	ld.global.nc.v2.f64 	{%fd324, %fd325}, [%rd144+16];
	fma.rn.f64 	%fd326, %fd323, %fd318, %fd324;
	fma.rn.f64 	%fd327, %fd326, %fd318, %fd325;
	ld.global.nc.v2.f64 	{%fd328, %fd329}, [%rd144+32];
	fma.rn.f64 	%fd330, %fd327, %fd318, %fd328;
	fma.rn.f64 	%fd331, %fd330, %fd318, %fd329;
	fma.rn.f64 	%fd332, %fd331, %fd816, %fd816;
	fma.rn.f64 	%fd333, %fd331, %fd318, 0d3FF0000000000000;
	selp.f64 	%fd334, %fd333, %fd332, %p26;
	and.b32  	%r298, %r465, 2;
	setp.eq.s32 	%p27, %r298, 0;
	mov.f64 	%fd335, 0d0000000000000000;
	sub.f64 	%fd336, %fd335, %fd334;
	selp.f64 	%fd32, %fd334, %fd336, %p27;
	@%p23 bra 	$L__BB19_23;
	mov.f64 	%fd342, 0d0000000000000000;
	mul.rn.f64 	%fd817, %fd1, %fd342;
	mov.b32 	%r466, 0;
	bra.uni 	$L__BB19_25;
$L__BB19_23:
	mul.f64 	%fd337, %fd1, 0d3FE45F306DC9C883;
	cvt.rni.s32.f64 	%r466, %fd337;
	cvt.rn.f64.s32 	%fd338, %r466;
	fma.rn.f64 	%fd339, %fd338, 0dBFF921FB54442D18, %fd1;
	fma.rn.f64 	%fd340, %fd338, 0dBC91A62633145C00, %fd339;
	fma.rn.f64 	%fd817, %fd338, 0dB97B839A252049C0, %fd340;
	setp.ltu.f64 	%p28, %fd26, 0d41E0000000000000;
	@%p28 bra 	$L__BB19_25;
	{ // callseq 23, 0
	.param .b64 param0;
	st.param.f64 	[param0], %fd1;
	.param .align 16 .b8 retval0[16];
	call.uni (retval0), 
	__internal_trig_reduction_slowpathd, 
	(
	param0
	);
	ld.param.f64 	%fd817, [retval0];
	ld.param.b32 	%r466, [retval0+8];
	} // callseq 23
$L__BB19_25:
	shl.b32 	%r301, %r466, 6;
	cvt.u64.u32 	%rd145, %r301;
	and.b64  	%rd146, %rd145, 64;
	mov.u64 	%rd147, __cudart_sin_cos_coeffs;
	add.s64 	%rd148, %rd147, %rd146;
	mul.rn.f64 	%fd343, %fd817, %fd817;
	and.b32  	%r302, %r466, 1;
	setp.eq.b32 	%p30, %r302, 1;
	selp.f64 	%fd344, 0dBDA8FF8320FD8164, 0d3DE5DB65F9785EBA, %p30;
	ld.global.nc.v2.f64 	{%fd345, %fd346}, [%rd148];
	fma.rn.f64 	%fd347, %fd344, %fd343, %fd345;
	fma.rn.f64 	%fd348, %fd347, %fd343, %fd346;
	ld.global.nc.v2.f64 	{%fd349, %fd350}, [%rd148+16];
	fma.rn.f64 	%fd351, %fd348, %fd343, %fd349;
	fma.rn.f64 	%fd352, %fd351, %fd343, %fd350;
	ld.global.nc.v2.f64 	{%fd353, %fd354}, [%rd148+32];
	fma.rn.f64 	%fd355, %fd352, %fd343, %fd353;
	fma.rn.f64 	%fd356, %fd355, %fd343, %fd354;
	fma.rn.f64 	%fd357, %fd356, %fd817, %fd817;
	fma.rn.f64 	%fd358, %fd356, %fd343, 0d3FF0000000000000;
	selp.f64 	%fd359, %fd358, %fd357, %p30;
	and.b32  	%r303, %r466, 2;
	setp.eq.s32 	%p31, %r303, 0;
	mov.f64 	%fd360, 0d0000000000000000;
	sub.f64 	%fd361, %fd360, %fd359;
	selp.f64 	%fd37, %fd359, %fd361, %p31;
	mul.f64 	%fd38, %fd5, %fd37;
	@%p15 bra 	$L__BB19_27;
	mov.f64 	%fd367, 0d0000000000000000;
	mul.rn.f64 	%fd818, %fd2, %fd367;
	mov.b32 	%r467, 0;
	bra.uni 	$L__BB19_29;
$L__BB19_27:
	mul.f64 	%fd362, %fd2, 0d3FE45F306DC9C883;
	cvt.rni.s32.f64 	%r467, %fd362;
	cvt.rn.f64.s32 	%fd363, %r467;
	fma.rn.f64 	%fd364, %fd363, 0dBFF921FB54442D18, %fd2;
	fma.rn.f64 	%fd365, %fd363, 0dBC91A62633145C00, %fd364;
	fma.rn.f64 	%fd818, %fd363, 0dB97B839A252049C0, %fd365;
	setp.ltu.f64 	%p32, %fd14, 0d41E0000000000000;
	@%p32 bra 	$L__BB19_29;
	{ // callseq 24, 0
	.param .b64 param0;
	st.param.f64 	[param0], %fd2;
	.param .align 16 .b8 retval0[16];
	call.uni (retval0), 
	__internal_trig_reduction_slowpathd, 
	(
	param0
	);
	ld.param.f64 	%fd818, [retval0];
	ld.param.b32 	%r467, [retval0+8];
	} // callseq 24
$L__BB19_29:
	ld.param.u64 	%rd274, [_Z10Vext_cal_3PiPdS0_S0_S0_S0_S_S0_S0_S0_S0_S0_S_S_S_S0_S0_S0_S0_S0_S0_S0_S_S_S_S_S0_S0_S_S_S_S_S_S_S_S_S0_S0_S0_S0_S0_S0_S0_S0_S0_S0_S0_S0_S0_S0_S0_S0_S0_S0_S0_S0__param_45];
	shl.b32 	%r306, %r467, 6;
	cvt.u64.u32 	%rd149, %r306;
	and.b64  	%rd150, %rd149, 64;
	mov.u64 	%rd151, __cudart_sin_cos_coeffs;
	add.s64 	%rd152, %rd151, %rd150;
	mul.rn.f64 	%fd368, %fd818, %fd818;
	and.b32  	%r307, %r467, 1;
	setp.eq.b32 	%p33, %r307, 1;
	selp.f64 	%fd369, 0dBDA8FF8320FD8164, 0d3DE5DB65F9785EBA, %p33;
	ld.global.nc.v2.f64 	{%fd370, %fd371}, [%rd152];
	fma.rn.f64 	%fd372, %fd369, %fd368, %fd370;
	fma.rn.f64 	%fd373, %fd372, %fd368, %fd371;
	ld.global.nc.v2.f64 	{%fd374, %fd375}, [%rd152+16];
	fma.rn.f64 	%fd376, %fd373, %fd368, %fd374;
	fma.rn.f64 	%fd377, %fd376, %fd368, %fd375;
	ld.global.nc.v2.f64 	{%fd378, %fd379}, [%rd152+32];
	fma.rn.f64 	%fd380, %fd377, %fd368, %fd378;
	fma.rn.f64 	%fd381, %fd380, %fd368, %fd379;
	fma.rn.f64 	%fd382, %fd381, %fd818, %fd818;
	fma.rn.f64 	%fd383, %fd381, %fd368, 0d3FF0000000000000;
	selp.f64 	%fd384, %fd383, %fd382, %p33;
	and.b32  	%r308, %r467, 2;
	setp.eq.s32 	%p34, %r308, 0;
	mov.f64 	%fd385, 0d0000000000000000;
	sub.f64 	%fd386, %fd385, %fd384;
	selp.f64 	%fd387, %fd384, %fd386, %p34;
	mul.f64 	%fd388, %fd13, %fd38;
	mul.f64 	%fd389, %fd5, %fd25;
	mul.f64 	%fd390, %fd389, %fd32;
	sub.f64 	%fd391, %fd20, %fd390;
	fma.rn.f64 	%fd392, %fd388, %fd387, %fd391;
	mul.f64 	%fd393, %fd6, %fd25;
	fma.rn.f64 	%fd394, %fd393, %fd37, %fd392;
	mul.f64 	%fd395, %fd6, %fd32;
	mul.f64 	%fd396, %fd13, %fd395;
	fma.rn.f64 	%fd397, %fd396, %fd387, %fd394;
	cvta.to.global.u64 	%rd153, %rd274;
	mul.wide.s32 	%rd154, %r458, 8;
	add.s64 	%rd35, %rd153, %rd154;
	st.global.f64 	[%rd35], %fd397;
	ld.global.f64 	%fd43, [%rd29];
	ld.global.f64 	%fd44, [%rd30];
	ld.global.f64 	%fd45, [%rd31];
	ld.global.u32 	%r309, [%rd27];
	mul.wide.s32 	%rd155, %r309, 8;
	add.s64 	%rd156, %rd8, %rd155;
	ld.global.f64 	%fd46, [%rd156];
	add.s64 	%rd157, %rd7, %rd155;
	ld.global.f64 	%fd47, [%rd157];
	add.s64 	%rd158, %rd6, %rd155;
	ld.global.f64 	%fd48, [%rd158];
	abs.f64 	%fd49, %fd45;
	setp.neu.f64 	%p35, %fd49, 0d7FF0000000000000;
	@%p35 bra 	$L__BB19_31;
	mov.f64 	%fd403, 0d0000000000000000;
	mul.rn.f64 	%fd819, %fd45, %fd403;
	mov.b32 	%r468, 0;
	bra.uni 	$L__BB19_33;
$L__BB19_31:
	mul.f64 	%fd398, %fd45, 0d3FE45F306DC9C883;
	cvt.rni.s32.f64 	%r468, %fd398;
	cvt.rn.f64.s32 	%fd399, %r468;
	fma.rn.f64 	%fd400, %fd399, 0dBFF921FB54442D18, %fd45;
	fma.rn.f64 	%fd401, %fd399, 0dBC91A62633145C00, %fd400;
	fma.rn.f64 	%fd819, %fd399, 0dB97B839A252049C0, %fd401;
	setp.ltu.f64 	%p36, %fd49, 0d41E0000000000000;
	@%p36 bra 	$L__BB19_33;
	{ // callseq 25, 0
	.param .b64 param0;
	st.param.f64 	[param0], %fd45;
	.param .align 16 .b8 retval0[16];
	call.uni (retval0), 
	__internal_trig_reduction_slowpathd, 
	(
	param0
	);
	ld.param.f64 	%fd819, [retval0];
	ld.param.b32 	%r468, [retval0+8];
	} // callseq 25
$L__BB19_33:
	shl.b32 	%r312, %r468, 6;
	cvt.u64.u32 	%rd159, %r312;
	and.b64  	%rd160, %rd159, 64;
	mov.u64 	%rd161, __cudart_sin_cos_coeffs;
	add.s64 	%rd162, %rd161, %rd160;
	mul.rn.f64 	%fd404, %fd819, %fd819;
	and.b32  	%r313, %r468, 1;
	setp.eq.b32 	%p37, %r313, 1;
	selp.f64 	%fd405, 0dBDA8FF8320FD8164, 0d3DE5DB65F9785EBA, %p37;
	ld.global.nc.v2.f64 	{%fd406, %fd407}, [%rd162];
	fma.rn.f64 	%fd408, %fd405, %fd404, %fd406;
	fma.rn.f64 	%fd409, %fd408, %fd404, %fd407;
	ld.global.nc.v2.f64 	{%fd410, %fd411}, [%rd162+16];
	fma.rn.f64 	%fd412, %fd409, %fd404, %fd410;
	fma.rn.f64 	%fd413, %fd412, %fd404, %fd411;
	ld.global.nc.v2.f64 	{%fd414, %fd415}, [%rd162+32];
	fma.rn.f64 	%fd416, %fd413, %fd404, %fd414;
	fma.rn.f64 	%fd417, %fd416, %fd404, %fd415;
	fma.rn.f64 	%fd418, %fd417, %fd819, %fd819;
	fma.rn.f64 	%fd419, %fd417, %fd404, 0d3FF0000000000000;
	selp.f64 	%fd420, %fd419, %fd418, %p37;
	and.b32  	%r314, %r468, 2;
	setp.eq.s32 	%p38, %r314, 0;
	mov.f64 	%fd421, 0d0000000000000000;
	sub.f64 	%fd422, %fd421, %fd420;
	selp.f64 	%fd54, %fd420, %fd422, %p38;
	abs.f64 	%fd55, %fd44;
	setp.neu.f64 	%p39, %fd55, 0d7FF0000000000000;
	@%p39 bra 	$L__BB19_35;
	mov.f64 	%fd428, 0d0000000000000000;
	mul.rn.f64 	%fd821, %fd44, %fd428;
	mov.b32 	%r470, 1;
	bra.uni 	$L__BB19_38;
$L__BB19_35:
	mul.f64 	%fd423, %fd44, 0d3FE45F306DC9C883;
	cvt.rni.s32.f64 	%r469, %fd423;
	cvt.rn.f64.s32 	%fd424, %r469;
	fma.rn.f64 	%fd425, %fd424, 0dBFF921FB54442D18, %fd44;
	fma.rn.f64 	%fd426, %fd424, 0dBC91A62633145C00, %fd425;
	fma.rn.f64 	%fd821, %fd424, 0dB97B839A252049C0, %fd426;
	setp.ltu.f64 	%p40, %fd55, 0d41E0000000000000;
	@%p40 bra 	$L__BB19_37;
	{ // callseq 26, 0
	.param .b64 param0;
	st.param.f64 	[param0], %fd44;
	.param .align 16 .b8 retval0[16];
	call.uni (retval0), 
	__internal_trig_reduction_slowpathd, 
	(
	param0
	);
	ld.param.f64 	%fd821, [retval0];
	ld.param.b32 	%r469, [retval0+8];
	} // callseq 26
$L__BB19_37:
	add.s32 	%r470, %r469, 1;
$L__BB19_38:
	shl.b32 	%r317, %r470, 6;
	cvt.u64.u32 	%rd163, %r317;
	and.b64  	%rd164, %rd163, 64;
	mov.u64 	%rd165, __cudart_sin_cos_coeffs;
	add.s64 	%rd166, %rd165, %rd164;
	mul.rn.f64 	%fd429, %fd821, %fd821;
	and.b32  	%r318, %r470, 1;
	setp.eq.b32 	%p42, %r318, 1;
	selp.f64 	%fd430, 0dBDA8FF8320FD8164, 0d3DE5DB65F9785EBA, %p42;
	ld.global.nc.v2.f64 	{%fd431, %fd432}, [%rd166];
	fma.rn.f64 	%fd433, %fd430, %fd429, %fd431;
	fma.rn.f64 	%fd434, %fd433, %fd429, %fd432;
	ld.global.nc.v2.f64 	{%fd435, %fd436}, [%rd166+16];
	fma.rn.f64 	%fd437, %fd434, %fd429, %fd435;
	fma.rn.f64 	%fd438, %fd437, %fd429, %fd436;
	ld.global.nc.v2.f64 	{%fd439, %fd440}, [%rd166+32];
	fma.rn.f64 	%fd441, %fd438, %fd429, %fd439;
	fma.rn.f64 	%fd442, %fd441, %fd429, %fd440;
	fma.rn.f64 	%fd443, %fd442, %fd821, %fd821;
	fma.rn.f64 	%fd444, %fd442, %fd429, 0d3FF0000000000000;
	selp.f64 	%fd445, %fd444, %fd443, %p42;
	and.b32  	%r319, %r470, 2;
	setp.eq.s32 	%p43, %r319, 0;
	mov.f64 	%fd446, 0d0000000000000000;
	sub.f64 	%fd447, %fd446, %fd445;
	selp.f64 	%fd448, %fd445, %fd447, %p43;
	mul.f64 	%fd449, %fd46, %fd54;
	mul.f64 	%fd61, %fd449, %fd448;
	@%p35 bra 	$L__BB19_40;
	mov.f64 	%fd455, 0d0000000000000000;
	mul.rn.f64 	%fd823, %fd45, %fd455;
	mov.b32 	%r472, 1;
	bra.uni 	$L__BB19_43;
$L__BB19_40:
	mul.f64 	%fd450, %fd45, 0d3FE45F306DC9C883;
	cvt.rni.s32.f64 	%r471, %fd450;
	cvt.rn.f64.s32 	%fd451, %r471;
	fma.rn.f64 	%fd452, %fd451, 0dBFF921FB54442D18, %fd45;
	fma.rn.f64 	%fd453, %fd451, 0dBC91A62633145C00, %fd452;
	fma.rn.f64 	%fd823, %fd451, 0dB97B839A252049C0, %fd453;
	setp.ltu.f64 	%p44, %fd49, 0d41E0000000000000;
	@%p44 bra 	$L__BB19_42;
	{ // callseq 27, 0
	.param .b64 param0;
	st.param.f64 	[param0], %fd45;
	.param .align 16 .b8 retval0[16];
	call.uni (retval0), 
	__internal_trig_reduction_slowpathd, 
	(
	param0
	);
	ld.param.f64 	%fd823, [retval0];
	ld.param.b32 	%r471, [retval0+8];
	} // callseq 27
$L__BB19_42:
	add.s32 	%r472, %r471, 1;
$L__BB19_43:
	shl.b32 	%r322, %r472, 6;
	cvt.u64.u32 	%rd167, %r322;
	and.b64  	%rd168, %rd167, 64;
	mov.u64 	%rd169, __cudart_sin_cos_coeffs;
	add.s64 	%rd170, %rd169, %rd168;
	mul.rn.f64 	%fd456, %fd823, %fd823;
	and.b32  	%r323, %r472, 1;
	setp.eq.b32 	%p45, %r323, 1;
	selp.f64 	%fd457, 0dBDA8FF8320FD8164, 0d3DE5DB65F9785EBA, %p45;
	ld.global.nc.v2.f64 	{%fd458, %fd459}, [%rd170];
	fma.rn.f64 	%fd460, %fd457, %fd456, %fd458;
	fma.rn.f64 	%fd461, %fd460, %fd456, %fd459;
	ld.global.nc.v2.f64 	{%fd462, %fd463}, [%rd170+16];
	fma.rn.f64 	%fd464, %fd461, %fd456, %fd462;
	fma.rn.f64 	%fd465, %fd464, %fd456, %fd463;
	ld.global.nc.v2.f64 	{%fd466, %fd467}, [%rd170+32];
	fma.rn.f64 	%fd468, %fd465, %fd456, %fd466;
	fma.rn.f64 	%fd469, %fd468, %fd456, %fd467;
	fma.rn.f64 	%fd470, %fd469, %fd823, %fd823;
	fma.rn.f64 	%fd471, %fd469, %fd456, 0d3FF0000000000000;
	selp.f64 	%fd472, %fd471, %fd470, %p45;
	and.b32  	%r324, %r472, 2;
	setp.eq.s32 	%p46, %r324, 0;
	mov.f64 	%fd473, 0d0000000000000000;
	sub.f64 	%fd474, %fd473, %fd472;
	selp.f64 	%fd67, %fd472, %fd474, %p46;
	abs.f64 	%fd68, %fd43;
	setp.neu.f64 	%p47, %fd68, 0d7FF0000000000000;
	@%p47 bra 	$L__BB19_45;
	mov.f64 	%fd480, 0d0000000000000000;
	mul.rn.f64 	%fd825, %fd43, %fd480;
	mov.b32 	%r474, 1;
	bra.uni 	$L__BB19_48;
$L__BB19_45:
	mul.f64 	%fd475, %fd43, 0d3FE45F306DC9C883;
	cvt.rni.s32.f64 	%r473, %fd475;
	cvt.rn.f64.s32 	%fd476, %r473;
	fma.rn.f64 	%fd477, %fd476, 0dBFF921FB54442D18, %fd43;
	fma.rn.f64 	%fd478, %fd476, 0dBC91A62633145C00, %fd477;
	fma.rn.f64 	%fd825, %fd476, 0dB97B839A252049C0, %fd478;
	setp.ltu.f64 	%p48, %fd68, 0d41E0000000000000;
	@%p48 bra 	$L__BB19_47;
	{ // callseq 28, 0
	.param .b64 param0;
	st.param.f64 	[param0], %fd43;
	.param .align 16 .b8 retval0[16];
	call.uni (retval0), 
	__internal_trig_reduction_slowpathd, 
	(
	param0
	);
	ld.param.f64 	%fd825, [retval0];
	ld.param.b32 	%r473, [retval0+8];
	} // callseq 28
$L__BB19_47:
	add.s32 	%r474, %r473, 1;
$L__BB19_48:
	shl.b32 	%r327, %r474, 6;
	cvt.u64.u32 	%rd171, %r327;
	and.b64  	%rd172, %rd171, 64;
	mov.u64 	%rd173, __cudart_sin_cos_coeffs;
	add.s64 	%rd174, %rd173, %rd172;
	mul.rn.f64 	%fd481, %fd825, %fd825;
	and.b32  	%r328, %r474, 1;
	setp.eq.b32 	%p50, %r328, 1;
	selp.f64 	%fd482, 0dBDA8FF8320FD8164, 0d3DE5DB65F9785EBA, %p50;
	ld.global.nc.v2.f64 	{%fd483, %fd484}, [%rd174];
	fma.rn.f64 	%fd485, %fd482, %fd481, %fd483;
	fma.rn.f64 	%fd486, %fd485, %fd481, %fd484;
	ld.global.nc.v2.f64 	{%fd487, %fd488}, [%rd174+16];
	fma.rn.f64 	%fd489, %fd486, %fd481, %fd487;
	fma.rn.f64 	%fd490, %fd489, %fd481, %fd488;
	ld.global.nc.v2.f64 	{%fd491, %fd492}, [%rd174+32];
	fma.rn.f64 	%fd493, %fd490, %fd481, %fd491;
	fma.rn.f64 	%fd494, %fd493, %fd481, %fd492;
	fma.rn.f64 	%fd495, %fd494, %fd825, %fd825;
	fma.rn.f64 	%fd496, %fd494, %fd481, 0d3FF0000000000000;
	selp.f64 	%fd497, %fd496, %fd495, %p50;
	and.b32  	%r329, %r474, 2;
	setp.eq.s32 	%p51, %r329, 0;
	mov.f64 	%fd498, 0d0000000000000000;
	sub.f64 	%fd499, %fd498, %fd497;
	selp.f64 	%fd74, %fd497, %fd499, %p51;
	mul.f64 	%fd500, %fd47, %fd67;
	fma.rn.f64 	%fd75, %fd500, %fd74, %fd61;
	@%p39 bra 	$L__BB19_50;
	mov.f64 	%fd506, 0d0000000000000000;
	mul.rn.f64 	%fd826, %fd44, %fd506;
	mov.b32 	%r475, 0;
	bra.uni 	$L__BB19_52;
$L__BB19_50:
	mul.f64 	%fd501, %fd44, 0d3FE45F306DC9C883;
	cvt.rni.s32.f64 	%r475, %fd501;
	cvt.rn.f64.s32 	%fd502, %r475;
	fma.rn.f64 	%fd503, %fd502, 0dBFF921FB54442D18, %fd44;
	fma.rn.f64 	%fd504, %fd502, 0dBC91A62633145C00, %fd503;
	fma.rn.f64 	%fd826, %fd502, 0dB97B839A252049C0, %fd504;
	setp.ltu.f64 	%p52, %fd55, 0d41E0000000000000;
	@%p52 bra 	$L__BB19_52;
	{ // callseq 29, 0
	.param .b64 param0;
	st.param.f64 	[param0], %fd44;
	.param .align 16 .b8 retval0[16];
	call.uni (retval0), 
	__internal_trig_reduction_slowpathd, 
	(
	param0
	);
	ld.param.f64 	%fd826, [retval0];
	ld.param.b32 	%r475, [retval0+8];
	} // callseq 29
$L__BB19_52:
	shl.b32 	%r332, %r475, 6;
	cvt.u64.u32 	%rd175, %r332;
	and.b64  	%rd176, %rd175, 64;
	mov.u64 	%rd177, __cudart_sin_cos_coeffs;
	add.s64 	%rd178, %rd177, %rd176;
	mul.rn.f64 	%fd507, %fd826, %fd826;
	and.b32  	%r333, %r475, 1;
	setp.eq.b32 	%p54, %r333, 1;
	selp.f64 	%fd508, 0dBDA8FF8320FD8164, 0d3DE5DB65F9785EBA, %p54;
	ld.global.nc.v2.f64 	{%fd509, %fd510}, [%rd178];
	fma.rn.f64 	%fd511, %fd508, %fd507, %fd509;
	fma.rn.f64 	%fd512, %fd511, %fd507, %fd510;
	ld.global.nc.v2.f64 	{%fd513, %fd514}, [%rd178+16];
	fma.rn.f64 	%fd515, %fd512, %fd507, %fd513;
	fma.rn.f64 	%fd516, %fd515, %fd507, %fd514;
	ld.global.nc.v2.f64 	{%fd517, %fd518}, [%rd178+32];
	fma.rn.f64 	%fd519, %fd516, %fd507, %fd517;
	fma.rn.f64 	%fd520, %fd519, %fd507, %fd518;
	fma.rn.f64 	%fd521, %fd520, %fd826, %fd826;
	fma.rn.f64 	%fd522, %fd520, %fd507, 0d3FF0000000000000;
	selp.f64 	%fd523, %fd522, %fd521, %p54;
	and.b32  	%r334, %r475, 2;
	setp.eq.s32 	%p55, %r334, 0;
	mov.f64 	%fd524, 0d0000000000000000;
	sub.f64 	%fd525, %fd524, %fd523;
	selp.f64 	%fd80, %fd523, %fd525, %p55;
	mul.f64 	%fd81, %fd47, %fd54;
	@%p47 bra 	$L__BB19_54;
	mov.f64 	%fd531, 0d0000000000000000;
	mul.rn.f64 	%fd827, %fd43, %fd531;
	mov.b32 	%r476, 0;
	bra.uni 	$L__BB19_56;
$L__BB19_54:
	mul.f64 	%fd526, %fd43, 0d3FE45F306DC9C883;
	cvt.rni.s32.f64 	%r476, %fd526;
	cvt.rn.f64.s32 	%fd527, %r476;
	fma.rn.f64 	%fd528, %fd527, 0dBFF921FB54442D18, %fd43;
	fma.rn.f64 	%fd529, %fd527, 0dBC91A62633145C00, %fd528;
	fma.rn.f64 	%fd827, %fd527, 0dB97B839A252049C0, %fd529;
	setp.ltu.f64 	%p56, %fd68, 0d41E0000000000000;
	@%p56 bra 	$L__BB19_56;
	{ // callseq 30, 0
	.param .b64 param0;
	st.param.f64 	[param0], %fd43;
	.param .align 16 .b8 retval0[16];
	call.uni (retval0), 
	__internal_trig_reduction_slowpathd, 
	(
	param0
	);
	ld.param.f64 	%fd827, [retval0];
	ld.param.b32 	%r476, [retval0+8];
	} // callseq 30
$L__BB19_56:
	ld.param.u64 	%rd275, [_Z10Vext_cal_3PiPdS0_S0_S0_S0_S_S0_S0_S0_S0_S0_S_S_S_S0_S0_S0_S0_S0_S0_S0_S_S_S_S_S0_S0_S_S_S_S_S_S_S_S_S0_S0_S0_S0_S0_S0_S0_S0_S0_S0_S0_S0_S0_S0_S0_S0_S0_S0_S0_S0__param_46];
	shl.b32 	%r337, %r476, 6;
	cvt.u64.u32 	%rd179, %r337;
	and.b64  	%rd180, %rd179, 64;
	mov.u64 	%rd181, __cudart_sin_cos_coeffs;
	add.s64 	%rd182, %rd181, %rd180;
	mul.rn.f64 	%fd532, %fd827, %fd827;
	and.b32  	%r338, %r476, 1;
	setp.eq.b32 	%p57, %r338, 1;
	selp.f64 	%fd533, 0dBDA8FF8320FD8164, 0d3DE5DB65F9785EBA, %p57;
	ld.global.nc.v2.f64 	{%fd534, %fd535}, [%rd182];
	fma.rn.f64 	%fd536, %fd533, %fd532, %fd534;
	fma.rn.f64 	%fd537, %fd536, %fd532, %fd535;
	ld.global.nc.v2.f64 	{%fd538, %fd539}, [%rd182+16];
	fma.rn.f64 	%fd540, %fd537, %fd532, %fd538;
	fma.rn.f64 	%fd541, %fd540, %fd532, %fd539;
	ld.global.nc.v2.f64 	{%fd542, %fd543}, [%rd182+32];
	fma.rn.f64 	%fd544, %fd541, %fd532, %fd542;
	fma.rn.f64 	%fd545, %fd544, %fd532, %fd543;
	fma.rn.f64 	%fd546, %fd545, %fd827, %fd827;
	fma.rn.f64 	%fd547, %fd545, %fd532, 0d3FF0000000000000;
	selp.f64 	%fd548, %fd547, %fd546, %p57;
	and.b32  	%r339, %r476, 2;
	setp.eq.s32 	%p58, %r339, 0;
	mov.f64 	%fd549, 0d0000000000000000;
	sub.f64 	%fd550, %fd549, %fd548;
	selp.f64 	%fd551, %fd548, %fd550, %p58;
	mul.f64 	%fd552, %fd81, %fd80;
	fma.rn.f64 	%fd553, %fd552, %fd551, %fd75;
	mul.f64 	%fd554, %fd48, %fd67;
	mul.f64 	%fd555, %fd554, %fd551;
	sub.f64 	%fd556, %fd553, %fd555;
	mul.f64 	%fd557, %fd48, %fd54;
	mul.f64 	%fd558, %fd557, %fd80;
	fma.rn.f64 	%fd559, %fd74, %fd558, %fd556;
	cvta.to.global.u64 	%rd183, %rd275;
	mul.wide.s32 	%rd184, %r458, 8;
	add.s64 	%rd36, %rd183, %rd184;
	st.global.f64 	[%rd36], %fd559;
	ld.global.f64 	%fd86, [%rd29];
	ld.global.f64 	%fd87, [%rd30];
	ld.global.u32 	%r340, [%rd27];
	mul.wide.s32 	%rd185, %r340, 8;
	add.s64 	%rd186, %rd8, %rd185;
	ld.global.f64 	%fd88, [%rd186];
	add.s64 	%rd187, %rd7, %rd185;
	ld.global.f64 	%fd89, [%rd187];
	add.s64 	%rd188, %rd6, %rd185;
	ld.global.f64 	%fd90, [%rd188];
	abs.f64 	%fd91, %fd87;
	setp.neu.f64 	%p59, %fd91, 0d7FF0000000000000;
	@%p59 bra 	$L__BB19_58;
	mov.f64 	%fd565, 0d0000000000000000;
	mul.rn.f64 	%fd828, %fd87, %fd565;
	mov.b32 	%r477, 0;
	bra.uni 	$L__BB19_60;
$L__BB19_58:
	mul.f64 	%fd560, %fd87, 0d3FE45F306DC9C883;
	cvt.rni.s32.f64 	%r477, %fd560;
	cvt.rn.f64.s32 	%fd561, %r477;
	fma.rn.f64 	%fd562, %fd561, 0dBFF921FB54442D18, %fd87;
	fma.rn.f64 	%fd563, %fd561, 0dBC91A62633145C00, %fd562;
	fma.rn.f64 	%fd828, %fd561, 0dB97B839A252049C0, %fd563;
	setp.ltu.f64 	%p60, %fd91, 0d41E0000000000000;
	@%p60 bra 	$L__BB19_60;
	{ // callseq 31, 0
	.param .b64 param0;
	st.param.f64 	[param0], %fd87;
	.param .align 16 .b8 retval0[16];
	call.uni (retval0), 
	__internal_trig_reduction_slowpathd, 
	(
	param0
	);
	ld.param.f64 	%fd828, [retval0];
	ld.param.b32 	%r477, [retval0+8];
	} // callseq 31
$L__BB19_60:
	shl.b32 	%r343, %r477, 6;
	cvt.u64.u32 	%rd189, %r343;
	and.b64  	%rd190, %rd189, 64;
	mov.u64 	%rd191, __cudart_sin_cos_coeffs;
	add.s64 	%rd192, %rd191, %rd190;
	mul.rn.f64 	%fd566, %fd828, %fd828;
	and.b32  	%r344, %r477, 1;
	setp.eq.b32 	%p62, %r344, 1;
	selp.f64 	%fd567, 0dBDA8FF8320FD8164, 0d3DE5DB65F9785EBA, %p62;
	ld.global.nc.v2.f64 	{%fd568, %fd569}, [%rd192];
	fma.rn.f64 	%fd570, %fd567, %fd566, %fd568;
	fma.rn.f64 	%fd571, %fd570, %fd566, %fd569;
	ld.global.nc.v2.f64 	{%fd572, %fd573}, [%rd192+16];
	fma.rn.f64 	%fd574, %fd571, %fd566, %fd572;
	fma.rn.f64 	%fd575, %fd574, %fd566, %fd573;
	ld.global.nc.v2.f64 	{%fd576, %fd577}, [%rd192+32];
	fma.rn.f64 	%fd578, %fd575, %fd566, %fd576;
	fma.rn.f64 	%fd579, %fd578, %fd566, %fd577;
	fma.rn.f64 	%fd580, %fd579, %fd828, %fd828;
	fma.rn.f64 	%fd581, %fd579, %fd566, 0d3FF0000000000000;
	selp.f64 	%fd582, %fd581, %fd580, %p62;
	and.b32  	%r345, %r477, 2;
	setp.eq.s32 	%p63, %r345, 0;
	mov.f64 	%fd583, 0d0000000000000000;
	sub.f64 	%fd584, %fd583, %fd582;
	selp.f64 	%fd96, %fd582, %fd584, %p63;
	@%p59 bra 	$L__BB19_62;
	mov.f64 	%fd590, 0d0000000000000000;
	mul.rn.f64 	%fd830, %fd87, %fd590;
	mov.b32 	%r479, 1;
	bra.uni 	$L__BB19_65;
$L__BB19_62:
	mul.f64 	%fd585, %fd87, 0d3FE45F306DC9C883;
	cvt.rni.s32.f64 	%r478, %fd585;
	cvt.rn.f64.s32 	%fd586, %r478;
	fma.rn.f64 	%fd587, %fd586, 0dBFF921FB54442D18, %fd87;
	fma.rn.f64 	%fd588, %fd586, 0dBC91A62633145C00, %fd587;
	fma.rn.f64 	%fd830, %fd586, 0dB97B839A252049C0, %fd588;
	setp.ltu.f64 	%p64, %fd91, 0d41E0000000000000;
	@%p64 bra 	$L__BB19_64;
	{ // callseq 32, 0
	.param .b64 param0;
	st.param.f64 	[param0], %fd87;
	.param .align 16 .b8 retval0[16];
	call.uni (retval0), 
	__internal_trig_reduction_slowpathd, 
	(
	param0
	);
	ld.param.f64 	%fd830, [retval0];
	ld.param.b32 	%r478, [retval0+8];
	} // callseq 32
$L__BB19_64:
	add.s32 	%r479, %r478, 1;
$L__BB19_65:
	shl.b32 	%r348, %r479, 6;
	cvt.u64.u32 	%rd193, %r348;
	and.b64  	%rd194, %rd193, 64;
	mov.u64 	%rd195, __cudart_sin_cos_coeffs;
	add.s64 	%rd196, %rd195, %rd194;
	mul.rn.f64 	%fd591, %fd830, %fd830;
	and.b32  	%r349, %r479, 1;
	setp.eq.b32 	%p65, %r349, 1;
	selp.f64 	%fd592, 0dBDA8FF8320FD8164, 0d3DE5DB65F9785EBA, %p65;
	ld.global.nc.v2.f64 	{%fd593, %fd594}, [%rd196];
	fma.rn.f64 	%fd595, %fd592, %fd591, %fd593;
	fma.rn.f64 	%fd596, %fd595, %fd591, %fd594;
	ld.global.nc.v2.f64 	{%fd597, %fd598}, [%rd196+16];
	fma.rn.f64 	%fd599, %fd596, %fd591, %fd597;
	fma.rn.f64 	%fd600, %fd599, %fd591, %fd598;
	ld.global.nc.v2.f64 	{%fd601, %fd602}, [%rd196+32];
	fma.rn.f64 	%fd603, %fd600, %fd591, %fd601;
	fma.rn.f64 	%fd604, %fd603, %fd591, %fd602;
	fma.rn.f64 	%fd605, %fd604, %fd830, %fd830;
	fma.rn.f64 	%fd606, %fd604, %fd591, 0d3FF0000000000000;
	selp.f64 	%fd607, %fd606, %fd605, %p65;
	and.b32  	%r350, %r479, 2;
	setp.eq.s32 	%p66, %r350, 0;
	mov.f64 	%fd608, 0d0000000000000000;
	sub.f64 	%fd609, %fd608, %fd607;
	selp.f64 	%fd102, %fd607, %fd609, %p66;
	abs.f64 	%fd103, %fd86;
	setp.neu.f64 	%p67, %fd103, 0d7FF0000000000000;
	@%p67 bra 	$L__BB19_67;
	mov.f64 	%fd615, 0d0000000000000000;
	mul.rn.f64 	%fd831, %fd86, %fd615;
	mov.b32 	%r480, 0;
	bra.uni 	$L__BB19_69;
$L__BB19_67:
	mul.f64 	%fd610, %fd86, 0d3FE45F306DC9C883;
	cvt.rni.s32.f64 	%r480, %fd610;
	cvt.rn.f64.s32 	%fd611, %r480;
	fma.rn.f64 	%fd612, %fd611, 0dBFF921FB54442D18, %fd86;
	fma.rn.f64 	%fd613, %fd611, 0dBC91A62633145C00, %fd612;
	fma.rn.f64 	%fd831, %fd611, 0dB97B839A252049C0, %fd613;
	setp.ltu.f64 	%p68, %fd103, 0d41E0000000000000;
	@%p68 bra 	$L__BB19_69;
	{ // callseq 33, 0
	.param .b64 param0;
	st.param.f64 	[param0], %fd86;
	.param .align 16 .b8 retval0[16];
	call.uni (retval0), 
	__internal_trig_reduction_slowpathd, 
	(
	param0
	);
	ld.param.f64 	%fd831, [retval0];
	ld.param.b32 	%r480, [retval0+8];
	} // callseq 33
$L__BB19_69:
	shl.b32 	%r353, %r480, 6;
	cvt.u64.u32 	%rd197, %r353;
	and.b64  	%rd198, %rd197, 64;
	mov.u64 	%rd199, __cudart_sin_cos_coeffs;
	add.s64 	%rd200, %rd199, %rd198;
	mul.rn.f64 	%fd616, %fd831, %fd831;
	and.b32  	%r354, %r480, 1;
	setp.eq.b32 	%p70, %r354, 1;
	selp.f64 	%fd617, 0dBDA8FF8320FD8164, 0d3DE5DB65F9785EBA, %p70;
	ld.global.nc.v2.f64 	{%fd618, %fd619}, [%rd200];
	fma.rn.f64 	%fd620, %fd617, %fd616, %fd618;
	fma.rn.f64 	%fd621, %fd620, %fd616, %fd619;
	ld.global.nc.v2.f64 	{%fd622, %fd623}, [%rd200+16];
	fma.rn.f64 	%fd624, %fd621, %fd616, %fd622;
	fma.rn.f64 	%fd625, %fd624, %fd616, %fd623;
	ld.global.nc.v2.f64 	{%fd626, %fd627}, [%rd200+32];
	fma.rn.f64 	%fd628, %fd625, %fd616, %fd626;
	fma.rn.f64 	%fd629, %fd628, %fd616, %fd627;
	fma.rn.f64 	%fd630, %fd629, %fd831, %fd831;
	fma.rn.f64 	%fd631, %fd629, %fd616, 0d3FF0000000000000;
	selp.f64 	%fd632, %fd631, %fd630, %p70;
	and.b32  	%r355, %r480, 2;
	setp.eq.s32 	%p71, %r355, 0;
	mov.f64 	%fd633, 0d0000000000000000;
	sub.f64 	%fd634, %fd633, %fd632;
	selp.f64 	%fd635, %fd632, %fd634, %p71;
	mul.f64 	%fd636, %fd89, %fd102;
	mul.f64 	%fd637, %fd636, %fd635;
	mul.f64 	%fd638, %fd88, %fd96;
	sub.f64 	%fd108, %fd637, %fd638;
	@%p67 bra 	$L__BB19_71;
	mov.f64 	%fd644, 0d0000000000000000;
	mul.rn.f64 	%fd833, %fd86, %fd644;
	mov.b32 	%r482, 1;
	bra.uni 	$L__BB19_74;
$L__BB19_71:
	mul.f64 	%fd639, %fd86, 0d3FE45F306DC9C883;
	cvt.rni.s32.f64 	%r481, %fd639;
	cvt.rn.f64.s32 	%fd640, %r481;
	fma.rn.f64 	%fd641, %fd640, 0dBFF921FB54442D18, %fd86;
	fma.rn.f64 	%fd642, %fd640, 0dBC91A62633145C00, %fd641;
	fma.rn.f64 	%fd833, %fd640, 0dB97B839A252049C0, %fd642;
	setp.ltu.f64 	%p72, %fd103, 0d41E0000000000000;
	@%p72 bra 	$L__BB19_73;
	{ // callseq 34, 0
	.param .b64 param0;
	st.param.f64 	[param0], %fd86;
	.param .align 16 .b8 retval0[16];
	call.uni (retval0), 
	__internal_trig_reduction_slowpathd, 
	(
	param0
	);
	ld.param.f64 	%fd833, [retval0];
	ld.param.b32 	%r481, [retval0+8];
	} // callseq 34
$L__BB19_73:
	add.s32 	%r482, %r481, 1;
$L__BB19_74:
	ld.param.u64 	%rd284, [_Z10Vext_cal_3PiPdS0_S0_S0_S0_S_S0_S0_S0_S0_S0_S_S_S_S0_S0_S0_S0_S0_S0_S0_S_S_S_S_S0_S0_S_S_S_S_S_S_S_S_S0_S0_S0_S0_S0_S0_S0_S0_S0_S0_S0_S0_S0_S0_S0_S0_S0_S0_S0_S0__param_55];
	ld.param.u64 	%rd279, [_Z10Vext_cal_3PiPdS0_S0_S0_S0_S_S0_S0_S0_S0_S0_S_S_S_S0_S0_S0_S0_S0_S0_S0_S_S_S_S_S0_S0_S_S_S_S_S_S_S_S_S0_S0_S0_S0_S0_S0_S0_S0_S0_S0_S0_S0_S0_S0_S0_S0_S0_S0_S0_S0__param_50];
	ld.param.u64 	%rd278, [_Z10Vext_cal_3PiPdS0_S0_S0_S0_S_S0_S0_S0_S0_S0_S_S_S_S0_S0_S0_S0_S0_S0_S0_S_S_S_S_S0_S0_S_S_S_S_S_S_S_S_S0_S0_S0_S0_S0_S0_S0_S0_S0_S0_S0_S0_S0_S0_S0_S0_S0_S0_S0_S0__param_49];
	ld.param.u64 	%rd277, [_Z10Vext_cal_3PiPdS0_S0_S0_S0_S_S0_S0_S0_S0_S0_S_S_S_S0_S0_S0_S0_S0_S0_S0_S_S_S_S_S0_S0_S_S_S_S_S_S_S_S_S0_S0_S0_S0_S0_S0_S0_S0_S0_S0_S0_S0_S0_S0_S0_S0_S0_S0_S0_S0__param_48];
	ld.param.u64 	%rd276, [_Z10Vext_cal_3PiPdS0_S0_S0_S0_S_S0_S0_S0_S0_S0_S_S_S_S0_S0_S0_S0_S0_S0_S0_S_S_S_S_S0_S0_S_S_S_S_S_S_S_S_S0_S0_S0_S0_S0_S0_S0_S0_S0_S0_S0_S0_S0_S0_S0_S0_S0_S0_S0_S0__param_47];
	ld.param.u64 	%rd254, [_Z10Vext_cal_3PiPdS0_S0_S0_S0_S_S0_S0_S0_S0_S0_S_S_S_S0_S0_S0_S0_S0_S0_S0_S_S_S_S_S0_S0_S_S_S_S_S_S_S_S_S0_S0_S0_S0_S0_S0_S0_S0_S0_S0_S0_S0_S0_S0_S0_S0_S0_S0_S0_S0__param_17];
	shl.b32 	%r358, %r482, 6;
	cvt.u64.u32 	%rd201, %r358;
	and.b64  	%rd202, %rd201, 64;
	mov.u64 	%rd203, __cudart_sin_cos_coeffs;
	add.s64 	%rd204, %rd203, %rd202;
	mul.rn.f64 	%fd645, %fd833, %fd833;
	and.b32  	%r359, %r482, 1;
	setp.eq.b32 	%p73, %r359, 1;
	selp.f64 	%fd646, 0dBDA8FF8320FD8164, 0d3DE5DB65F9785EBA, %p73;
	ld.global.nc.v2.f64 	{%fd647, %fd648}, [%rd204];
	fma.rn.f64 	%fd649, %fd646, %fd645, %fd647;
	fma.rn.f64 	%fd650, %fd649, %fd645, %fd648;
	ld.global.nc.v2.f64 	{%fd651, %fd652}, [%rd204+16];
	fma.rn.f64 	%fd653, %fd650, %fd645, %fd651;
	fma.rn.f64 	%fd654, %fd653, %fd645, %fd652;
	ld.global.nc.v2.f64 	{%fd655, %fd656}, [%rd204+32];
	fma.rn.f64 	%fd657, %fd654, %fd645, %fd655;
	fma.rn.f64 	%fd658, %fd657, %fd645, %fd656;
	fma.rn.f64 	%fd659, %fd658, %fd833, %fd833;
	fma.rn.f64 	%fd660, %fd658, %fd645, 0d3FF0000000000000;
	selp.f64 	%fd661, %fd660, %fd659, %p73;
	and.b32  	%r360, %r482, 2;
	setp.eq.s32 	%p74, %r360, 0;
	mov.f64 	%fd662, 0d0000000000000000;
	sub.f64 	%fd663, %fd662, %fd661;
	selp.f64 	%fd664, %fd661, %fd663, %p74;
	mul.f64 	%fd665, %fd90, %fd664;
	fma.rn.f64 	%fd666, %fd102, %fd665, %fd108;
	cvta.to.global.u64 	%rd205, %rd276;
	mul.wide.s32 	%rd206, %r458, 8;
	add.s64 	%rd207, %rd205, %rd206;
	st.global.f64 	[%rd207], %fd666;
	ld.global.f64 	%fd667, [%rd32];
	ld.global.f64 	%fd668, [%rd35];
	add.f64 	%fd669, %fd667, %fd668;
	cvta.to.global.u64 	%rd208, %rd277;
	add.s64 	%rd37, %rd208, %rd206;
	st.global.f64 	[%rd37], %fd669;
	ld.global.f64 	%fd670, [%rd33];
	ld.global.f64 	%fd671, [%rd36];
	add.f64 	%fd672, %fd670, %fd671;
	cvta.to.global.u64 	%rd209, %rd278;
	add.s64 	%rd38, %rd209, %rd206;
	st.global.f64 	[%rd38], %fd672;
	ld.global.f64 	%fd673, [%rd34];
	ld.global.f64 	%fd674, [%rd207];
	add.f64 	%fd675, %fd673, %fd674;
	cvta.to.global.u64 	%rd210, %rd279;
	add.s64 	%rd39, %rd210, %rd206;
	st.global.f64 	[%rd39], %fd675;
	cvta.to.global.u64 	%rd211, %rd284;
	add.s64 	%rd40, %rd211, %rd206;
	mov.b64 	%rd212, 0;
	st.global.u64 	[%rd40], %rd212;
	ld.global.f64 	%fd676, [%rd39];
	ld.global.u32 	%r361, [%rd28];
	mul.wide.s32 	%rd213, %r361, 8;
	add.s64 	%rd214, %rd5, %rd213;
	ld.global.f64 	%fd677, [%rd214];
	add.s64 	%rd215, %rd4, %rd213;
	ld.global.f64 	%fd678, [%rd215];
	add.s64 	%rd216, %rd3, %rd213;
	ld.global.f64 	%fd834, [%rd216];
	ld.global.f64 	%fd679, [%rd9];
	ld.global.f64 	%fd680, [%rd9+8];
	mul.f64 	%fd681, %fd678, %fd680;
	fma.rn.f64 	%fd682, %fd677, %fd679, %fd681;
	ld.global.f64 	%fd683, [%rd9+16];
	fma.rn.f64 	%fd684, %fd834, %fd683, %fd682;
	sub.f64 	%fd115, %fd676, %fd684;
	cvta.to.global.u64 	%rd217, %rd254;
	ld.global.f64 	%fd116, [%rd217];
	mul.f64 	%fd685, %fd116, 0d3FE0000000000000;
	setp.leu.f64 	%p75, %fd115, %fd685;
	@%p75 bra 	$L__BB19_76;
	ld.global.u32 	%r363, [%rd17];
	cvt.rn.f64.s32 	%fd688, %r363;
	add.f64 	%fd834, %fd834, %fd688;
	bra.uni 	$L__BB19_78;
$L__BB19_76:
	mul.f64 	%fd686, %fd116, 0dBFE0000000000000;
	setp.geu.f64 	%p76, %fd115, %fd686;
	@%p76 bra 	$L__BB19_78;
	ld.global.u32 	%r362, [%rd17];
	cvt.rn.f64.s32 	%fd687, %r362;
	sub.f64 	%fd834, %fd834, %fd687;
$L__BB19_78:
	ld.param.u64 	%rd282, [_Z10Vext_cal_3PiPdS0_S0_S0_S0_S_S0_S0_S0_S0_S0_S_S_S_S0_S0_S0_S0_S0_S0_S0_S_S_S_S_S0_S0_S_S_S_S_S_S_S_S_S0_S0_S0_S0_S0_S0_S0_S0_S0_S0_S0_S0_S0_S0_S0_S0_S0_S0_S0_S0__param_53];
	ld.param.u64 	%rd253, [_Z10Vext_cal_3PiPdS0_S0_S0_S0_S_S0_S0_S0_S0_S0_S_S_S_S0_S0_S0_S0_S0_S0_S0_S_S_S_S_S0_S0_S_S_S_S_S_S_S_S_S0_S0_S0_S0_S0_S0_S0_S0_S0_S0_S0_S0_S0_S0_S0_S0_S0_S0_S0_S0__param_16];
	cvta.to.global.u64 	%rd218, %rd282;
	mul.wide.s32 	%rd219, %r458, 8;
	add.s64 	%rd41, %rd218, %rd219;
	st.global.f64 	[%rd41], %fd834;
	ld.global.f64 	%fd689, [%rd38];
	ld.global.u32 	%r364, [%rd28];
	mul.wide.s32 	%rd220, %r364, 8;
	add.s64 	%rd221, %rd5, %rd220;
	ld.global.f64 	%fd690, [%rd221];
	add.s64 	%rd222, %rd4, %rd220;
	ld.global.f64 	%fd835, [%rd222];
	add.s64 	%rd223, %rd3, %rd220;
	ld.global.f64 	%fd691, [%rd223];
	ld.global.f64 	%fd692, [%rd10];
	ld.global.f64 	%fd693, [%rd10+8];
	mul.f64 	%fd694, %fd835, %fd693;
	fma.rn.f64 	%fd695, %fd690, %fd692, %fd694;
	ld.global.f64 	%fd696, [%rd10+16];
	fma.rn.f64 	%fd697, %fd691, %fd696, %fd695;
	sub.f64 	%fd121, %fd689, %fd697;
	cvta.to.global.u64 	%rd224, %rd253;
	ld.global.f64 	%fd122, [%rd224];
	mul.f64 	%fd698, %fd122, 0d3FE0000000000000;
	setp.leu.f64 	%p77, %fd121, %fd698;
	@%p77 bra 	$L__BB19_80;
	ld.global.u32 	%r366, [%rd18];
	cvt.rn.f64.s32 	%fd701, %r366;
	add.f64 	%fd835, %fd835, %fd701;
	bra.uni 	$L__BB19_82;
$L__BB19_80:
	mul.f64 	%fd699, %fd122, 0dBFE0000000000000;
	setp.geu.f64 	%p78, %fd121, %fd699;
	@%p78 bra 	$L__BB19_82;
	ld.global.u32 	%r365, [%rd18];
	cvt.rn.f64.s32 	%fd700, %r365;
	sub.f64 	%fd835, %fd835, %fd700;
$L__BB19_82:
	ld.param.u64 	%rd281, [_Z10Vext_cal_3PiPdS0_S0_S0_S0_S_S0_S0_S0_S0_S0_S_S_S_S0_S0_S0_S0_S0_S0_S0_S_S_S_S_S0_S0_S_S_S_S_S_S_S_S_S0_S0_S0_S0_S0_S0_S0_S0_S0_S0_S0_S0_S0_S0_S0_S0_S0_S0_S0_S0__param_52];
	ld.param.u64 	%rd252, [_Z10Vext_cal_3PiPdS0_S0_S0_S0_S_S0_S0_S0_S0_S0_S_S_S_S0_S0_S0_S0_S0_S0_S0_S_S_S_S_S0_S0_S_S_S_S_S_S_S_S_S0_S0_S0_S0_S0_S0_S0_S0_S0_S0_S0_S0_S0_S0_S0_S0_S0_S0_S0_S0__param_15];
	cvta.to.global.u64 	%rd225, %rd281;
	mul.wide.s32 	%rd226, %r458, 8;
	add.s64 	%rd42, %rd225, %rd226;
	st.global.f64 	[%rd42], %fd835;
	ld.global.f64 	%fd702, [%rd37];
	ld.global.u32 	%r367, [%rd28];
	mul.wide.s32 	%rd227, %r367, 8;
	add.s64 	%rd228, %rd5, %rd227;
	ld.global.f64 	%fd836, [%rd228];
	add.s64 	%rd229, %rd4, %rd227;
	ld.global.f64 	%fd703, [%rd229];
	add.s64 	%rd230, %rd3, %rd227;
	ld.global.f64 	%fd704, [%rd230];
	ld.global.f64 	%fd705, [%rd11];
	ld.global.f64 	%fd706, [%rd11+8];
	mul.f64 	%fd707, %fd703, %fd706;
	fma.rn.f64 	%fd708, %fd836, %fd705, %fd707;
	ld.global.f64 	%fd709, [%rd11+16];
	fma.rn.f64 	%fd710, %fd704, %fd709, %fd708;
	sub.f64 	%fd127, %fd702, %fd710;
	cvta.to.global.u64 	%rd231, %rd252;
	ld.global.f64 	%fd128, [%rd231];
	mul.f64 	%fd711, %fd128, 0d3FE0000000000000;
	setp.leu.f64 	%p79, %fd127, %fd711;
	@%p79 bra 	$L__BB19_84;
	ld.global.u32 	%r369, [%rd19];
	cvt.rn.f64.s32 	%fd714, %r369;
	add.f64 	%fd836, %fd836, %fd714;
	bra.uni 	$L__BB19_86;
$L__BB19_84:
	mul.f64 	%fd712, %fd128, 0dBFE0000000000000;
	setp.geu.f64 	%p80, %fd127, %fd712;
	@%p80 bra 	$L__BB19_86;
	ld.global.u32 	%r368, [%rd19];
	cvt.rn.f64.s32 	%fd713, %r368;
	sub.f64 	%fd836, %fd836, %fd713;
$L__BB19_86:
	ld.param.u64 	%rd280, [_Z10Vext_cal_3PiPdS0_S0_S0_S0_S_S0_S0_S0_S0_S0_S_S_S_S0_S0_S0_S0_S0_S0_S0_S_S_S_S_S0_S0_S_S_S_S_S_S_S_S_S0_S0_S0_S0_S0_S0_S0_S0_S0_S0_S0_S0_S0_S0_S0_S0_S0_S0_S0_S0__param_51];
	cvta.to.global.u64 	%rd232, %rd280;
	mul.wide.s32 	%rd233, %r458, 8;
	add.s64 	%rd234, %rd232, %rd233;
	st.global.f64 	[%rd234], %fd836;
	ld.global.f64 	%fd715, [%rd37];
	ld.global.f64 	%fd132, [%rd38];
	ld.global.f64 	%fd133, [%rd39];
	ld.global.f64 	%fd716, [%rd42];
	ld.global.f64 	%fd717, [%rd41];
	ld.global.f64 	%fd718, [%rd11];
	ld.global.f64 	%fd719, [%rd11+8];
	mul.f64 	%fd720, %fd716, %fd719;
	fma.rn.f64 	%fd721, %fd836, %fd718, %fd720;
	ld.global.f64 	%fd722, [%rd11+16];
	fma.rn.f64 	%fd723, %fd717, %fd722, %fd721;
	ld.global.f64 	%fd724, [%rd10];
	ld.global.f64 	%fd725, [%rd10+8];
	mul.f64 	%fd726, %fd716, %fd725;
	fma.rn.f64 	%fd727, %fd836, %fd724, %fd726;
	ld.global.f64 	%fd728, [%rd10+16];
	fma.rn.f64 	%fd134, %fd717, %fd728, %fd727;
	ld.global.f64 	%fd729, [%rd9];
	ld.global.f64 	%fd730, [%rd9+8];
	mul.f64 	%fd731, %fd716, %fd730;
	fma.rn.f64 	%fd732, %fd836, %fd729, %fd731;
	ld.global.f64 	%fd733, [%rd9+16];
	fma.rn.f64 	%fd135, %fd717, %fd733, %fd732;
	sub.f64 	%fd136, %fd715, %fd723;
	{
	.reg .b32 %temp; 
	mov.b64 	{%temp, %r80}, %fd136;
	}
	abs.f64 	%fd137, %fd136;
	{ // callseq 35, 0
	.param .b64 param0;
	st.param.f64 	[param0], %fd137;
	.param .b64 param1;
	st.param.f64 	[param1], 0d4000000000000000;
	.param .b64 retval0;
	call.uni (retval0), 
	__internal_accurate_pow, 
	(
	param0, 
	param1
	);
	ld.param.f64 	%fd734, [retval0];
	} // callseq 35
	setp.lt.s32 	%p84, %r80, 0;
	neg.f64 	%fd736, %fd734;
	selp.f64 	%fd737, %fd736, %fd734, %p4;
	selp.f64 	%fd738, %fd737, %fd734, %p84;
	setp.eq.f64 	%p85, %fd136, 0d0000000000000000;
	selp.b32 	%r370, %r80, 0, %p4;
	or.b32  	%r371, %r370, 2146435072;
	selp.b32 	%r372, %r371, %r370, %p5;
	mov.b32 	%r373, 0;
	mov.b64 	%fd739, {%r373, %r372};
	selp.f64 	%fd837, %fd739, %fd738, %p85;
	add.f64 	%fd740, %fd136, 0d4000000000000000;
	{
	.reg .b32 %temp; 
	mov.b64 	{%temp, %r374}, %fd740;
	}
	and.b32  	%r375, %r374, 2146435072;
	setp.ne.s32 	%p86, %r375, 2146435072;
	@%p86 bra 	$L__BB19_91;
	setp.num.f64 	%p87, %fd136, %fd136;
	@%p87 bra 	$L__BB19_89;
	mov.f64 	%fd741, 0d4000000000000000;
	add.rn.f64 	%fd837, %fd136, %fd741;
	bra.uni 	$L__BB19_91;
$L__BB19_89:
	setp.neu.f64 	%p88, %fd137, 0d7FF0000000000000;
	@%p88 bra 	$L__BB19_91;
	selp.b32 	%r376, %r7, %r6, %p1;
	selp.b32 	%r377, %r376, %r6, %p84;
	mov.b32 	%r378, 0;
	mov.b64 	%fd837, {%r378, %r377};
$L__BB19_91:
	setp.lt.s32 	%p90, %r4, 0;
	setp.eq.s32 	%p91, %r5, 1062207488;
	setp.eq.f64 	%p93, %fd136, 0d3FF0000000000000;
	selp.f64 	%fd142, 0d3FF0000000000000, %fd837, %p93;
	sub.f64 	%fd143, %fd132, %fd134;
	{
	.reg .b32 %temp; 
	mov.b64 	{%temp, %r81}, %fd143;
	}
	abs.f64 	%fd144, %fd143;
	{ // callseq 36, 0
	.param .b64 param0;
	st.param.f64 	[param0], %fd144;
	.param .b64 param1;
	st.param.f64 	[param1], 0d4000000000000000;
	.param .b64 retval0;
	call.uni (retval0), 
	__internal_accurate_pow, 
	(
	param0, 
	param1
	);
	ld.param.f64 	%fd742, [retval0];
	} // callseq 36
	setp.lt.s32 	%p94, %r81, 0;
	neg.f64 	%fd744, %fd742;
	selp.f64 	%fd745, %fd744, %fd742, %p91;
	selp.f64 	%fd746, %fd745, %fd742, %p94;
	setp.eq.f64 	%p95, %fd143, 0d0000000000000000;
	selp.b32 	%r379, %r81, 0, %p91;
	or.b32  	%r380, %r379, 2146435072;
	selp.b32 	%r381, %r380, %r379, %p90;
	mov.b32 	%r382, 0;
	mov.b64 	%fd747, {%r382, %r381};
	selp.f64 	%fd838, %fd747, %fd746, %p95;
	add.f64 	%fd748, %fd143, 0d4000000000000000;
	{
	.reg .b32 %temp; 
	mov.b64 	{%temp, %r383}, %fd748;
	}
	and.b32  	%r384, %r383, 2146435072;
	setp.ne.s32 	%p96, %r384, 2146435072;
	@%p96 bra 	$L__BB19_96;
	setp.num.f64 	%p97, %fd143, %fd143;
	@%p97 bra 	$L__BB19_94;
	mov.f64 	%fd749, 0d4000000000000000;
	add.rn.f64 	%fd838, %fd143, %fd749;
	bra.uni 	$L__BB19_96;
$L__BB19_94:
	setp.neu.f64 	%p98, %fd144, 0d7FF0000000000000;
	@%p98 bra 	$L__BB19_96;
	selp.b32 	%r385, %r7, %r6, %p1;
	selp.b32 	%r386, %r385, %r6, %p94;
	mov.b32 	%r387, 0;
	mov.b64 	%fd838, {%r387, %r386};
$L__BB19_96:
	setp.lt.s32 	%p100, %r4, 0;
	setp.eq.s32 	%p101, %r5, 1062207488;
	setp.eq.f64 	%p103, %fd143, 0d3FF0000000000000;
	selp.f64 	%fd750, 0d3FF0000000000000, %fd838, %p103;
	add.f64 	%fd149, %fd142, %fd750;
	sub.f64 	%fd150, %fd133, %fd135;
	{
	.reg .b32 %temp; 
	mov.b64 	{%temp, %r82}, %fd150;
	}
	abs.f64 	%fd151, %fd150;
	{ // callseq 37, 0
	.param .b64 param0;
	st.param.f64 	[param0], %fd151;
	.param .b64 param1;
	st.param.f64 	[param1], 0d4000000000000000;
	.param .b64 retval0;
	call.uni (retval0), 
	__internal_accurate_pow, 
	(
	param0, 
	param1
	);
	ld.param.f64 	%fd751, [retval0];
	} // callseq 37
	setp.lt.s32 	%p104, %r82, 0;
	neg.f64 	%fd753, %fd751;
	selp.f64 	%fd754, %fd753, %fd751, %p101;
	selp.f64 	%fd755, %fd754, %fd751, %p104;
	setp.eq.f64 	%p105, %fd150, 0d0000000000000000;
	selp.b32 	%r388, %r82, 0, %p101;
	or.b32  	%r389, %r388, 2146435072;
	selp.b32 	%r390, %r389, %r388, %p100;
	mov.b32 	%r391, 0;
	mov.b64 	%fd756, {%r391, %r390};
	selp.f64 	%fd839, %fd756, %fd755, %p105;
	add.f64 	%fd757, %fd150, 0d4000000000000000;
	{
	.reg .b32 %temp; 
	mov.b64 	{%temp, %r392}, %fd757;
	}
	and.b32  	%r393, %r392, 2146435072;
	setp.ne.s32 	%p106, %r393, 2146435072;
	@%p106 bra 	$L__BB19_101;
	setp.num.f64 	%p107, %fd150, %fd150;
	@%p107 bra 	$L__BB19_99;
	mov.f64 	%fd758, 0d4000000000000000;
	add.rn.f64 	%fd839, %fd150, %fd758;
	bra.uni 	$L__BB19_101;
$L__BB19_99:
	setp.neu.f64 	%p108, %fd151, 0d7FF0000000000000;
	@%p108 bra 	$L__BB19_101;
	selp.b32 	%r394, %r7, %r6, %p1;
	selp.b32 	%r395, %r394, %r6, %p104;
	mov.b32 	%r396, 0;
	mov.b64 	%fd839, {%r396, %r395};
$L__BB19_101:
	ld.param.u64 	%rd283, [_Z10Vext_cal_3PiPdS0_S0_S0_S0_S_S0_S0_S0_S0_S0_S_S_S_S0_S0_S0_S0_S0_S0_S0_S_S_S_S_S0_S0_S_S_S_S_S_S_S_S_S0_S0_S0_S0_S0_S0_S0_S0_S0_S0_S0_S0_S0_S0_S0_S0_S0_S0_S0_S0__param_54];
	setp.eq.f64 	%p110, %fd150, 0d3FF0000000000000;
	selp.f64 	%fd759, 0d3FF0000000000000, %fd839, %p110;
	add.f64 	%fd760, %fd149, %fd759;
	sqrt.rn.f64 	%fd840, %fd760;
	cvta.to.global.u64 	%rd235, %rd283;
	mul.wide.s32 	%rd236, %r458, 8;
	add.s64 	%rd43, %rd235, %rd236;
	st.global.f64 	[%rd43], %fd840;
	ld.global.u32 	%r397, [%rd27];
	mul.wide.s32 	%rd237, %r397, 8;
	add.s64 	%rd238, %rd2, %rd237;
	ld.global.f64 	%fd761, [%rd238];
	ld.global.u32 	%r398, [%rd28];
	mul.wide.s32 	%rd239, %r398, 8;
	add.s64 	%rd240, %rd1, %rd239;
	ld.global.f64 	%fd762, [%rd240];
	add.f64 	%fd763, %fd761, %fd762;
	mul.f64 	%fd764, %fd763, 0d3FE0000000000000;
	mul.f64 	%fd157, %fd764, 0d3FB999999999999A;
	setp.geu.f64 	%p111, %fd840, %fd157;
	@%p111 bra 	$L__BB19_103;
	st.global.f64 	[%rd43], %fd157;
	mov.f64 	%fd840, %fd157;
$L__BB19_103:
	ld.param.u64 	%rd255, [_Z10Vext_cal_3PiPdS0_S0_S0_S0_S_S0_S0_S0_S0_S0_S_S_S_S0_S0_S0_S0_S0_S0_S0_S_S_S_S_S0_S0_S_S_S_S_S_S_S_S_S0_S0_S0_S0_S0_S0_S0_S0_S0_S0_S0_S0_S0_S0_S0_S0_S0_S0_S0_S0__param_21];
	cvta.to.global.u64 	%rd241, %rd255;
	ld.global.f64 	%fd159, [%rd241];
	setp.geu.f64 	%p112, %fd840, %fd159;
	@%p112 bra 	$L__BB19_125;
	ld.param.u64 	%rd251, [_Z10Vext_cal_3PiPdS0_S0_S0_S0_S_S0_S0_S0_S0_S0_S_S_S_S0_S0_S0_S0_S0_S0_S0_S_S_S_S_S0_S0_S_S_S_S_S_S_S_S_S0_S0_S0_S0_S0_S0_S0_S0_S0_S0_S0_S0_S0_S0_S0_S0_S0_S0_S0_S0__param_7];
	ld.param.u64 	%rd250, [_Z10Vext_cal_3PiPdS0_S0_S0_S0_S_S0_S0_S0_S0_S0_S_S_S_S0_S0_S0_S0_S0_S0_S0_S_S_S_S_S0_S0_S_S_S_S_S_S_S_S_S0_S0_S0_S0_S0_S0_S0_S0_S0_S0_S0_S0_S0_S0_S0_S0_S0_S0_S0_S0__param_1];
	setp.lt.s32 	%p113, %r8, 0;
	setp.eq.s32 	%p114, %r9, 1073741824;
	ld.global.f64 	%fd160, [%rd40];
	ld.global.u32 	%r399, [%rd27];
	cvta.to.global.u64 	%rd242, %rd250;
	mul.wide.s32 	%rd243, %r399, 8;
	add.s64 	%rd244, %rd242, %rd243;
	ld.global.f64 	%fd765, [%rd244];
	ld.global.u32 	%r400, [%rd28];
	cvta.to.global.u64 	%rd245, %rd251;
	mul.wide.s32 	%rd246, %r400, 8;
	add.s64 	%rd247, %rd245, %rd246;
	ld.global.f64 	%fd766, [%rd247];
	mul.f64 	%fd767, %fd765, %fd766;
	sqrt.rn.f64 	%fd768, %fd767;
	add.s64 	%rd248, %rd2, %rd243;
	ld.global.f64 	%fd769, [%rd248];
	add.s64 	%rd249, %rd1, %rd246;
	ld.global.f64 	%fd770, [%rd249];
	add.f64 	%fd771, %fd769, %fd770;
	mul.f64 	%fd161, %fd771, 0d3FE0000000000000;
	mul.f64 	%fd162, %fd768, 0d4010000000000000;
	div.rn.f64 	%fd163, %fd161, %fd840;
	{
	.reg .b32 %temp; 
	mov.b64 	{%temp, %r83}, %fd163;
	}
	abs.f64 	%fd164, %fd163;
	{ // callseq 38, 0
	.param .b64 param0;
	st.param.f64 	[param0], %fd164;
	.param .b64 param1;
	st.param.f64 	[param1], 0d4028000000000000;
	.param .b64 retval0;
	call.uni (retval0), 
	__internal_accurate_pow, 
	(
	param0, 
	param1
	);
	ld.param.f64 	%fd772, [retval0];
	} // callseq 38
	setp.lt.s32 	%p116, %r83, 0;
	neg.f64 	%fd774, %fd772;
	selp.f64 	%fd775, %fd774, %fd772, %p114;
	selp.f64 	%fd776, %fd775, %fd772, %p116;
	setp.eq.f64 	%p117, %fd163, 0d0000000000000000;
	selp.b32 	%r401, %r83, 0, %p114;
	or.b32  	%r402, %r401, 2146435072;
	selp.b32 	%r403, %r402, %r401, %p113;
	mov.b32 	%r404, 0;
	mov.b64 	%fd777, {%r404, %r403};
	selp.f64 	%fd841, %fd777, %fd776, %p117;
	add.f64 	%fd778, %fd163, 0d4028000000000000;
	{
	.reg .b32 %temp; 
	mov.b64 	{%temp, %r405}, %fd778;
	}
	and.b32  	%r406, %r405, 2146435072;
	setp.ne.s32 	%p118, %r406, 2146435072;
	@%p118 bra 	$L__BB19_109;
	setp.num.f64 	%p119, %fd163, %fd163;
	@%p119 bra 	$L__BB19_107;
	mov.f64 	%fd779, 0d4028000000000000;
	add.rn.f64 	%fd841, %fd163, %fd779;
	bra.uni 	$L__BB19_109;
$L__BB19_107:
	setp.neu.f64 	%p120, %fd164, 0d7FF0000000000000;
	@%p120 bra 	$L__BB19_109;
	setp.lt.s32 	%p121, %r83, 0;
	setp.eq.s32 	%p122, %r9, 1073741824;
	and.b32  	%r408, %r8, 2147483647;
	setp.ne.s32 	%p123, %r408, 1071644672;
	or.b32  	%r409, %r10, -2147483648;
	selp.b32 	%r410, %r409, %r10, %p123;
	selp.b32 	%r411, %r410, %r10, %p122;
	selp.b32 	%r412, %r411, %r10, %p121;
	mov.b32 	%r413, 0;
	mov.b64 	%fd841, {%r413, %r412};
$L__BB19_109:
	setp.eq.f64 	%p124, %fd163, 0d0000000000000000;
	setp.lt.s32 	%p125, %r83, 0;
	setp.lt.s32 	%p126, %r11, 0;
	setp.eq.s32 	%p127, %r12, 1073741824;
	{ // callseq 39, 0
	.param .b64 param0;
	st.param.f64 	[param0], %fd164;
	.param .b64 param1;
	st.param.f64 	[param1], 0d4018000000000000;
	.param .b64 retval0;
	call.uni (retval0), 
	__internal_accurate_pow, 
	(
	param0, 
	param1
	);
	ld.param.f64 	%fd780, [retval0];
	} // callseq 39
	neg.f64 	%fd782, %fd780;
	selp.f64 	%fd783, %fd782, %fd780, %p127;
	selp.f64 	%fd784, %fd783, %fd780, %p125;
	selp.b32 	%r414, %r83, 0, %p127;
	or.b32  	%r415, %r414, 2146435072;
	selp.b32 	%r416, %r415, %r414, %p126;
	mov.b32 	%r417, 0;
	mov.b64 	%fd785, {%r417, %r416};
	selp.f64 	%fd842, %fd785, %fd784, %p124;
	add.f64 	%fd786, %fd163, 0d4018000000000000;
	{
	.reg .b32 %temp; 
	mov.b64 	{%temp, %r418}, %fd786;
	}
	and.b32  	%r419, %r418, 2146435072;
	setp.ne.s32 	%p129, %r419, 2146435072;
	@%p129 bra 	$L__BB19_114;
	setp.num.f64 	%p130, %fd163, %fd163;
	@%p130 bra 	$L__BB19_112;
	mov.f64 	%fd787, 0d4018000000000000;
	add.rn.f64 	%fd842, %fd163, %fd787;
	bra.uni 	$L__BB19_114;
$L__BB19_112:
	setp.neu.f64 	%p131, %fd164, 0d7FF0000000000000;
	@%p131 bra 	$L__BB19_114;
	or.b32  	%r420, %r13, -2147483648;
	selp.b32 	%r421, %r420, %r13, %p2;
	selp.b32 	%r422, %r421, %r13, %p125;
	mov.b32 	%r423, 0;
	mov.b64 	%fd842, {%r423, %r422};
$L__BB19_114:
	setp.eq.f64 	%p133, %fd163, 0d3FF0000000000000;
	setp.lt.s32 	%p134, %r8, 0;
	setp.eq.s32 	%p135, %r9, 1073741824;
	sub.f64 	%fd788, %fd841, %fd842;
	selp.f64 	%fd789, 0d0000000000000000, %fd788, %p133;
	fma.rn.f64 	%fd173, %fd162, %fd789, %fd160;
	div.rn.f64 	%fd174, %fd161, %fd159;
	{
	.reg .b32 %temp; 
	mov.b64 	{%temp, %r84}, %fd174;
	}
	abs.f64 	%fd175, %fd174;
	{ // callseq 40, 0
	.param .b64 param0;
	st.param.f64 	[param0], %fd175;
	.param .b64 param1;
	st.param.f64 	[param1], 0d4028000000000000;
	.param .b64 retval0;
	call.uni (retval0), 
	__internal_accurate_pow, 
	(
	param0, 
	param1
	);
	ld.param.f64 	%fd790, [retval0];
	} // callseq 40
	setp.lt.s32 	%p137, %r84, 0;
	neg.f64 	%fd792, %fd790;
	selp.f64 	%fd793, %fd792, %fd790, %p135;
	selp.f64 	%fd794, %fd793, %fd790, %p137;
	setp.eq.f64 	%p138, %fd174, 0d0000000000000000;
	selp.b32 	%r424, %r84, 0, %p135;
	or.b32  	%r425, %r424, 2146435072;
	selp.b32 	%r426, %r425, %r424, %p134;
	mov.b32 	%r427, 0;
	mov.b64 	%fd795, {%r427, %r426};
	selp.f64 	%fd843, %fd795, %fd794, %p138;
	add.f64 	%fd796, %fd174, 0d4028000000000000;
	{
	.reg .b32 %temp; 
	mov.b64 	{%temp, %r428}, %fd796;
	}
	and.b32  	%r429, %r428, 2146435072;
	setp.ne.s32 	%p139, %r429, 2146435072;
	@%p139 bra 	$L__BB19_119;
	setp.num.f64 	%p140, %fd174, %fd174;
	@%p140 bra 	$L__BB19_117;
	mov.f64 	%fd797, 0d4028000000000000;
	add.rn.f64 	%fd843, %fd174, %fd797;
	bra.uni 	$L__BB19_119;
$L__BB19_117:
	setp.neu.f64 	%p141, %fd175, 0d7FF0000000000000;
	@%p141 bra 	$L__BB19_119;
	setp.lt.s32 	%p142, %r84, 0;
	setp.eq.s32 	%p143, %r9, 1073741824;
	and.b32  	%r431, %r8, 2147483647;
	setp.ne.s32 	%p144, %r431, 1071644672;
	or.b32  	%r432, %r10, -2147483648;
	selp.b32 	%r433, %r432, %r10, %p144;
	selp.b32 	%r434, %r433, %r10, %p143;
	selp.b32 	%r435, %r434, %r10, %p142;
	mov.b32 	%r436, 0;
	mov.b64 	%fd843, {%r436, %r435};
$L__BB19_119:
	setp.eq.f64 	%p145, %fd174, 0d0000000000000000;
	setp.lt.s32 	%p146, %r84, 0;
	setp.lt.s32 	%p147, %r11, 0;
	setp.eq.s32 	%p148, %r12, 1073741824;
	{ // callseq 41, 0
	.param .b64 param0;
	st.param.f64 	[param0], %fd175;
	.param .b64 param1;
	st.param.f64 	[param1], 0d4018000000000000;
	.param .b64 retval0;
	call.uni (retval0), 
	__internal_accurate_pow, 
	(
	param0, 
	param1
	);
	ld.param.f64 	%fd798, [retval0];
	} // callseq 41
	neg.f64 	%fd800, %fd798;
	selp.f64 	%fd801, %fd800, %fd798, %p148;
	selp.f64 	%fd802, %fd801, %fd798, %p146;
	selp.b32 	%r437, %r84, 0, %p148;
	or.b32  	%r438, %r437, 2146435072;
	selp.b32 	%r439, %r438, %r437, %p147;
	mov.b32 	%r440, 0;
	mov.b64 	%fd803, {%r440, %r439};
	selp.f64 	%fd844, %fd803, %fd802, %p145;
	add.f64 	%fd804, %fd174, 0d4018000000000000;
	{
	.reg .b32 %temp; 
	mov.b64 	{%temp, %r441}, %fd804;
	}
	and.b32  	%r442, %r441, 2146435072;
	setp.ne.s32 	%p150, %r442, 2146435072;
	@%p150 bra 	$L__BB19_124;
	setp.num.f64 	%p151, %fd174, %fd174;
	@%p151 bra 	$L__BB19_122;
	mov.f64 	%fd805, 0d4018000000000000;
	add.rn.f64 	%fd844, %fd174, %fd805;
	bra.uni 	$L__BB19_124;
$L__BB19_122:
	setp.neu.f64 	%p152, %fd175, 0d7FF0000000000000;
	@%p152 bra 	$L__BB19_124;
	or.b32  	%r443, %r13, -2147483648;
	selp.b32 	%r444, %r443, %r13, %p2;
	selp.b32 	%r445, %r444, %r13, %p146;
	mov.b32 	%r446, 0;
	mov.b64 	%fd844, {%r446, %r445};
$L__BB19_124:
	setp.eq.f64 	%p154, %fd174, 0d3FF0000000000000;
	sub.f64 	%fd806, %fd843, %fd844;
	selp.f64 	%fd807, 0d0000000000000000, %fd806, %p154;
	mul.f64 	%fd808, %fd162, %fd807;
	sub.f64 	%fd809, %fd173, %fd808;
	st.global.f64 	[%rd40], %fd809;
$L__BB19_125:
	add.s32 	%r458, %r458, %r14;
	ld.global.u32 	%r447, [%rd16];
	ld.global.u32 	%r448, [%rd15];
	ld.global.u32 	%r449, [%rd14];
	ld.global.u32 	%r450, [%rd13];
	ld.global.u32 	%r451, [%rd12];
	mul.lo.s32 	%r452, %r447, %r3;
	mul.lo.s32 	%r453, %r452, %r447;
	mul.lo.s32 	%r454, %r453, %r448;
	mul.lo.s32 	%r455, %r454, %r449;
	mul.lo.s32 	%r456, %r455, %r450;
	mul.lo.s32 	%r457, %r456, %r451;
	setp.lt.s32 	%p155, %r458, %r457;
	@%p155 bra 	$L__BB19_2;
$L__BB19_126:
	ret;

}
	// .globl	_Z18Vext_cal_3_upgradePiPdS0_S0_S0_S0_S_S0_S0_S0_S0_S0_S_S_S_S0_S0_S0_S0_S0_S0_S0_S_S_S_S_S_S0_S0_S_S_S_S_S_S_S_S_S0_S0_S0_S0_S0_S0_S0_S0_S0_S0_S0_S0_S0_S0_S0_S0_S0_S0_S0_S0_
.visible .entry _Z18Vext_cal_3_upgradePiPdS0_S0_S0_S0_S_S0_S0_S0_S0_S0_S_S_S_S0_S0_S0_S0_S0_S0_S0_S_S_S_S_S_S0_S0_S_S_S_S_S_S_S_S_S0_S0_S0_S0_S0_S0_S0_S0_S0_S0_S0_S0_S0_S0_S0_S0_S0_S0_S0_S0_(
	.param .u64 .ptr .align 1 _Z18Vext_cal_3_upgradePiPdS0_S0_S0_S0_S_S0_S0_S0_S0_S0_S_S_S_S0_S0_S0_S0_S0_S0_S0_S_S_S_S_S_S0_S0_S_S_S_S_S_S_S_S_S0_S0_S0_S0_S0_S0_S0_S0_S0_S0_S0_S0_S0_S0_S0_S0_S0_S0_S0_S0__param_0,
	.param .u64 .ptr .align 1 _Z18Vext_cal_3_upgradePiPdS0_S0_S0_S0_S_S0_S0_S0_S0_S0_S_S_S_S0_S0_S0_S0_S0_S0_S0_S_S_S_S_S_S0_S0_S_S_S_S_S_S_S_S_S0_S0_S0_S0_S0_S0_S0_S0_S0_S0_S0_S0_S0_S0_S0_S0_S0_S0_S0_S0__param_1,
	.param .u64 .ptr .align 1 _Z18Vext_cal_3_upgradePiPdS0_S0_S0_S0_S_S0_S0_S0_S0_S0_S_S_S_S0_S0_S0_S0_S0_S0_S0_S_S_S_S_S_S0_S0_S_S_S_S_S_S_S_S_S0_S0_S0_S0_S0_S0_S0_S0_S0_S0_S0_S0_S0_S0_S0_S0_S0_S0_S0_S0__param_2,
	.param .u64 .ptr .align 1 _Z18Vext_cal_3_upgradePiPdS0_S0_S0_S0_S_S0_S0_S0_S0_S0_S_S_S_S0_S0_S0_S0_S0_S0_S0_S_S_S_S_S_S0_S0_S_S_S_S_S_S_S_S_S0_S0_S0_S0_S0_S0_S0_S0_S0_S0_S0_S0_S0_S0_S0_S0_S0_S0_S0_S0__param_3,
	.param .u64 .ptr .align 1 _Z18Vext_cal_3_upgradePiPdS0_S0_S0_S0_S_S0_S0_S0_S0_S0_S_S_S_S0_S0_S0_S0_S0_S0_S0_S_S_S_S_S_S0_S0_S_S_S_S_S_S_S_S_S0_S0_S0_S0_S0_S0_S0_S0_S0_S0_S0_S0_S0_S0_S0_S0_S0_S0_S0_S0__param_4,
	.param .u64 .ptr .align 1 _Z18Vext_cal_3_upgradePiPdS0_S0_S0_S0_S_S0_S0_S0_S0_S0_S_S_S_S0_S0_S0_S0_S0_S0_S0_S_S_S_S_S_S0_S0_S_S_S_S_S_S_S_S_S0_S0_S0_S0_S0_S0_S0_S0_S0_S0_S0_S0_S0_S0_S0_S0_S0_S0_S0_S0__param_5,
	.param .u64 .ptr .align 1 _Z18Vext_cal_3_upgradePiPdS0_S0_S0_S0_S_S0_S0_S0_S0_S0_S_S_S_S0_S0_S0_S0_S0_S0_S0_S_S_S_S_S_S0_S0_S_S_S_S_S_S_S_S_S0_S0_S0_S0_S0_S0_S0_S0_S0_S0_S0_S0_S0_S0_S0_S0_S0_S0_S0_S0__param_6,
	.param .u64 .ptr .align 1 _Z18Vext_cal_3_upgradePiPdS0_S0_S0_S0_S_S0_S0_S0_S0_S0_S_S_S_S0_S0_S0_S0_S0_S0_S0_S_S_S_S_S_S0_S0_S_S_S_S_S_S_S_S_S0_S0_S0_S0_S0_S0_S0_S0_S0_S0_S0_S0_S0_S0_S0_S0_S0_S0_S0_S0__param_7,
	.param .u64 .ptr .align 1 _Z18Vext_cal_3_upgradePiPdS0_S0_S0_S0_S_S0_S0_S0_S0_S0_S_S_S_S0_S0_S0_S0_S0_S0_S0_S_S_S_S_S_S0_S0_S_S_S_S_S_S_S_S_S0_S0_S0_S0_S0_S0_S0_S0_S0_S0_S0_S0_S0_S0_S0_S0_S0_S0_S0_S0__param_8,
	.param .u64 .ptr .align 1 _Z18Vext_cal_3_upgradePiPdS0_S0_S0_S0_S_S0_S0_S0_S0_S0_S_S_S_S0_S0_S0_S0_S0_S0_S0_S_S_S_S_S_S0_S0_S_S_S_S_S_S_S_S_S0_S0_S0_S0_S0_S0_S0_S0_S0_S0_S0_S0_S0_S0_S0_S0_S0_S0_S0_S0__param_9,
	.param .u64 .ptr .align 1 _Z18Vext_cal_3_upgradePiPdS0_S0_S0_S0_S_S0_S0_S0_S0_S0_S_S_S_S0_S0_S0_S0_S0_S0_S0_S_S_S_S_S_S0_S0_S_S_S_S_S_S_S_S_S0_S0_S0_S0_S0_S0_S0_S0_S0_S0_S0_S0_S0_S0_S0_S0_S0_S0_S0_S0__param_10,
	.param .u64 .ptr .align 1 _Z18Vext_cal_3_upgradePiPdS0_S0_S0_S0_S_S0_S0_S0_S0_S0_S_S_S_S0_S0_S0_S0_S0_S0_S0_S_S_S_S_S_S0_S0_S_S_S_S_S_S_S_S_S0_S0_S0_S0_S0_S0_S0_S0_S0_S0_S0_S0_S0_S0_S0_S0_S0_S0_S0_S0__param_11,
	.param .u64 .ptr .align 1 _Z18Vext_cal_3_upgradePiPdS0_S0_S0_S0_S_S0_S0_S0_S0_S0_S_S_S_S0_S0_S0_S0_S0_S0_S0_S_S_S_S_S_S0_S0_S_S_S_S_S_S_S_S_S0_S0_S0_S0_S0_S0_S0_S0_S0_S0_S0_S0_S0_S0_S0_S0_S0_S0_S0_S0__param_12,
	.param .u64 .ptr .align 1 _Z18Vext_cal_3_upgradePiPdS0_S0_S0_S0_S_S0_S0_S0_S0_S0_S_S_S_S0_S0_S0_S0_S0_S0_S0_S_S_S_S_S_S0_S0_S_S_S_S_S_S_S_S_S0_S0_S0_S0_S0_S0_S0_S0_S0_S0_S0_S0_S0_S0_S0_S0_S0_S0_S0_S0__param_13,
	.param .u64 .ptr .align 1 _Z18Vext_cal_3_upgradePiPdS0_S0_S0_S0_S_S0_S0_S0_S0_S0_S_S_S_S0_S0_S0_S0_S0_S0_S0_S_S_S_S_S_S0_S0_S_S_S_S_S_S_S_S_S0_S0_S0_S0_S0_S0_S0_S0_S0_S0_S0_S0_S0_S0_S0_S0_S0_S0_S0_S0__param_14,
	.param .u64 .ptr .align 1 _Z18Vext_cal_3_upgradePiPdS0_S0_S0_S0_S_S0_S0_S0_S0_S0_S_S_S_S0_S0_S0_S0_S0_S0_S0_S_S_S_S_S_S0_S0_S_S_S_S_S_S_S_S_S0_S0_S0_S0_S0_S0_S0_S0_S0_S0_S0_S0_S0_S0_S0_S0_S0_S0_S0_S0__param_15,
	.param .u64 .ptr .align 1 _Z18Vext_cal_3_upgradePiPdS0_S0_S0_S0_S_S0_S0_S0_S0_S0_S_S_S_S0_S0_S0_S0_S0_S0_S0_S_S_S_S_S_S0_S0_S_S_S_S_S_S_S_S_S0_S0_S0_S0_S0_S0_S0_S0_S0_S0_S0_S0_S0_S0_S0_S0_S0_S0_S0_S0__param_16,
	.param .u64 .ptr .align 1 _Z18Vext_cal_3_upgradePiPdS0_S0_S0_S0_S_S0_S0_S0_S0_S0_S_S_S_S0_S0_S0_S0_S0_S0_S0_S_S_S_S_S_S0_S0_S_S_S_S_S_S_S_S_S0_S0_S0_S0_S0_S0_S0_S0_S0_S0_S0_S0_S0_S0_S0_S0_S0_S0_S0_S0__param_17,
	.param .u64 .ptr .align 1 _Z18Vext_cal_3_upgradePiPdS0_S0_S0_S0_S_S0_S0_S0_S0_S0_S_S_S_S0_S0_S0_S0_S0_S0_S0_S_S_S_S_S_S0_S0_S_S_S_S_S_S_S_S_S0_S0_S0_S0_S0_S0_S0_S0_S0_S0_S0_S0_S0_S0_S0_S0_S0_S0_S0_S0__param_18,
	.param .u64 .ptr .align 1 _Z18Vext_cal_3_upgradePiPdS0_S0_S0_S0_S_S0_S0_S0_S0_S0_S_S_S_S0_S0_S0_S0_S0_S0_S0_S_S_S_S_S_S0_S0_S_S_S_S_S_S_S_S_S0_S0_S0_S0_S0_S0_S0_S0_S0_S0_S0_S0_S0_S0_S0_S0_S0_S0_S0_S0__param_19,
	.param .u64 .ptr .align 1 _Z18Vext_cal_3_upgradePiPdS0_S0_S0_S0_S_S0_S0_S0_S0_S0_S_S_S_S0_S0_S0_S0_S0_S0_S0_S_S_S_S_S_S0_S0_S_S_S_S_S_S_S_S_S0_S0_S0_S0_S0_S0_S0_S0_S0_S0_S0_S0_S0_S0_S0_S0_S0_S0_S0_S0__param_20,
	.param .u64 .ptr .align 1 _Z18Vext_cal_3_upgradePiPdS0_S0_S0_S0_S_S0_S0_S0_S0_S0_S_S_S_S0_S0_S0_S0_S0_S0_S0_S_S_S_S_S_S0_S0_S_S_S_S_S_S_S_S_S0_S0_S0_S0_S0_S0_S0_S0_S0_S0_S0_S0_S0_S0_S0_S0_S0_S0_S0_S0__param_21,
	.param .u64 .ptr .align 1 _Z18Vext_cal_3_upgradePiPdS0_S0_S0_S0_S_S0_S0_S0_S0_S0_S_S_S_S0_S0_S0_S0_S0_S0_S0_S_S_S_S_S_S0_S0_S_S_S_S_S_S_S_S_S0_S0_S0_S0_S0_S0_S0_S0_S0_S0_S0_S0_S0_S0_S0_S0_S0_S0_S0_S0__param_22,
	.param .u64 .ptr .align 1 _Z18Vext_cal_3_upgradePiPdS0_S0_S0_S0_S_S0_S0_S0_S0_S0_S_S_S_S0_S0_S0_S0_S0_S0_S0_S_S_S_S_S_S0_S0_S_S_S_S_S_S_S_S_S0_S0_S0_S0_S0_S0_S0_S0_S0_S0_S0_S0_S0_S0_S0_S0_S0_S0_S0_S0__param_23,
	.param .u64 .ptr .align 1 _Z18Vext_cal_3_upgradePiPdS0_S0_S0_S0_S_S0_S0_S0_S0_S0_S_S_S_S0_S0_S0_S0_S0_S0_S0_S_S_S_S_S_S0_S0_S_S_S_S_S_S_S_S_S0_S0_S0_S0_S0_S0_S0_S0_S0_S0_S0_S0_S0_S0_S0_S0_S0_S0_S0_S0__param_24,
	.param .u64 .ptr .align 1 _Z18Vext_cal_3_upgradePiPdS0_S0_S0_S0_S_S0_S0_S0_S0_S0_S_S_S_S0_S0_S0_S0_S0_S0_S0_S_S_S_S_S_S0_S0_S_S_S_S_S_S_S_S_S0_S0_S0_S0_S0_S0_S0_S0_S0_S0_S0_S0_S0_S0_S0_S0_S0_S0_S0_S0__param_25,
	.param .u64 .ptr .align 1 _Z18Vext_cal_3_upgradePiPdS0_S0_S0_S0_S_S0_S0_S0_S0_S0_S_S_S_S0_S0_S0_S0_S0_S0_S0_S_S_S_S_S_S0_S0_S_S_S_S_S_S_S_S_S0_S0_S0_S0_S0_S0_S0_S0_S0_S0_S0_S0_S0_S0_S0_S0_S0_S0_S0_S0__param_26,
	.param .u64 .ptr .align 1 _Z18Vext_cal_3_upgradePiPdS0_S0_S0_S0_S_S0_S0_S0_S0_S0_S_S_S_S0_S0_S0_S0_S0_S0_S0_S_S_S_S_S_S0_S0_S_S_S_S_S_S_S_S_S0_S0_S0_S0_S0_S0_S0_S0_S0_S0_S0_S0_S0_S0_S0_S0_S0_S0_S0_S0__param_27,
	.param .u64 .ptr .align 1 _Z18Vext_cal_3_upgradePiPdS0_S0_S0_S0_S_S0_S0_S0_S0_S0_S_S_S_S0_S0_S0_S0_S0_S0_S0_S_S_S_S_S_S0_S0_S_S_S_S_S_S_S_S_S0_S0_S0_S0_S0_S0_S0_S0_S0_S0_S0_S0_S0_S0_S0_S0_S0_S0_S0_S0__param_28,
	.param .u64 .ptr .align 1 _Z18Vext_cal_3_upgradePiPdS0_S0_S0_S0_S_S0_S0_S0_S0_S0_S_S_S_S0_S0_S0_S0_S0_S0_S0_S_S_S_S_S_S0_S0_S_S_S_S_S_S_S_S_S0_S0_S0_S0_S0_S0_S0_S0_S0_S0_S0_S0_S0_S0_S0_S0_S0_S0_S0_S0__param_29,
	.param .u64 .ptr .align 1 _Z18Vext_cal_3_upgradePiPdS0_S0_S0_S0_S_S0_S0_S0_S0_S0_S_S_S_S0_S0_S0_S0_S0_S0_S0_S_S_S_S_S_S0_S0_S_S_S_S_S_S_S_S_S0_S0_S0_S0_S0_S0_S0_S0_S0_S0_S0_S0_S0_S0_S0_S0_S0_S0_S0_S0__param_30,
	.param .u64 .ptr .align 1 _Z18Vext_cal_3_upgradePiPdS0_S0_S0_S0_S_S0_S0_S0_S0_S0_S_S_S_S0_S0_S0_S0_S0_S0_S0_S_S_S_S_S_S0_S0_S_S_S_S_S_S_S_S_S0_S0_S0_S0_S0_S0_S0_S0_S0_S0_S0_S0_S0_S0_S0_S0_S0_S0_S0_S0__param_31,
	.param .u64 .ptr .align 1 _Z18Vext_cal_3_upgradePiPdS0_S0_S0_S0_S_S0_S0_S0_S0_S0_S_S_S_S0_S0_S0_S0_S0_S0_S0_S_S_S_S_S_S0_S0_S_S_S_S_S_S_S_S_S0_S0_S0_S0_S0_S0_S0_S0_S0_S0_S0_S0_S0_S0_S0_S0_S0_S0_S0_S0__param_32,
	.param .u64 .ptr .align 1 _Z18Vext_cal_3_upgradePiPdS0_S0_S0_S0_S_S0_S0_S0_S0_S0_S_S_S_S0_S0_S0_S0_S0_S0_S0_S_S_S_S_S_S0_S0_S_S_S_S_S_S_S_S_S0_S0_S0_S0_S0_S0_S0_S0_S0_S0_S0_S0_S0_S0_S0_S0_S0_S0_S0_S0__param_33,
	.param .u64 .ptr .align 1 _Z18Vext_cal_3_upgradePiPdS0_S0_S0_S0_S_S0_S0_S0_S0_S0_S_S_S_S0_S0_S0_S0_S0_S0_S0_S_S_S_S_S_S0_S0_S_S_S_S_S_S_S_S_S0_S0_S0_S0_S0_S0_S0_S0_S0_S0_S0_S0_S0_S0_S0_S0_S0_S0_S0_S0__param_34,
	.param .u64 .ptr .align 1 _Z18Vext_cal_3_upgradePiPdS0_S0_S0_S0_S_S0_S0_S0_S0_S0_S_S_S_S0_S0_S0_S0_S0_S0_S0_S_S_S_S_S_S0_S0_S_S_S_S_S_S_S_S_S0_S0_S0_S0_S0_S0_S0_S0_S0_S0_S0_S0_S0_S0_S0_S0_S0_S0_S0_S0__param_35,
	.param .u64 .ptr .align 1 _Z18Vext_cal_3_upgradePiPdS0_S0_S0_S0_S_S0_S0_S0_S0_S0_S_S_S_S0_S0_S0_S0_S0_S0_S0_S_S_S_S_S_S0_S0_S_S_S_S_S_S_S_S_S0_S0_S0_S0_S0_S0_S0_S0_S0_S0_S0_S0_S0_S0_S0_S0_S0_S0_S0_S0__param_36,
	.param .u64 .ptr .align 1 _Z18Vext_cal_3_upgradePiPdS0_S0_S0_S0_S_S0_S0_S0_S0_S0_S_S_S_S0_S0_S0_S0_S0_S0_S0_S_S_S_S_S_S0_S0_S_S_S_S_S_S_S_S_S0_S0_S0_S0_S0_S0_S0_S0_S0_S0_S0_S0_S0_S0_S0_S0_S0_S0_S0_S0__param_37,
	.param .u64 .ptr .align 1 _Z18Vext_cal_3_upgradePiPdS0_S0_S0_S0_S_S0_S0_S0_S0_S0_S_S_S_S0_S0_S0_S0_S0_S0_S0_S_S_S_S_S_S0_S0_S_S_S_S_S_S_S_S_S0_S0_S0_S0_S0_S0_S0_S0_S0_S0_S0_S0_S0_S0_S0_S0_S0_S0_S0_S0__param_38,
	.param .u64 .ptr .align 1 _Z18Vext_cal_3_upgradePiPdS0_S0_S0_S0_S_S0_S0_S0_S0_S0_S_S_S_S0_S0_S0_S0_S0_S0_S0_S_S_S_S_S_S0_S0_S_S_S_S_S_S_S_S_S0_S0_S0_S0_S0_S0_S0_S0_S0_S0_S0_S0_S0_S0_S0_S0_S0_S0_S0_S0__param_39,
	.param .u64 .ptr .align 1 _Z18Vext_cal_3_upgradePiPdS0_S0_S0_S0_S_S0_S0_S0_S0_S0_S_S_S_S0_S0_S0_S0_S0_S0_S0_S_S_S_S_S_S0_S0_S_S_S_S_S_S_S_S_S0_S0_S0_S0_S0_S0_S0_S0_S0_S0_S0_S0_S0_S0_S0_S0_S0_S0_S0_S0__param_40,
	.param .u64 .ptr .align 1 _Z18Vext_cal_3_upgradePiPdS0_S0_S0_S0_S_S0_S0_S0_S0_S0_S_S_S_S0_S0_S0_S0_S0_S0_S0_S_S_S_S_S_S0_S0_S_S_S_S_S_S_S_S_S0_S0_S0_S0_S0_S0_S0_S0_S0_S0_S0_S0_S0_S0_S0_S0_S0_S0_S0_S0__param_41,
	.param .u64 .ptr .align 1 _Z18Vext_cal_3_upgradePiPdS0_S0_S0_S0_S_S0_S0_S0_S0_S0_S_S_S_S0_S0_S0_S0_S0_S0_S0_S_S_S_S_S_S0_S0_S_S_S_S_S_S_S_S_S0_S0_S0_S0_S0_S0_S0_S0_S0_S0_S0_S0_S0_S0_S0_S0_S0_S0_S0_S0__param_42,
	.param .u64 .ptr .align 1 _Z18Vext_cal_3_upgradePiPdS0_S0_S0_S0_S_S0_S0_S0_S0_S0_S_S_S_S0_S0_S0_S0_S0_S0_S0_S_S_S_S_S_S0_S0_S_S_S_S_S_S_S_S_S0_S0_S0_S0_S0_S0_S0_S0_S0_S0_S0_S0_S0_S0_S0_S0_S0_S0_S0_S0__param_43,
	.param .u64 .ptr .align 1 _Z18Vext_cal_3_upgradePiPdS0_S0_S0_S0_S_S0_S0_S0_S0_S0_S_S_S_S0_S0_S0_S0_S0_S0_S0_S_S_S_S_S_S0_S0_S_S_S_S_S_S_S_S_S0_S0_S0_S0_S0_S0_S0_S0_S0_S0_S0_S0_S0_S0_S0_S0_S0_S0_S0_S0__param_44,
	.param .u64 .ptr .align 1 _Z18Vext_cal_3_upgradePiPdS0_S0_S0_S0_S_S0_S0_S0_S0_S0_S_S_S_S0_S0_S0_S0_S0_S0_S0_S_S_S_S_S_S0_S0_S_S_S_S_S_S_S_S_S0_S0_S0_S0_S0_S0_S0_S0_S0_S0_S0_S0_S0_S0_S0_S0_S0_S0_S0_S0__param_45,
	.param .u64 .ptr .align 1 _Z18Vext_cal_3_upgradePiPdS0_S0_S0_S0_S_S0_S0_S0_S0_S0_S_S_S_S0_S0_S0_S0_S0_S0_S0_S_S_S_S_S_S0_S0_S_S_S_S_S_S_S_S_S0_S0_S0_S0_S0_S0_S0_S0_S0_S0_S0_S0_S0_S0_S0_S0_S0_S0_S0_S0__param_46,
	.param .u64 .ptr .align 1 _Z18Vext_cal_3_upgradePiPdS0_S0_S0_S0_S_S0_S0_S0_S0_S0_S_S_S_S0_S0_S0_S0_S0_S0_S0_S_S_S_S_S_S0_S0_S_S_S_S_S_S_S_S_S0_S0_S0_S0_S0_S0_S0_S0_S0_S0_S0_S0_S0_S0_S0_S0_S0_S0_S0_S0__param_47,
	.param .u64 .ptr .align 1 _Z18Vext_cal_3_upgradePiPdS0_S0_S0_S0_S_S0_S0_S0_S0_S0_S_S_S_S0_S0_S0_S0_S0_S0_S0_S_S_S_S_S_S0_S0_S_S_S_S_S_S_S_S_S0_S0_S0_S0_S0_S0_S0_S0_S0_S0_S0_S0_S0_S0_S0_S0_S0_S0_S0_S0__param_48,
	.param .u64 .ptr .align 1 _Z18Vext_cal_3_upgradePiPdS0_S0_S0_S0_S_S0_S0_S0_S0_S0_S_S_S_S0_S0_S0_S0_S0_S0_S0_S_S_S_S_S_S0_S0_S_S_S_S_S_S_S_S_S0_S0_S0_S0_S0_S0_S0_S0_S0_S0_S0_S0_S0_S0_S0_S0_S0_S0_S0_S0__param_49,
	.param .u64 .ptr .align 1 _Z18Vext_cal_3_upgradePiPdS0_S0_S0_S0_S_S0_S0_S0_S0_S0_S_S_S_S0_S0_S0_S0_S0_S0_S0_S_S_S_S_S_S0_S0_S_S_S_S_S_S_S_S_S0_S0_S0_S0_S0_S0_S0_S0_S0_S0_S0_S0_S0_S0_S0_S0_S0_S0_S0_S0__param_50,
	.param .u64 .ptr .align 1 _Z18Vext_cal_3_upgradePiPdS0_S0_S0_S0_S_S0_S0_S0_S0_S0_S_S_S_S0_S0_S0_S0_S0_S0_S0_S_S_S_S_S_S0_S0_S_S_S_S_S_S_S_S_S0_S0_S0_S0_S0_S0_S0_S0_S0_S0_S0_S0_S0_S0_S0_S0_S0_S0_S0_S0__param_51,
	.param .u64 .ptr .align 1 _Z18Vext_cal_3_upgradePiPdS0_S0_S0_S0_S_S0_S0_S0_S0_S0_S_S_S_S0_S0_S0_S0_S0_S0_S0_S_S_S_S_S_S0_S0_S_S_S_S_S_S_S_S_S0_S0_S0_S0_S0_S0_S0_S0_S0_S0_S0_S0_S0_S0_S0_S0_S0_S0_S0_S0__param_52,
	.param .u64 .ptr .align 1 _Z18Vext_cal_3_upgradePiPdS0_S0_S0_S0_S_S0_S0_S0_S0_S0_S_S_S_S0_S0_S0_S0_S0_S0_S0_S_S_S_S_S_S0_S0_S_S_S_S_S_S_S_S_S0_S0_S0_S0_S0_S0_S0_S0_S0_S0_S0_S0_S0_S0_S0_S0_S0_S0_S0_S0__param_53,
	.param .u64 .ptr .align 1 _Z18Vext_cal_3_upgradePiPdS0_S0_S0_S0_S_S0_S0_S0_S0_S0_S_S_S_S0_S0_S0_S0_S0_S0_S0_S_S_S_S_S_S0_S0_S_S_S_S_S_S_S_S_S0_S0_S0_S0_S0_S0_S0_S0_S0_S0_S0_S0_S0_S0_S0_S0_S0_S0_S0_S0__param_54,
	.param .u64 .ptr .align 1 _Z18Vext_cal_3_upgradePiPdS0_S0_S0_S0_S_S0_S0_S0_S0_S0_S_S_S_S0_S0_S0_S0_S0_S0_S0_S_S_S_S_S_S0_S0_S_S_S_S_S_S_S_S_S0_S0_S0_S0_S0_S0_S0_S0_S0_S0_S0_S0_S0_S0_S0_S0_S0_S0_S0_S0__param_55,
	.param .u64 .ptr .align 1 _Z18Vext_cal_3_upgradePiPdS0_S0_S0_S0_S_S0_S0_S0_S0_S0_S_S_S_S0_S0_S0_S0_S0_S0_S0_S_S_S_S_S_S0_S0_S_S_S_S_S_S_S_S_S0_S0_S0_S0_S0_S0_S0_S0_S0_S0_S0_S0_S0_S0_S0_S0_S0_S0_S0_S0__param_56
)
{
	.reg .pred 	%p<159>;
	.reg .b32 	%r<817>;
	.reg .b64 	%rd<310>;
	.reg .b64 	%fd<848>;

	ld.param.u64 	%rd76, [_Z18Vext_cal_3_upgradePiPdS0_S0_S0_S0_S_S0_S0_S0_S0_S0_S_S_S_S0_S0_S0_S0_S0_S0_S0_S_S_S_S_S_S0_S0_S_S_S_S_S_S_S_S_S0_S0_S0_S0_S0_S0_S0_S0_S0_S0_S0_S0_S0_S0_S0_S0_S0_S0_S0_S0__param_0];
	ld.param.u64 	%rd77, [_Z18Vext_cal_3_upgradePiPdS0_S0_S0_S0_S_S0_S0_S0_S0_S0_S_S_S_S0_S0_S0_S0_S0_S0_S0_S_S_S_S_S_S0_S0_S_S_S_S_S_S_S_S_S0_S0_S0_S0_S0_S0_S0_S0_S0_S0_S0_S0_S0_S0_S0_S0_S0_S0_S0_S0__param_3];
	ld.param.u64 	%rd78, [_Z18Vext_cal_3_upgradePiPdS0_S0_S0_S0_S_S0_S0_S0_S0_S0_S_S_S_S0_S0_S0_S0_S0_S0_S0_S_S_S_S_S_S0_S0_S_S_S_S_S_S_S_S_S0_S0_S0_S0_S0_S0_S0_S0_S0_S0_S0_S0_S0_S0_S0_S0_S0_S0_S0_S0__param_4];
	ld.param.u64 	%rd79, [_Z18Vext_cal_3_upgradePiPdS0_S0_S0_S0_S_S0_S0_S0_S0_S0_S_S_S_S0_S0_S0_S0_S0_S0_S0_S_S_S_S_S_S0_S0_S_S_S_S_S_S_S_S_S0_S0_S0_S0_S0_S0_S0_S0_S0_S0_S0_S0_S0_S0_S0_S0_S0_S0_S0_S0__param_5];
	ld.param.u64 	%rd80, [_Z18Vext_cal_3_upgradePiPdS0_S0_S0_S0_S_S0_S0_S0_S0_S0_S_S_S_S0_S0_S0_S0_S0_S0_S0_S_S_S_S_S_S0_S0_S_S_S_S_S_S_S_S_S0_S0_S0_S0_S0_S0_S0_S0_S0_S0_S0_S0_S0_S0_S0_S0_S0_S0_S0_S0__param_6];
	ld.param.u64 	%rd81, [_Z18Vext_cal_3_upgradePiPdS0_S0_S0_S0_S_S0_S0_S0_S0_S0_S_S_S_S0_S0_S0_S0_S0_S0_S0_S_S_S_S_S_S0_S0_S_S_S_S_S_S_S_S_S0_S0_S0_S0_S0_S0_S0_S0_S0_S0_S0_S0_S0_S0_S0_S0_S0_S0_S0_S0__param_9];
	ld.param.u64 	%rd82, [_Z18Vext_cal_3_upgradePiPdS0_S0_S0_S0_S_S0_S0_S0_S0_S0_S_S_S_S0_S0_S0_S0_S0_S0_S0_S_S_S_S_S_S0_S0_S_S_S_S_S_S_S_S_S0_S0_S0_S0_S0_S0_S0_S0_S0_S0_S0_S0_S0_S0_S0_S0_S0_S0_S0_S0__param_10];
	ld.param.u64 	%rd83, [_Z18Vext_cal_3_upgradePiPdS0_S0_S0_S0_S_S0_S0_S0_S0_S0_S_S_S_S0_S0_S0_S0_S0_S0_S0_S_S_S_S_S_S0_S0_S_S_S_S_S_S_S_S_S0_S0_S0_S0_S0_S0_S0_S0_S0_S0_S0_S0_S0_S0_S0_S0_S0_S0_S0_S0__param_11];
	ld.param.u64 	%rd84, [_Z18Vext_cal_3_upgradePiPdS0_S0_S0_S0_S_S0_S0_S0_S0_S0_S_S_S_S0_S0_S0_S0_S0_S0_S0_S_S_S_S_S_S0_S0_S_S_S_S_S_S_S_S_S0_S0_S0_S0_S0_S0_S0_S0_S0_S0_S0_S0_S0_S0_S0_S0_S0_S0_S0_S0__param_12];
	ld.param.u64 	%rd85, [_Z18Vext_cal_3_upgradePiPdS0_S0_S0_S0_S_S0_S0_S0_S0_S0_S_S_S_S0_S0_S0_S0_S0_S0_S0_S_S_S_S_S_S0_S0_S_S_S_S_S_S_S_S_S0_S0_S0_S0_S0_S0_S0_S0_S0_S0_S0_S0_S0_S0_S0_S0_S0_S0_S0_S0__param_13];
	ld.param.u64 	%rd86, [_Z18Vext_cal_3_upgradePiPdS0_S0_S0_S0_S_S0_S0_S0_S0_S0_S_S_S_S0_S0_S0_S0_S0_S0_S0_S_S_S_S_S_S0_S0_S_S_S_S_S_S_S_S_S0_S0_S0_S0_S0_S0_S0_S0_S0_S0_S0_S0_S0_S0_S0_S0_S0_S0_S0_S0__param_14];
	ld.param.u64 	%rd87, [_Z18Vext_cal_3_upgradePiPdS0_S0_S0_S0_S_S0_S0_S0_S0_S0_S_S_S_S0_S0_S0_S0_S0_S0_S0_S_S_S_S_S_S0_S0_S_S_S_S_S_S_S_S_S0_S0_S0_S0_S0_S0_S0_S0_S0_S0_S0_S0_S0_S0_S0_S0_S0_S0_S0_S0__param_18];
	ld.param.u64 	%rd88, [_Z18Vext_cal_3_upgradePiPdS0_S0_S0_S0_S_S0_S0_S0_S0_S0_S_S_S_S0_S0_S0_S0_S0_S0_S0_S_S_S_S_S_S0_S0_S_S_S_S_S_S_S_S_S0_S0_S0_S0_S0_S0_S0_S0_S0_S0_S0_S0_S0_S0_S0_S0_S0_S0_S0_S0__param_19];
	ld.param.u64 	%rd89, [_Z18Vext_cal_3_upgradePiPdS0_S0_S0_S0_S_S0_S0_S0_S0_S0_S_S_S_S0_S0_S0_S0_S0_S0_S0_S_S_S_S_S_S0_S0_S_S_S_S_S_S_S_S_S0_S0_S0_S0_S0_S0_S0_S0_S0_S0_S0_S0_S0_S0_S0_S0_S0_S0_S0_S0__param_20];
	ld.param.u64 	%rd90, [_Z18Vext_cal_3_upgradePiPdS0_S0_S0_S0_S_S0_S0_S0_S0_S0_S_S_S_S0_S0_S0_S0_S0_S0_S0_S_S_S_S_S_S0_S0_S_S_S_S_S_S_S_S_S0_S0_S0_S0_S0_S0_S0_S0_S0_S0_S0_S0_S0_S0_S0_S0_S0_S0_S0_S0__param_23];
	ld.param.u64 	%rd91, [_Z18Vext_cal_3_upgradePiPdS0_S0_S0_S0_S_S0_S0_S0_S0_S0_S_S_S_S0_S0_S0_S0_S0_S0_S0_S_S_S_S_S_S0_S0_S_S_S_S_S_S_S_S_S0_S0_S0_S0_S0_S0_S0_S0_S0_S0_S0_S0_S0_S0_S0_S0_S0_S0_S0_S0__param_24];
	ld.param.u64 	%rd92, [_Z18Vext_cal_3_upgradePiPdS0_S0_S0_S0_S_S0_S0_S0_S0_S0_S_S_S_S0_S0_S0_S0_S0_S0_S0_S_S_S_S_S_S0_S0_S_S_S_S_S_S_S_S_S0_S0_S0_S0_S0_S0_S0_S0_S0_S0_S0_S0_S0_S0_S0_S0_S0_S0_S0_S0__param_25];
	ld.param.u64 	%rd93, [_Z18Vext_cal_3_upgradePiPdS0_S0_S0_S0_S_S0_S0_S0_S0_S0_S_S_S_S0_S0_S0_S0_S0_S0_S0_S_S_S_S_S_S0_S0_S_S_S_S_S_S_S_S_S0_S0_S0_S0_S0_S0_S0_S0_S0_S0_S0_S0_S0_S0_S0_S0_S0_S0_S0_S0__param_26];
	ld.param.u64 	%rd94, [_Z18Vext_cal_3_upgradePiPdS0_S0_S0_S0_S_S0_S0_S0_S0_S0_S_S_S_S0_S0_S0_S0_S0_S0_S0_S_S_S_S_S_S0_S0_S_S_S_S_S_S_S_S_S0_S0_S0_S0_S0_S0_S0_S0_S0_S0_S0_S0_S0_S0_S0_S0_S0_S0_S0_S0__param_29];
	ld.param.u64 	%rd95, [_Z18Vext_cal_3_upgradePiPdS0_S0_S0_S0_S_S0_S0_S0_S0_S0_S_S_S_S0_S0_S0_S0_S0_S0_S0_S_S_S_S_S_S0_S0_S_S_S_S_S_S_S_S_S0_S0_S0_S0_S0_S0_S0_S0_S0_S0_S0_S0_S0_S0_S0_S0_S0_S0_S0_S0__param_30];
	ld.param.u64 	%rd96, [_Z18Vext_cal_3_upgradePiPdS0_S0_S0_S0_S_S0_S0_S0_S0_S0_S_S_S_S0_S0_S0_S0_S0_S0_S0_S_S_S_S_S_S0_S0_S_S_S_S_S_S_S_S_S0_S0_S0_S0_S0_S0_S0_S0_S0_S0_S0_S0_S0_S0_S0_S0_S0_S0_S0_S0__param_31];
	ld.param.u64 	%rd97, [_Z18Vext_cal_3_upgradePiPdS0_S0_S0_S0_S_S0_S0_S0_S0_S0_S_S_S_S0_S0_S0_S0_S0_S0_S0_S_S_S_S_S_S0_S0_S_S_S_S_S_S_S_S_S0_S0_S0_S0_S0_S0_S0_S0_S0_S0_S0_S0_S0_S0_S0_S0_S0_S0_S0_S0__param_32];
	ld.param.u64 	%rd98, [_Z18Vext_cal_3_upgradePiPdS0_S0_S0_S0_S_S0_S0_S0_S0_S0_S_S_S_S0_S0_S0_S0_S0_S0_S0_S_S_S_S_S_S0_S0_S_S_S_S_S_S_S_S_S0_S0_S0_S0_S0_S0_S0_S0_S0_S0_S0_S0_S0_S0_S0_S0_S0_S0_S0_S0__param_33];
	ld.param.u64 	%rd99, [_Z18Vext_cal_3_upgradePiPdS0_S0_S0_S0_S_S0_S0_S0_S0_S0_S_S_S_S0_S0_S0_S0_S0_S0_S0_S_S_S_S_S_S0_S0_S_S_S_S_S_S_S_S_S0_S0_S0_S0_S0_S0_S0_S0_S0_S0_S0_S0_S0_S0_S0_S0_S0_S0_S0_S0__param_34];
	ld.param.u64 	%rd100, [_Z18Vext_cal_3_upgradePiPdS0_S0_S0_S0_S_S0_S0_S0_S0_S0_S_S_S_S0_S0_S0_S0_S0_S0_S0_S_S_S_S_S_S0_S0_S_S_S_S_S_S_S_S_S0_S0_S0_S0_S0_S0_S0_S0_S0_S0_S0_S0_S0_S0_S0_S0_S0_S0_S0_S0__param_35];
	ld.param.u64 	%rd101, [_Z18Vext_cal_3_upgradePiPdS0_S0_S0_S0_S_S0_S0_S0_S0_S0_S_S_S_S0_S0_S0_S0_S0_S0_S0_S_S_S_S_S_S0_S0_S_S_S_S_S_S_S_S_S0_S0_S0_S0_S0_S0_S0_S0_S0_S0_S0_S0_S0_S0_S0_S0_S0_S0_S0_S0__param_36];
	cvta.to.global.u64 	%rd1, %rd83;
	cvta.to.global.u64 	%rd2, %rd82;
	cvta.to.global.u64 	%rd3, %rd81;
	cvta.to.global.u64 	%rd4, %rd79;
	cvta.to.global.u64 	%rd5, %rd78;
	cvta.to.global.u64 	%rd6, %rd77;
	cvta.to.global.u64 	%rd7, %rd89;
	cvta.to.global.u64 	%rd8, %rd88;
	cvta.to.global.u64 	%rd9, %rd87;
	cvta.to.global.u64 	%rd10, %rd101;
	cvta.to.global.u64 	%rd11, %rd100;
	cvta.to.global.u64 	%rd12, %rd99;
	cvta.to.global.u64 	%rd13, %rd98;
	cvta.to.global.u64 	%rd14, %rd97;
	cvta.to.global.u64 	%rd15, %rd96;
	cvta.to.global.u64 	%rd16, %rd95;
	cvta.to.global.u64 	%rd17, %rd94;
	cvta.to.global.u64 	%rd18, %rd76;
	cvta.to.global.u64 	%rd19, %rd93;
	cvta.to.global.u64 	%rd20, %rd92;
	cvta.to.global.u64 	%rd21, %rd91;
	cvta.to.global.u64 	%rd22, %rd90;
	cvta.to.global.u64 	%rd23, %rd86;
	cvta.to.global.u64 	%rd24, %rd85;
	cvta.to.global.u64 	%rd25, %rd84;
	cvta.to.global.u64 	%rd102, %rd80;
	mov.u32 	%r101, %ctaid.x;
	mov.u32 	%r1, %ntid.x;
	mov.u32 	%r102, %tid.x;
	mad.lo.s32 	%r792, %r101, %r1, %r102;
	ld.global.u32 	%r103, [%rd102];
	ld.global.u32 	%r104, [%rd25];
	mul.lo.s32 	%r105, %r104, %r103;
	ld.global.u32 	%r106, [%rd24];
	mul.lo.s32 	%r107, %r105, %r106;
	ld.global.u32 	%r108, [%rd23];
	mul.lo.s32 	%r3, %r107, %r108;
	ld.global.u32 	%r24, [%rd22];
	ld.global.u32 	%r23, [%rd21];
	ld.global.u32 	%r22, [%rd20];
	ld.global.u32 	%r21, [%rd19];
	ld.global.u32 	%r20, [%rd18];
	mul.lo.s32 	%r109, %r24, %r3;
	mul.lo.s32 	%r110, %r109, %r24;
	mul.lo.s32 	%r111, %r110, %r23;
	mul.lo.s32 	%r112, %r111, %r22;
	mul.lo.s32 	%r113, %r112, %r21;
	mul.lo.s32 	%r114, %r113, %r20;
	setp.ge.s32 	%p3, %r792, %r114;
	@%p3 bra 	$L__BB20_132;
	mov.f64 	%fd184, 0d4000000000000000;
	{
	.reg .b32 %temp; 
	mov.b64 	{%temp, %r9}, %fd184;
	}
	and.b32  	%r10, %r9, 2146435072;
	setp.eq.s32 	%p4, %r10, 1062207488;
	setp.lt.s32 	%p5, %r9, 0;
	selp.b32 	%r11, 0, 2146435072, %p5;
	and.b32  	%r115, %r9, 2147483647;
	setp.ne.s32 	%p6, %r115, 1071644672;
	and.pred  	%p1, %p4, %p6;
	or.b32  	%r12, %r11, -2147483648;
	mov.f64 	%fd185, 0d4028000000000000;
	{
	.reg .b32 %temp; 
	mov.b64 	{%temp, %r13}, %fd185;
	}
	and.b32  	%r14, %r13, 2146435072;
	setp.lt.s32 	%p7, %r13, 0;
	selp.b32 	%r15, 0, 2146435072, %p7;
	mov.f64 	%fd186, 0d4018000000000000;
	{
	.reg .b32 %temp; 
	mov.b64 	{%temp, %r16}, %fd186;
	}
	and.b32  	%r17, %r16, 2146435072;
	setp.eq.s32 	%p8, %r17, 1073741824;
	setp.lt.s32 	%p9, %r16, 0;
	selp.b32 	%r18, 0, 2146435072, %p9;
	and.b32  	%r116, %r16, 2147483647;
	setp.ne.s32 	%p10, %r116, 1071644672;
	and.pred  	%p2, %p8, %p10;
	mov.u32 	%r117, %nctaid.x;
	mul.lo.s32 	%r19, %r1, %r117;
$L__BB20_2:
	ld.param.u64 	%rd287, [_Z18Vext_cal_3_upgradePiPdS0_S0_S0_S0_S_S0_S0_S0_S0_S0_S_S_S_S0_S0_S0_S0_S0_S0_S0_S_S_S_S_S_S0_S0_S_S_S_S_S_S_S_S_S0_S0_S0_S0_S0_S0_S0_S0_S0_S0_S0_S0_S0_S0_S0_S0_S0_S0_S0_S0__param_22];
	cvta.to.global.u64 	%rd103, %rd287;
	ld.global.u32 	%r118, [%rd103];
	setp.eq.s32 	%p11, %r118, 3;
	@%p11 bra 	$L__BB20_7;
	setp.eq.s32 	%p12, %r118, 2;
	@%p12 bra 	$L__BB20_6;
	setp.ne.s32 	%p13, %r118, 1;
	@%p13 bra 	$L__BB20_8;
	mul.wide.s32 	%rd122, %r792, 4;
	add.s64 	%rd123, %rd17, %rd122;
	mov.b32 	%r441, 0;
	st.global.u32 	[%rd123], %r441;
	ld.global.u32 	%r442, [%rd22];
	ld.global.u32 	%r443, [%rd21];
	ld.global.u32 	%r444, [%rd20];
	ld.global.u32 	%r445, [%rd19];
	ld.global.u32 	%r446, [%rd18];
	mul.lo.s32 	%r447, %r442, %r3;
	mul.lo.s32 	%r448, %r447, %r443;
	mul.lo.s32 	%r449, %r448, %r444;
	mul.lo.s32 	%r450, %r449, %r445;
	mul.lo.s32 	%r451, %r450, %r446;
	div.s32 	%r452, %r792, %r451;
	add.s64 	%rd124, %rd16, %rd122;
	st.global.u32 	[%rd124], %r452;
	ld.global.u32 	%r453, [%rd22];
	ld.global.u32 	%r454, [%rd21];
	ld.global.u32 	%r455, [%rd20];
	ld.global.u32 	%r456, [%rd19];
	ld.global.u32 	%r457, [%rd18];
	mul.lo.s32 	%r458, %r452, %r3;
	mul.lo.s32 	%r459, %r458, %r453;
	mul.lo.s32 	%r460, %r459, %r454;
	mul.lo.s32 	%r461, %r460, %r455;
	mul.lo.s32 	%r462, %r461, %r456;
	mul.lo.s32 	%r463, %r462, %r457;
	sub.s32 	%r464, %r792, %r463;
	mul.lo.s32 	%r465, %r454, %r3;
	mul.lo.s32 	%r466, %r465, %r455;
	mul.lo.s32 	%r467, %r466, %r456;
	mul.lo.s32 	%r468, %r467, %r457;
	div.s32 	%r469, %r464, %r468;
	add.s64 	%rd125, %rd15, %rd122;
	st.global.u32 	[%rd125], %r469;
	ld.global.u32 	%r470, [%rd124];
	ld.global.u32 	%r471, [%rd22];
	ld.global.u32 	%r472, [%rd21];
	ld.global.u32 	%r473, [%rd20];
	ld.global.u32 	%r474, [%rd19];
	ld.global.u32 	%r475, [%rd18];
	mul.lo.s32 	%r476, %r470, %r3;
	mul.lo.s32 	%r477, %r476, %r471;
	mul.lo.s32 	%r478, %r477, %r472;
	mul.lo.s32 	%r479, %r478, %r473;
	mul.lo.s32 	%r480, %r479, %r474;
	mul.lo.s32 	%r481, %r480, %r475;
	mul.lo.s32 	%r482, %r469, %r3;
	mul.lo.s32 	%r483, %r482, %r472;
	mul.lo.s32 	%r484, %r483, %r473;
	mul.lo.s32 	%r485, %r484, %r474;
	mad.lo.s32 	%r486, %r485, %r475, %r481;
	sub.s32 	%r487, %r792, %r486;
	mul.lo.s32 	%r488, %r473, %r3;
	mul.lo.s32 	%r489, %r488, %r474;
	mul.lo.s32 	%r490, %r489, %r475;
	div.s32 	%r491, %r487, %r490;
	add.s64 	%rd126, %rd14, %rd122;
	st.global.u32 	[%rd126], %r491;
	ld.global.u32 	%r492, [%rd124];
	ld.global.u32 	%r493, [%rd22];
	ld.global.u32 	%r494, [%rd21];
	ld.global.u32 	%r495, [%rd20];
	ld.global.u32 	%r496, [%rd19];
	ld.global.u32 	%r497, [%rd18];
	ld.global.u32 	%r498, [%rd125];
	mul.lo.s32 	%r499, %r492, %r3;
	mul.lo.s32 	%r500, %r499, %r493;
	mul.lo.s32 	%r501, %r500, %r494;
	mul.lo.s32 	%r502, %r501, %r495;
	mul.lo.s32 	%r503, %r502, %r496;
	mul.lo.s32 	%r504, %r503, %r497;
	mul.lo.s32 	%r505, %r494, %r498;
	mul.lo.s32 	%r506, %r505, %r495;
	mul.lo.s32 	%r507, %r506, %r496;
	mul.lo.s32 	%r508, %r507, %r497;
	mul.lo.s32 	%r509, %r495, %r491;
	mul.lo.s32 	%r510, %r509, %r496;
	mad.lo.s32 	%r511, %r510, %r497, %r508;
	mad.lo.s32 	%r512, %r511, %r3, %r504;
	sub.s32 	%r513, %r792, %r512;
	mul.lo.s32 	%r514, %r497, %r3;
	mul.lo.s32 	%r515, %r514, %r496;
	div.s32 	%r516, %r513, %r515;
	add.s64 	%rd127, %rd13, %rd122;
	st.global.u32 	[%rd127], %r516;
	ld.global.u32 	%r517, [%rd124];
	ld.global.u32 	%r518, [%rd22];
	ld.global.u32 	%r519, [%rd21];
	ld.global.u32 	%r520, [%rd20];
	ld.global.u32 	%r521, [%rd19];
	ld.global.u32 	%r522, [%rd18];
	ld.global.u32 	%r523, [%rd125];
	ld.global.u32 	%r524, [%rd126];
	mul.lo.s32 	%r525, %r517, %r3;
	mul.lo.s32 	%r526, %r525, %r518;
	mul.lo.s32 	%r527, %r526, %r519;
	mul.lo.s32 	%r528, %r527, %r520;
	mul.lo.s32 	%r529, %r528, %r521;
	mul.lo.s32 	%r530, %r529, %r522;
	mul.lo.s32 	%r531, %r523, %r3;
	mul.lo.s32 	%r532, %r531, %r519;
	mul.lo.s32 	%r533, %r532, %r520;
	mul.lo.s32 	%r534, %r533, %r521;
	mul.lo.s32 	%r535, %r520, %r524;
	mul.lo.s32 	%r536, %r535, %r521;
	mul.lo.s32 	%r537, %r536, %r522;
	mul.lo.s32 	%r538, %r521, %r516;
	mad.lo.s32 	%r539, %r538, %r522, %r537;
	mad.lo.s32 	%r540, %r534, %r522, %r530;
	mad.lo.s32 	%r541, %r539, %r3, %r540;
	sub.s32 	%r542, %r792, %r541;
	mul.lo.s32 	%r543, %r522, %r3;
	div.s32 	%r544, %r542, %r543;
	add.s64 	%rd128, %rd12, %rd122;
	st.global.u32 	[%rd128], %r544;
	ld.global.u32 	%r545, [%rd124];
	ld.global.u32 	%r546, [%rd22];
	ld.global.u32 	%r547, [%rd21];
	ld.global.u32 	%r548, [%rd20];
	ld.global.u32 	%r549, [%rd19];
	ld.global.u32 	%r550, [%rd18];
	ld.global.u32 	%r551, [%rd125];
	ld.global.u32 	%r552, [%rd126];
	ld.global.u32 	%r553, [%rd127];
	mul.lo.s32 	%r554, %r545, %r3;
	mul.lo.s32 	%r555, %r554, %r546;
	mul.lo.s32 	%r556, %r555, %r547;
	mul.lo.s32 	%r557, %r556, %r548;
	mul.lo.s32 	%r558, %r557, %r549;
	mul.lo.s32 	%r559, %r558, %r550;
	mul.lo.s32 	%r560, %r551, %r3;
	mul.lo.s32 	%r561, %r560, %r547;
	mul.lo.s32 	%r562, %r561, %r548;
	mul.lo.s32 	%r563, %r562, %r549;
	mul.lo.s32 	%r564, %r552, %r3;
	mul.lo.s32 	%r565, %r564, %r548;
	mul.lo.s32 	%r566, %r565, %r549;
	mul.lo.s32 	%r567, %r553, %r3;
	mul.lo.s32 	%r568, %r567, %r549;
	mad.lo.s32 	%r569, %r544, %r3, %r568;
	mad.lo.s32 	%r570, %r563, %r550, %r559;
	mad.lo.s32 	%r571, %r566, %r550, %r570;
	mad.lo.s32 	%r572, %r569, %r550, %r571;
	sub.s32 	%r573, %r792, %r572;
	div.s32 	%r574, %r573, %r3;
	add.s64 	%rd129, %rd11, %rd122;
	st.global.u32 	[%rd129], %r574;
	ld.global.u32 	%r575, [%rd124];
	ld.global.u32 	%r576, [%rd22];
	ld.global.u32 	%r577, [%rd21];
	ld.global.u32 	%r578, [%rd20];
	ld.global.u32 	%r579, [%rd19];
	ld.global.u32 	%r580, [%rd18];
	ld.global.u32 	%r581, [%rd125];
	ld.global.u32 	%r582, [%rd126];
	ld.global.u32 	%r583, [%rd127];
	ld.global.u32 	%r584, [%rd128];
	mul.lo.s32 	%r585, %r575, %r3;
	mul.lo.s32 	%r586, %r585, %r576;
	mul.lo.s32 	%r587, %r586, %r577;
	mul.lo.s32 	%r588, %r587, %r578;
	mul.lo.s32 	%r589, %r588, %r579;
	mul.lo.s32 	%r590, %r589, %r580;
	mul.lo.s32 	%r591, %r581, %r3;
	mul.lo.s32 	%r592, %r591, %r577;
	mul.lo.s32 	%r593, %r592, %r578;
	mul.lo.s32 	%r594, %r593, %r579;
	mul.lo.s32 	%r595, %r582, %r3;
	mul.lo.s32 	%r596, %r595, %r578;
	mul.lo.s32 	%r597, %r596, %r579;
	mul.lo.s32 	%r598, %r583, %r3;
	mul.lo.s32 	%r599, %r598, %r579;
	mad.lo.s32 	%r600, %r584, %r580, %r574;
	mad.lo.s32 	%r601, %r594, %r580, %r590;
	mad.lo.s32 	%r602, %r597, %r580, %r601;
	mad.lo.s32 	%r603, %r599, %r580, %r602;
	mad.lo.s32 	%r604, %r600, %r3, %r603;
	sub.s32 	%r605, %r792, %r604;
	add.s64 	%rd130, %rd10, %rd122;
	st.global.u32 	[%rd130], %r605;
	bra.uni 	$L__BB20_8;
$L__BB20_6:
	mul.lo.s32 	%r280, %r24, %r3;
	mul.lo.s32 	%r281, %r280, %r23;
	mul.lo.s32 	%r282, %r281, %r22;
	mul.lo.s32 	%r283, %r282, %r21;
	mul.lo.s32 	%r284, %r283, %r20;
	div.s32 	%r285, %r792, %r284;
	mul.wide.s32 	%rd113, %r792, 4;
	add.s64 	%rd114, %rd17, %rd113;
	st.global.u32 	[%rd114], %r285;
	add.s64 	%rd115, %rd16, %rd113;
	mov.b32 	%r286, 0;
	st.global.u32 	[%rd115], %r286;
	ld.global.u32 	%r287, [%rd114];
	ld.global.u32 	%r288, [%rd22];
	ld.global.u32 	%r289, [%rd21];
	ld.global.u32 	%r290, [%rd20];
	ld.global.u32 	%r291, [%rd19];
	ld.global.u32 	%r292, [%rd18];
	mul.lo.s32 	%r293, %r287, %r3;
	mul.lo.s32 	%r294, %r293, %r288;
	mul.lo.s32 	%r295, %r294, %r289;
	mul.lo.s32 	%r296, %r295, %r290;
	mul.lo.s32 	%r297, %r296, %r291;
	mul.lo.s32 	%r298, %r297, %r292;
	sub.s32 	%r299, %r792, %r298;
	mul.lo.s32 	%r300, %r289, %r3;
	mul.lo.s32 	%r301, %r300, %r290;
	mul.lo.s32 	%r302, %r301, %r291;
	mul.lo.s32 	%r303, %r302, %r292;
	div.s32 	%r304, %r299, %r303;
	add.s64 	%rd116, %rd15, %rd113;
	st.global.u32 	[%rd116], %r304;
	ld.global.u32 	%r305, [%rd114];
	ld.global.u32 	%r306, [%rd22];
	ld.global.u32 	%r307, [%rd21];
	ld.global.u32 	%r308, [%rd20];
	ld.global.u32 	%r309, [%rd19];
	ld.global.u32 	%r310, [%rd18];
	mul.lo.s32 	%r311, %r305, %r3;
	mul.lo.s32 	%r312, %r311, %r306;
	mul.lo.s32 	%r313, %r312, %r307;
	mul.lo.s32 	%r314, %r313, %r308;
	mul.lo.s32 	%r315, %r314, %r309;
	mul.lo.s32 	%r316, %r315, %r310;
	mul.lo.s32 	%r317, %r304, %r3;
	mul.lo.s32 	%r318, %r317, %r307;
	mul.lo.s32 	%r319, %r318, %r308;
	mul.lo.s32 	%r320, %r319, %r309;
	mad.lo.s32 	%r321, %r320, %r310, %r316;
	sub.s32 	%r322, %r792, %r321;
	mul.lo.s32 	%r323, %r308, %r3;
	mul.lo.s32 	%r324, %r323, %r309;
	mul.lo.s32 	%r325, %r324, %r310;
	div.s32 	%r326, %r322, %r325;
	add.s64 	%rd117, %rd14, %rd113;
	st.global.u32 	[%rd117], %r326;
	ld.global.u32 	%r327, [%rd114];
	ld.global.u32 	%r328, [%rd22];
	ld.global.u32 	%r329, [%rd21];
	ld.global.u32 	%r330, [%rd20];
	ld.global.u32 	%r331, [%rd19];
	ld.global.u32 	%r332, [%rd18];
	ld.global.u32 	%r333, [%rd116];
	mul.lo.s32 	%r334, %r327, %r3;
	mul.lo.s32 	%r335, %r334, %r328;
	mul.lo.s32 	%r336, %r335, %r329;
	mul.lo.s32 	%r337, %r336, %r330;
	mul.lo.s32 	%r338, %r337, %r331;
	mul.lo.s32 	%r339, %r338, %r332;
	mul.lo.s32 	%r340, %r329, %r333;
	mul.lo.s32 	%r341, %r340, %r330;
	mul.lo.s32 	%r342, %r341, %r331;
	mul.lo.s32 	%r343, %r342, %r332;
	mul.lo.s32 	%r344, %r330, %r326;
	mul.lo.s32 	%r345, %r344, %r331;
	mad.lo.s32 	%r346, %r345, %r332, %r343;
	mad.lo.s32 	%r347, %r346, %r3, %r339;
	sub.s32 	%r348, %r792, %r347;
	mul.lo.s32 	%r349, %r332, %r3;
	mul.lo.s32 	%r350, %r349, %r331;
	div.s32 	%r351, %r348, %r350;
	add.s64 	%rd118, %rd13, %rd113;
	st.global.u32 	[%rd118], %r351;
	ld.global.u32 	%r352, [%rd114];
	ld.global.u32 	%r353, [%rd22];
	ld.global.u32 	%r354, [%rd21];
	ld.global.u32 	%r355, [%rd20];
	ld.global.u32 	%r356, [%rd19];
	ld.global.u32 	%r357, [%rd18];
	ld.global.u32 	%r358, [%rd116];
	ld.global.u32 	%r359, [%rd117];
	mul.lo.s32 	%r360, %r352, %r3;
	mul.lo.s32 	%r361, %r360, %r353;
	mul.lo.s32 	%r362, %r361, %r354;
	mul.lo.s32 	%r363, %r362, %r355;
	mul.lo.s32 	%r364, %r363, %r356;
	mul.lo.s32 	%r365, %r364, %r357;
	mul.lo.s32 	%r366, %r358, %r3;
	mul.lo.s32 	%r367, %r366, %r354;
	mul.lo.s32 	%r368, %r367, %r355;
	mul.lo.s32 	%r369, %r368, %r356;
	mul.lo.s32 	%r370, %r355, %r359;
	mul.lo.s32 	%r371, %r370, %r356;
	mul.lo.s32 	%r372, %r371, %r357;
	mul.lo.s32 	%r373, %r356, %r351;
	mad.lo.s32 	%r374, %r373, %r357, %r372;
	mad.lo.s32 	%r375, %r369, %r357, %r365;
	mad.lo.s32 	%r376, %r374, %r3, %r375;
	sub.s32 	%r377, %r792, %r376;
	mul.lo.s32 	%r378, %r357, %r3;
	div.s32 	%r379, %r377, %r378;
	add.s64 	%rd119, %rd12, %rd113;
	st.global.u32 	[%rd119], %r379;
	ld.global.u32 	%r380, [%rd114];
	ld.global.u32 	%r381, [%rd22];
	ld.global.u32 	%r382, [%rd21];
	ld.global.u32 	%r383, [%rd20];
	ld.global.u32 	%r384, [%rd19];
	ld.global.u32 	%r385, [%rd18];
	ld.global.u32 	%r386, [%rd116];
	ld.global.u32 	%r387, [%rd117];
	ld.global.u32 	%r388, [%rd118];
	mul.lo.s32 	%r389, %r380, %r3;
	mul.lo.s32 	%r390, %r389, %r381;
	mul.lo.s32 	%r391, %r390, %r382;
	mul.lo.s32 	%r392, %r391, %r383;
	mul.lo.s32 	%r393, %r392, %r384;
	mul.lo.s32 	%r394, %r393, %r385;
	mul.lo.s32 	%r395, %r386, %r3;
	mul.lo.s32 	%r396, %r395, %r382;
	mul.lo.s32 	%r397, %r396, %r383;
	mul.lo.s32 	%r398, %r397, %r384;
	mul.lo.s32 	%r399, %r387, %r3;
	mul.lo.s32 	%r400, %r399, %r383;
	mul.lo.s32 	%r401, %r400, %r384;
	mul.lo.s32 	%r402, %r388, %r3;
	mul.lo.s32 	%r403, %r402, %r384;
	mad.lo.s32 	%r404, %r379, %r3, %r403;
	mad.lo.s32 	%r405, %r398, %r385, %r394;
	mad.lo.s32 	%r406, %r401, %r385, %r405;
	mad.lo.s32 	%r407, %r404, %r385, %r406;
	sub.s32 	%r408, %r792, %r407;
	div.s32 	%r409, %r408, %r3;
	add.s64 	%rd120, %rd11, %rd113;
	st.global.u32 	[%rd120], %r409;
	ld.global.u32 	%r410, [%rd114];
	ld.global.u32 	%r411, [%rd22];
	ld.global.u32 	%r412, [%rd21];
	ld.global.u32 	%r413, [%rd20];
	ld.global.u32 	%r414, [%rd19];
	ld.global.u32 	%r415, [%rd18];
	ld.global.u32 	%r416, [%rd116];
	ld.global.u32 	%r417, [%rd117];
	ld.global.u32 	%r418, [%rd118];
	ld.global.u32 	%r419, [%rd119];
	mul.lo.s32 	%r420, %r410, %r3;
	mul.lo.s32 	%r421, %r420, %r411;
	mul.lo.s32 	%r422, %r421, %r412;
	mul.lo.s32 	%r423, %r422, %r413;
	mul.lo.s32 	%r424, %r423, %r414;
	mul.lo.s32 	%r425, %r424, %r415;
	mul.lo.s32 	%r426, %r416, %r3;
	mul.lo.s32 	%r427, %r426, %r412;
	mul.lo.s32 	%r428, %r427, %r413;
	mul.lo.s32 	%r429, %r428, %r414;
	mul.lo.s32 	%r430, %r417, %r3;
	mul.lo.s32 	%r431, %r430, %r413;
	mul.lo.s32 	%r432, %r431, %r414;
	mul.lo.s32 	%r433, %r418, %r3;
	mul.lo.s32 	%r434, %r433, %r414;
	mad.lo.s32 	%r435, %r419, %r415, %r409;
	mad.lo.s32 	%r436, %r429, %r415, %r425;
	mad.lo.s32 	%r437, %r432, %r415, %r436;
	mad.lo.s32 	%r438, %r434, %r415, %r437;
	mad.lo.s32 	%r439, %r435, %r3, %r438;
	sub.s32 	%r440, %r792, %r439;
	add.s64 	%rd121, %rd10, %rd113;
	st.global.u32 	[%rd121], %r440;
	bra.uni 	$L__BB20_8;
$L__BB20_7:
	mul.lo.s32 	%r119, %r24, %r3;
	mul.lo.s32 	%r120, %r119, %r23;
	mul.lo.s32 	%r121, %r120, %r22;
	mul.lo.s32 	%r122, %r121, %r21;
	mul.lo.s32 	%r123, %r122, %r20;
	div.s32 	%r124, %r792, %r123;
	mul.wide.s32 	%rd104, %r792, 4;
	add.s64 	%rd105, %rd17, %rd104;
	st.global.u32 	[%rd105], %r124;
	ld.global.u32 	%r125, [%rd22];
	ld.global.u32 	%r126, [%rd21];
	ld.global.u32 	%r127, [%rd20];
	ld.global.u32 	%r128, [%rd19];
	ld.global.u32 	%r129, [%rd18];
	mul.lo.s32 	%r130, %r124, %r3;
	mul.lo.s32 	%r131, %r130, %r125;
	mul.lo.s32 	%r132, %r131, %r126;
	mul.lo.s32 	%r133, %r132, %r127;
	mul.lo.s32 	%r134, %r133, %r128;
	mul.lo.s32 	%r135, %r134, %r129;
	sub.s32 	%r136, %r792, %r135;
	mul.lo.s32 	%r137, %r126, %r3;
	mul.lo.s32 	%r138, %r137, %r127;
	mul.lo.s32 	%r139, %r138, %r128;
	mul.lo.s32 	%r140, %r139, %r129;
	div.s32 	%r141, %r136, %r140;
	add.s64 	%rd106, %rd16, %rd104;
	st.global.u32 	[%rd106], %r141;
	add.s64 	%rd107, %rd15, %rd104;
	mov.b32 	%r142, 0;
	st.global.u32 	[%rd107], %r142;
	ld.global.u32 	%r143, [%rd105];
	ld.global.u32 	%r144, [%rd22];
	ld.global.u32 	%r145, [%rd21];
	ld.global.u32 	%r146, [%rd20];
	ld.global.u32 	%r147, [%rd19];
	ld.global.u32 	%r148, [%rd18];
	ld.global.u32 	%r149, [%rd106];
	mul.lo.s32 	%r150, %r143, %r3;
	mul.lo.s32 	%r151, %r150, %r144;
	mul.lo.s32 	%r152, %r151, %r145;
	mul.lo.s32 	%r153, %r152, %r146;
	mul.lo.s32 	%r154, %r153, %r147;
	mul.lo.s32 	%r155, %r154, %r148;
	mul.lo.s32 	%r156, %r149, %r3;
	mul.lo.s32 	%r157, %r156, %r145;
	mul.lo.s32 	%r158, %r157, %r146;
	mul.lo.s32 	%r159, %r158, %r147;
	mad.lo.s32 	%r160, %r159, %r148, %r155;
	sub.s32 	%r161, %r792, %r160;
	mul.lo.s32 	%r162, %r146, %r3;
	mul.lo.s32 	%r163, %r162, %r147;
	mul.lo.s32 	%r164, %r163, %r148;
	div.s32 	%r165, %r161, %r164;
	add.s64 	%rd108, %rd14, %rd104;
	st.global.u32 	[%rd108], %r165;
	ld.global.u32 	%r166, [%rd105];
	ld.global.u32 	%r167, [%rd22];
	ld.global.u32 	%r168, [%rd21];
	ld.global.u32 	%r169, [%rd20];
	ld.global.u32 	%r170, [%rd19];
	ld.global.u32 	%r171, [%rd18];
	ld.global.u32 	%r172, [%rd106];
	mul.lo.s32 	%r173, %r166, %r3;
	mul.lo.s32 	%r174, %r173, %r167;
	mul.lo.s32 	%r175, %r174, %r168;
	mul.lo.s32 	%r176, %r175, %r169;
	mul.lo.s32 	%r177, %r176, %r170;
	mul.lo.s32 	%r178, %r177, %r171;
	mul.lo.s32 	%r179, %r168, %r172;
	mul.lo.s32 	%r180, %r179, %r169;
	mul.lo.s32 	%r181, %r180, %r170;
	mul.lo.s32 	%r182, %r181, %r171;
	mul.lo.s32 	%r183, %r169, %r165;
	mul.lo.s32 	%r184, %r183, %r170;
	mad.lo.s32 	%r185, %r184, %r171, %r182;
	mad.lo.s32 	%r186, %r185, %r3, %r178;
	sub.s32 	%r187, %r792, %r186;
	mul.lo.s32 	%r188, %r171, %r3;
	mul.lo.s32 	%r189, %r188, %r170;
	div.s32 	%r190, %r187, %r189;
	add.s64 	%rd109, %rd13, %rd104;
	st.global.u32 	[%rd109], %r190;
	ld.global.u32 	%r191, [%rd105];
	ld.global.u32 	%r192, [%rd22];
	ld.global.u32 	%r193, [%rd21];
	ld.global.u32 	%r194, [%rd20];
	ld.global.u32 	%r195, [%rd19];
	ld.global.u32 	%r196, [%rd18];
	ld.global.u32 	%r197, [%rd106];
	ld.global.u32 	%r198, [%rd108];
	mul.lo.s32 	%r199, %r191, %r3;
	mul.lo.s32 	%r200, %r199, %r192;
	mul.lo.s32 	%r201, %r200, %r193;
	mul.lo.s32 	%r202, %r201, %r194;
	mul.lo.s32 	%r203, %r202, %r195;
	mul.lo.s32 	%r204, %r203, %r196;
	mul.lo.s32 	%r205, %r197, %r3;
	mul.lo.s32 	%r206, %r205, %r193;
	mul.lo.s32 	%r207, %r206, %r194;
	mul.lo.s32 	%r208, %r207, %r195;
	mul.lo.s32 	%r209, %r194, %r198;
	mul.lo.s32 	%r210, %r209, %r195;
	mul.lo.s32 	%r211, %r210, %r196;
	mul.lo.s32 	%r212, %r195, %r190;
	mad.lo.s32 	%r213, %r212, %r196, %r211;
	mad.lo.s32 	%r214, %r208, %r196, %r204;
	mad.lo.s32 	%r215, %r213, %r3, %r214;
	sub.s32 	%r216, %r792, %r215;
	mul.lo.s32 	%r217, %r196, %r3;
	div.s32 	%r218, %r216, %r217;
	add.s64 	%rd110, %rd12, %rd104;
	st.global.u32 	[%rd110], %r218;
	ld.global.u32 	%r219, [%rd105];
	ld.global.u32 	%r220, [%rd22];
	ld.global.u32 	%r221, [%rd21];
	ld.global.u32 	%r222, [%rd20];
	ld.global.u32 	%r223, [%rd19];
	ld.global.u32 	%r224, [%rd18];
	ld.global.u32 	%r225, [%rd106];
	ld.global.u32 	%r226, [%rd108];
	ld.global.u32 	%r227, [%rd109];
	mul.lo.s32 	%r228, %r219, %r3;
	mul.lo.s32 	%r229, %r228, %r220;
	mul.lo.s32 	%r230, %r229, %r221;
	mul.lo.s32 	%r231, %r230, %r222;
	mul.lo.s32 	%r232, %r231, %r223;
	mul.lo.s32 	%r233, %r232, %r224;
	mul.lo.s32 	%r234, %r225, %r3;
	mul.lo.s32 	%r235, %r234, %r221;
	mul.lo.s32 	%r236, %r235, %r222;
	mul.lo.s32 	%r237, %r236, %r223;
	mul.lo.s32 	%r238, %r226, %r3;
	mul.lo.s32 	%r239, %r238, %r222;
	mul.lo.s32 	%r240, %r239, %r223;
	mul.lo.s32 	%r241, %r227, %r3;
	mul.lo.s32 	%r242, %r241, %r223;
	mad.lo.s32 	%r243, %r218, %r3, %r242;
	mad.lo.s32 	%r244, %r237, %r224, %r233;
	mad.lo.s32 	%r245, %r240, %r224, %r244;
	mad.lo.s32 	%r246, %r243, %r224, %r245;
	sub.s32 	%r247, %r792, %r246;
	div.s32 	%r248, %r247, %r3;
	add.s64 	%rd111, %rd11, %rd104;
	st.global.u32 	[%rd111], %r248;
	ld.global.u32 	%r249, [%rd105];
	ld.global.u32 	%r250, [%rd22];
	ld.global.u32 	%r251, [%rd21];
	ld.global.u32 	%r252, [%rd20];
	ld.global.u32 	%r253, [%rd19];
	ld.global.u32 	%r254, [%rd18];
	ld.global.u32 	%r255, [%rd106];
	ld.global.u32 	%r256, [%rd108];
	ld.global.u32 	%r257, [%rd109];
	ld.global.u32 	%r258, [%rd110];
	mul.lo.s32 	%r259, %r249, %r3;
	mul.lo.s32 	%r260, %r259, %r250;
	mul.lo.s32 	%r261, %r260, %r251;
	mul.lo.s32 	%r262, %r261, %r252;
	mul.lo.s32 	%r263, %r262, %r253;
	mul.lo.s32 	%r264, %r263, %r254;
	mul.lo.s32 	%r265, %r255, %r3;
	mul.lo.s32 	%r266, %r265, %r251;
	mul.lo.s32 	%r267, %r266, %r252;
	mul.lo.s32 	%r268, %r267, %r253;
	mul.lo.s32 	%r269, %r256, %r3;
	mul.lo.s32 	%r270, %r269, %r252;
	mul.lo.s32 	%r271, %r270, %r253;
	mul.lo.s32 	%r272, %r257, %r3;
	mul.lo.s32 	%r273, %r272, %r253;
	mad.lo.s32 	%r274, %r258, %r254, %r248;
	mad.lo.s32 	%r275, %r268, %r254, %r264;
	mad.lo.s32 	%r276, %r271, %r254, %r275;
	mad.lo.s32 	%r277, %r273, %r254, %r276;
	mad.lo.s32 	%r278, %r274, %r3, %r277;
	sub.s32 	%r279, %r792, %r278;
	add.s64 	%rd112, %rd10, %rd104;
	st.global.u32 	[%rd112], %r279;
$L__BB20_8:
	ld.param.u64 	%rd298, [_Z18Vext_cal_3_upgradePiPdS0_S0_S0_S0_S_S0_S0_S0_S0_S0_S_S_S_S0_S0_S0_S0_S0_S0_S0_S_S_S_S_S_S0_S0_S_S_S_S_S_S_S_S_S0_S0_S0_S0_S0_S0_S0_S0_S0_S0_S0_S0_S0_S0_S0_S0_S0_S0_S0_S0__param_45];
	ld.param.u64 	%rd297, [_Z18Vext_cal_3_upgradePiPdS0_S0_S0_S0_S_S0_S0_S0_S0_S0_S_S_S_S0_S0_S0_S0_S0_S0_S0_S_S_S_S_S_S0_S0_S_S_S_S_S_S_S_S_S0_S0_S0_S0_S0_S0_S0_S0_S0_S0_S0_S0_S0_S0_S0_S0_S0_S0_S0_S0__param_44];
	ld.param.u64 	%rd296, [_Z18Vext_cal_3_upgradePiPdS0_S0_S0_S0_S_S0_S0_S0_S0_S0_S_S_S_S0_S0_S0_S0_S0_S0_S0_S_S_S_S_S_S0_S0_S_S_S_S_S_S_S_S_S0_S0_S0_S0_S0_S0_S0_S0_S0_S0_S0_S0_S0_S0_S0_S0_S0_S0_S0_S0__param_43];
	ld.param.u64 	%rd295, [_Z18Vext_cal_3_upgradePiPdS0_S0_S0_S0_S_S0_S0_S0_S0_S0_S_S_S_S0_S0_S0_S0_S0_S0_S0_S_S_S_S_S_S0_S0_S_S_S_S_S_S_S_S_S0_S0_S0_S0_S0_S0_S0_S0_S0_S0_S0_S0_S0_S0_S0_S0_S0_S0_S0_S0__param_42];
	ld.param.u64 	%rd294, [_Z18Vext_cal_3_upgradePiPdS0_S0_S0_S0_S_S0_S0_S0_S0_S0_S_S_S_S0_S0_S0_S0_S0_S0_S0_S_S_S_S_S_S0_S0_S_S_S_S_S_S_S_S_S0_S0_S0_S0_S0_S0_S0_S0_S0_S0_S0_S0_S0_S0_S0_S0_S0_S0_S0_S0__param_41];
	ld.param.u64 	%rd293, [_Z18Vext_cal_3_upgradePiPdS0_S0_S0_S0_S_S0_S0_S0_S0_S0_S_S_S_S0_S0_S0_S0_S0_S0_S0_S_S_S_S_S_S0_S0_S_S_S_S_S_S_S_S_S0_S0_S0_S0_S0_S0_S0_S0_S0_S0_S0_S0_S0_S0_S0_S0_S0_S0_S0_S0__param_40];
	ld.param.u64 	%rd292, [_Z18Vext_cal_3_upgradePiPdS0_S0_S0_S0_S_S0_S0_S0_S0_S0_S_S_S_S0_S0_S0_S0_S0_S0_S0_S_S_S_S_S_S0_S0_S_S_S_S_S_S_S_S_S0_S0_S0_S0_S0_S0_S0_S0_S0_S0_S0_S0_S0_S0_S0_S0_S0_S0_S0_S0__param_39];
	ld.param.u64 	%rd291, [_Z18Vext_cal_3_upgradePiPdS0_S0_S0_S0_S_S0_S0_S0_S0_S0_S_S_S_S0_S0_S0_S0_S0_S0_S0_S_S_S_S_S_S0_S0_S_S_S_S_S_S_S_S_S0_S0_S0_S0_S0_S0_S0_S0_S0_S0_S0_S0_S0_S0_S0_S0_S0_S0_S0_S0__param_38];
	ld.param.u64 	%rd290, [_Z18Vext_cal_3_upgradePiPdS0_S0_S0_S0_S_S0_S0_S0_S0_S0_S_S_S_S0_S0_S0_S0_S0_S0_S0_S_S_S_S_S_S0_S0_S_S_S_S_S_S_S_S_S0_S0_S0_S0_S0_S0_S0_S0_S0_S0_S0_S0_S0_S0_S0_S0_S0_S0_S0_S0__param_37];
	ld.param.u64 	%rd289, [_Z18Vext_cal_3_upgradePiPdS0_S0_S0_S0_S_S0_S0_S0_S0_S0_S_S_S_S0_S0_S0_S0_S0_S0_S0_S_S_S_S_S_S0_S0_S_S_S_S_S_S_S_S_S0_S0_S0_S0_S0_S0_S0_S0_S0_S0_S0_S0_S0_S0_S0_S0_S0_S0_S0_S0__param_28];
	ld.param.u64 	%rd288, [_Z18Vext_cal_3_upgradePiPdS0_S0_S0_S0_S_S0_S0_S0_S0_S0_S_S_S_S0_S0_S0_S0_S0_S0_S0_S_S_S_S_S_S0_S0_S_S_S_S_S_S_S_S_S0_S0_S0_S0_S0_S0_S0_S0_S0_S0_S0_S0_S0_S0_S0_S0_S0_S0_S0_S0__param_27];
	mul.wide.s32 	%rd131, %r792, 4;
	add.s64 	%rd132, %rd17, %rd131;
	ld.global.u32 	%r606, [%rd132];
	cvt.rn.f64.s32 	%fd187, %r606;
	cvta.to.global.u64 	%rd133, %rd288;
	ld.global.f64 	%fd188, [%rd133];
	mul.f64 	%fd189, %fd188, %fd187;
	cvta.to.global.u64 	%rd134, %rd290;
	mul.wide.s32 	%rd135, %r792, 8;
	add.s64 	%rd136, %rd134, %rd135;
	st.global.f64 	[%rd136], %fd189;
	add.s64 	%rd137, %rd16, %rd131;
	ld.global.u32 	%r607, [%rd137];
	cvt.rn.f64.s32 	%fd190, %r607;
	ld.global.f64 	%fd191, [%rd133];
	mul.f64 	%fd192, %fd191, %fd190;
	cvta.to.global.u64 	%rd138, %rd291;
	add.s64 	%rd139, %rd138, %rd135;
	st.global.f64 	[%rd139], %fd192;
	add.s64 	%rd140, %rd15, %rd131;
	ld.global.u32 	%r608, [%rd140];
	cvt.rn.f64.s32 	%fd193, %r608;
	ld.global.f64 	%fd194, [%rd133];
	mul.f64 	%fd195, %fd194, %fd193;
	cvta.to.global.u64 	%rd141, %rd292;
	add.s64 	%rd142, %rd141, %rd135;
	st.global.f64 	[%rd142], %fd195;
	add.s64 	%rd143, %rd14, %rd131;
	ld.global.u32 	%r609, [%rd143];
	cvt.rn.f64.s32 	%fd196, %r609;
	cvta.to.global.u64 	%rd144, %rd289;
	ld.global.f64 	%fd197, [%rd144];
	mul.f64 	%fd198, %fd197, %fd196;
	div.rn.f64 	%fd199, %fd198, 0d4066800000000000;
	mul.f64 	%fd200, %fd199, 0d400921FB54442D18;
	cvta.to.global.u64 	%rd145, %rd293;
	add.s64 	%rd26, %rd145, %rd135;
	st.global.f64 	[%rd26], %fd200;
	add.s64 	%rd146, %rd13, %rd131;
	ld.global.u32 	%r610, [%rd146];
	cvt.rn.f64.s32 	%fd201, %r610;
	ld.global.f64 	%fd202, [%rd144];
	mul.f64 	%fd203, %fd202, %fd201;
	div.rn.f64 	%fd204, %fd203, 0d4066800000000000;
	mul.f64 	%fd205, %fd204, 0d400921FB54442D18;
	cvta.to.global.u64 	%rd147, %rd294;
	add.s64 	%rd27, %rd147, %rd135;
	st.global.f64 	[%rd27], %fd205;
	add.s64 	%rd148, %rd12, %rd131;
	ld.global.u32 	%r611, [%rd148];
	cvt.rn.f64.s32 	%fd206, %r611;
	ld.global.f64 	%fd207, [%rd144];
	mul.f64 	%fd208, %fd207, %fd206;
	div.rn.f64 	%fd209, %fd208, 0d4066800000000000;
	mul.f64 	%fd210, %fd209, 0d400921FB54442D18;
	cvta.to.global.u64 	%rd149, %rd295;
	add.s64 	%rd28, %rd149, %rd135;
	st.global.f64 	[%rd28], %fd210;
	ld.global.f64 	%fd211, [%rd136];
	ld.global.f64 	%fd212, [%rd139];
	ld.global.f64 	%fd213, [%rd142];
	ld.global.f64 	%fd214, [%rd9];
	ld.global.f64 	%fd215, [%rd9+8];
	mul.f64 	%fd216, %fd212, %fd215;
	fma.rn.f64 	%fd217, %fd211, %fd214, %fd216;
	ld.global.f64 	%fd218, [%rd9+16];
	fma.rn.f64 	%fd219, %fd213, %fd218, %fd217;
	cvta.to.global.u64 	%rd150, %rd296;
	add.s64 	%rd29, %rd150, %rd135;
	st.global.f64 	[%rd29], %fd219;
	ld.global.f64 	%fd220, [%rd136];
	ld.global.f64 	%fd221, [%rd139];
	ld.global.f64 	%fd222, [%rd142];
	ld.global.f64 	%fd223, [%rd8];
	ld.global.f64 	%fd224, [%rd8+8];
	mul.f64 	%fd225, %fd221, %fd224;
	fma.rn.f64 	%fd226, %fd220, %fd223, %fd225;
	ld.global.f64 	%fd227, [%rd8+16];
	fma.rn.f64 	%fd228, %fd222, %fd227, %fd226;
	cvta.to.global.u64 	%rd151, %rd297;
	add.s64 	%rd30, %rd151, %rd135;
	st.global.f64 	[%rd30], %fd228;
	ld.global.f64 	%fd229, [%rd136];
	ld.global.f64 	%fd230, [%rd139];
	ld.global.f64 	%fd231, [%rd142];
	ld.global.f64 	%fd232, [%rd7];
	ld.global.f64 	%fd233, [%rd7+8];
	mul.f64 	%fd234, %fd230, %fd233;
	fma.rn.f64 	%fd235, %fd229, %fd232, %fd234;
	ld.global.f64 	%fd236, [%rd7+16];
	fma.rn.f64 	%fd237, %fd231, %fd236, %fd235;
	cvta.to.global.u64 	%rd152, %rd298;
	add.s64 	%rd31, %rd152, %rd135;
	st.global.f64 	[%rd31], %fd237;
	ld.global.f64 	%fd1, [%rd26];
	ld.global.f64 	%fd2, [%rd27];
	ld.global.f64 	%fd3, [%rd28];
	add.s64 	%rd32, %rd11, %rd131;
	ld.global.u32 	%r612, [%rd32];
	mul.wide.s32 	%rd153, %r612, 8;
	add.s64 	%rd154, %rd6, %rd153;
	ld.global.f64 	%fd4, [%rd154];
	add.s64 	%rd155, %rd5, %rd153;
	ld.global.f64 	%fd5, [%rd155];
	add.s64 	%rd156, %rd4, %rd153;
	ld.global.f64 	%fd6, [%rd156];
	abs.f64 	%fd7, %fd3;
	setp.neu.f64 	%p14, %fd7, 0d7FF0000000000000;
	@%p14 bra 	$L__BB20_10;
	mov.f64 	%fd243, 0d0000000000000000;
	mul.rn.f64 	%fd814, %fd3, %fd243;
	mov.b32 	%r794, 1;
	bra.uni 	$L__BB20_13;
$L__BB20_10:
	mul.f64 	%fd238, %fd3, 0d3FE45F306DC9C883;
	cvt.rni.s32.f64 	%r793, %fd238;
	cvt.rn.f64.s32 	%fd239, %r793;
	fma.rn.f64 	%fd240, %fd239, 0dBFF921FB54442D18, %fd3;
	fma.rn.f64 	%fd241, %fd239, 0dBC91A62633145C00, %fd240;
	fma.rn.f64 	%fd814, %fd239, 0dB97B839A252049C0, %fd241;
	setp.ltu.f64 	%p15, %fd7, 0d41E0000000000000;
	@%p15 bra 	$L__BB20_12;
	{ // callseq 42, 0
	.param .b64 param0;
	st.param.f64 	[param0], %fd3;
	.param .align 16 .b8 retval0[16];
	call.uni (retval0), 
	__internal_trig_reduction_slowpathd, 
	(
	param0
	);
	ld.param.f64 	%fd814, [retval0];
	ld.param.b32 	%r793, [retval0+8];
	} // callseq 42
$L__BB20_12:
	add.s32 	%r794, %r793, 1;
$L__BB20_13:
	shl.b32 	%r615, %r794, 6;
	cvt.u64.u32 	%rd157, %r615;
	and.b64  	%rd158, %rd157, 64;
	mov.u64 	%rd159, __cudart_sin_cos_coeffs;
	add.s64 	%rd160, %rd159, %rd158;
	mul.rn.f64 	%fd244, %fd814, %fd814;
	and.b32  	%r616, %r794, 1;
	setp.eq.b32 	%p16, %r616, 1;
	selp.f64 	%fd245, 0dBDA8FF8320FD8164, 0d3DE5DB65F9785EBA, %p16;
	ld.global.nc.v2.f64 	{%fd246, %fd247}, [%rd160];
	fma.rn.f64 	%fd248, %fd245, %fd244, %fd246;
	fma.rn.f64 	%fd249, %fd248, %fd244, %fd247;
	ld.global.nc.v2.f64 	{%fd250, %fd251}, [%rd160+16];
	fma.rn.f64 	%fd252, %fd249, %fd244, %fd250;
	fma.rn.f64 	%fd253, %fd252, %fd244, %fd251;
	ld.global.nc.v2.f64 	{%fd254, %fd255}, [%rd160+32];
	fma.rn.f64 	%fd256, %fd253, %fd244, %fd254;
	fma.rn.f64 	%fd257, %fd256, %fd244, %fd255;
	fma.rn.f64 	%fd258, %fd257, %fd814, %fd814;
	fma.rn.f64 	%fd259, %fd257, %fd244, 0d3FF0000000000000;
	selp.f64 	%fd260, %fd259, %fd258, %p16;
	and.b32  	%r617, %r794, 2;
	setp.eq.s32 	%p17, %r617, 0;
	mov.f64 	%fd261, 0d0000000000000000;
	sub.f64 	%fd262, %fd261, %fd260;
	selp.f64 	%fd13, %fd260, %fd262, %p17;
	abs.f64 	%fd14, %fd2;
	setp.neu.f64 	%p18, %fd14, 0d7FF0000000000000;
	@%p18 bra 	$L__BB20_15;
	mov.f64 	%fd268, 0d0000000000000000;
	mul.rn.f64 	%fd816, %fd2, %fd268;
	mov.b32 	%r796, 1;
	bra.uni 	$L__BB20_18;
$L__BB20_15:
	mul.f64 	%fd263, %fd2, 0d3FE45F306DC9C883;
	cvt.rni.s32.f64 	%r795, %fd263;
	cvt.rn.f64.s32 	%fd264, %r795;
	fma.rn.f64 	%fd265, %fd264, 0dBFF921FB54442D18, %fd2;
	fma.rn.f64 	%fd266, %fd264, 0dBC91A62633145C00, %fd265;
	fma.rn.f64 	%fd816, %fd264, 0dB97B839A252049C0, %fd266;
	setp.ltu.f64 	%p19, %fd14, 0d41E0000000000000;
	@%p19 bra 	$L__BB20_17;
	{ // callseq 43, 0
	.param .b64 param0;
	st.param.f64 	[param0], %fd2;
	.param .align 16 .b8 retval0[16];
	call.uni (retval0), 
	__internal_trig_reduction_slowpathd, 
	(
	param0
	);
	ld.param.f64 	%fd816, [retval0];
	ld.param.b32 	%r795, [retval0+8];
	} // callseq 43
$L__BB20_17:
	add.s32 	%r796, %r795, 1;
$L__BB20_18:
	shl.b32 	%r620, %r796, 6;
	cvt.u64.u32 	%rd161, %r620;
	and.b64  	%rd162, %rd161, 64;
	mov.u64 	%rd163, __cudart_sin_cos_coeffs;
	add.s64 	%rd164, %rd163, %rd162;
	mul.rn.f64 	%fd269, %fd816, %fd816;
	and.b32  	%r621, %r796, 1;
	setp.eq.b32 	%p21, %r621, 1;
	selp.f64 	%fd270, 0dBDA8FF8320FD8164, 0d3DE5DB65F9785EBA, %p21;
	ld.global.nc.v2.f64 	{%fd271, %fd272}, [%rd164];
	fma.rn.f64 	%fd273, %fd270, %fd269, %fd271;
	fma.rn.f64 	%fd274, %fd273, %fd269, %fd272;
	ld.global.nc.v2.f64 	{%fd275, %fd276}, [%rd164+16];
	fma.rn.f64 	%fd277, %fd274, %fd269, %fd275;
	fma.rn.f64 	%fd278, %fd277, %fd269, %fd276;
	ld.global.nc.v2.f64 	{%fd279, %fd280}, [%rd164+32];
	fma.rn.f64 	%fd281, %fd278, %fd269, %fd279;
	fma.rn.f64 	%fd282, %fd281, %fd269, %fd280;
	fma.rn.f64 	%fd283, %fd282, %fd816, %fd816;
	fma.rn.f64 	%fd284, %fd282, %fd269, 0d3FF0000000000000;
	selp.f64 	%fd285, %fd284, %fd283, %p21;
	and.b32  	%r622, %r796, 2;
	setp.eq.s32 	%p22, %r622, 0;
	mov.f64 	%fd286, 0d0000000000000000;
	sub.f64 	%fd287, %fd286, %fd285;
	selp.f64 	%fd288, %fd285, %fd287, %p22;
	mul.f64 	%fd289, %fd4, %fd13;
	mul.f64 	%fd20, %fd289, %fd288;
	@%p14 bra 	$L__BB20_20;
	mov.f64 	%fd295, 0d0000000000000000;
	mul.rn.f64 	%fd817, %fd3, %fd295;
	mov.b32 	%r797, 0;
	bra.uni 	$L__BB20_22;
$L__BB20_20:
	mul.f64 	%fd290, %fd3, 0d3FE45F306DC9C883;
	cvt.rni.s32.f64 	%r797, %fd290;
	cvt.rn.f64.s32 	%fd291, %r797;
	fma.rn.f64 	%fd292, %fd291, 0dBFF921FB54442D18, %fd3;
	fma.rn.f64 	%fd293, %fd291, 0dBC91A62633145C00, %fd292;
	fma.rn.f64 	%fd817, %fd291, 0dB97B839A252049C0, %fd293;
	setp.ltu.f64 	%p23, %fd7, 0d41E0000000000000;
	@%p23 bra 	$L__BB20_22;
	{ // callseq 44, 0
	.param .b64 param0;
	st.param.f64 	[param0], %fd3;
	.param .align 16 .b8 retval0[16];
	call.uni (retval0), 
	__internal_trig_reduction_slowpathd, 
	(
	param0
	);
	ld.param.f64 	%fd817, [retval0];
	ld.param.b32 	%r797, [retval0+8];
	} // callseq 44
$L__BB20_22:
	shl.b32 	%r625, %r797, 6;
	cvt.u64.u32 	%rd165, %r625;
	and.b64  	%rd166, %rd165, 64;
	mov.u64 	%rd167, __cudart_sin_cos_coeffs;
	add.s64 	%rd168, %rd167, %rd166;
	mul.rn.f64 	%fd296, %fd817, %fd817;
	and.b32  	%r626, %r797, 1;
	setp.eq.b32 	%p24, %r626, 1;
	selp.f64 	%fd297, 0dBDA8FF8320FD8164, 0d3DE5DB65F9785EBA, %p24;
	ld.global.nc.v2.f64 	{%fd298, %fd299}, [%rd168];
	fma.rn.f64 	%fd300, %fd297, %fd296, %fd298;
	fma.rn.f64 	%fd301, %fd300, %fd296, %fd299;
	ld.global.nc.v2.f64 	{%fd302, %fd303}, [%rd168+16];
	fma.rn.f64 	%fd304, %fd301, %fd296, %fd302;
	fma.rn.f64 	%fd305, %fd304, %fd296, %fd303;
	ld.global.nc.v2.f64 	{%fd306, %fd307}, [%rd168+32];
	fma.rn.f64 	%fd308, %fd305, %fd296, %fd306;
	fma.rn.f64 	%fd309, %fd308, %fd296, %fd307;
	fma.rn.f64 	%fd310, %fd309, %fd817, %fd817;
	fma.rn.f64 	%fd311, %fd309, %fd296, 0d3FF0000000000000;
	selp.f64 	%fd312, %fd311, %fd310, %p24;
	and.b32  	%r627, %r797, 2;
	setp.eq.s32 	%p25, %r627, 0;
	mov.f64 	%fd313, 0d0000000000000000;
	sub.f64 	%fd314, %fd313, %fd312;
	selp.f64 	%fd25, %fd312, %fd314, %p25;
	abs.f64 	%fd26, %fd1;
	setp.neu.f64 	%p26, %fd26, 0d7FF0000000000000;
	@%p26 bra 	$L__BB20_24;
	mov.f64 	%fd320, 0d0000000000000000;
	mul.rn.f64 	%fd819, %fd1, %fd320;
	mov.b32 	%r799, 1;
	bra.uni 	$L__BB20_27;
$L__BB20_24:
	mul.f64 	%fd315, %fd1, 0d3FE45F306DC9C883;
	cvt.rni.s32.f64 	%r798, %fd315;
	cvt.rn.f64.s32 	%fd316, %r798;
	fma.rn.f64 	%fd317, %fd316, 0dBFF921FB54442D18, %fd1;
	fma.rn.f64 	%fd318, %fd316, 0dBC91A62633145C00, %fd317;
	fma.rn.f64 	%fd819, %fd316, 0dB97B839A252049C0, %fd318;
	setp.ltu.f64 	%p27, %fd26, 0d41E0000000000000;
	@%p27 bra 	$L__BB20_26;
	{ // callseq 45, 0
	.param .b64 param0;
	st.param.f64 	[param0], %fd1;
	.param .align 16 .b8 retval0[16];
	call.uni (retval0), 
	__internal_trig_reduction_slowpathd, 
	(
	param0
	);
	ld.param.f64 	%fd819, [retval0];
	ld.param.b32 	%r798, [retval0+8];
	} // callseq 45
$L__BB20_26:
	add.s32 	%r799, %r798, 1;
$L__BB20_27:
	shl.b32 	%r630, %r799, 6;
	cvt.u64.u32 	%rd169, %r630;
	and.b64  	%rd170, %rd169, 64;
	mov.u64 	%rd171, __cudart_sin_cos_coeffs;
	add.s64 	%rd172, %rd171, %rd170;
	mul.rn.f64 	%fd321, %fd819, %fd819;
	and.b32  	%r631, %r799, 1;
	setp.eq.b32 	%p29, %r631, 1;
	selp.f64 	%fd322, 0dBDA8FF8320FD8164, 0d3DE5DB65F9785EBA, %p29;
	ld.global.nc.v2.f64 	{%fd323, %fd324}, [%rd172];
	fma.rn.f64 	%fd325, %fd322, %fd321, %fd323;
	fma.rn.f64 	%fd326, %fd325, %fd321, %fd324;
	ld.global.nc.v2.f64 	{%fd327, %fd328}, [%rd172+16];
	fma.rn.f64 	%fd329, %fd326, %fd321, %fd327;
	fma.rn.f64 	%fd330, %fd329, %fd321, %fd328;
	ld.global.nc.v2.f64 	{%fd331, %fd332}, [%rd172+32];
	fma.rn.f64 	%fd333, %fd330, %fd321, %fd331;
	fma.rn.f64 	%fd334, %fd333, %fd321, %fd332;
	fma.rn.f64 	%fd335, %fd334, %fd819, %fd819;
	fma.rn.f64 	%fd336, %fd334, %fd321, 0d3FF0000000000000;
	selp.f64 	%fd337, %fd336, %fd335, %p29;
	and.b32  	%r632, %r799, 2;
	setp.eq.s32 	%p30, %r632, 0;
	mov.f64 	%fd338, 0d0000000000000000;
	sub.f64 	%fd339, %fd338, %fd337;
	selp.f64 	%fd32, %fd337, %fd339, %p30;
	@%p26 bra 	$L__BB20_29;
	mov.f64 	%fd345, 0d0000000000000000;
	mul.rn.f64 	%fd820, %fd1, %fd345;
	mov.b32 	%r800, 0;
	bra.uni 	$L__BB20_31;
$L__BB20_29:
	mul.f64 	%fd340, %fd1, 0d3FE45F306DC9C883;
	cvt.rni.s32.f64 	%r800, %fd340;
	cvt.rn.f64.s32 	%fd341, %r800;
	fma.rn.f64 	%fd342, %fd341, 0dBFF921FB54442D18, %fd1;
	fma.rn.f64 	%fd343, %fd341, 0dBC91A62633145C00, %fd342;
	fma.rn.f64 	%fd820, %fd341, 0dB97B839A252049C0, %fd343;
	setp.ltu.f64 	%p31, %fd26, 0d41E0000000000000;
	@%p31 bra 	$L__BB20_31;
	{ // callseq 46, 0
	.param .b64 param0;
	st.param.f64 	[param0], %fd1;
	.param .align 16 .b8 retval0[16];
	call.uni (retval0), 
	__internal_trig_reduction_slowpathd, 
	(
	param0
	);
	ld.param.f64 	%fd820, [retval0];
	ld.param.b32 	%r800, [retval0+8];
	} // callseq 46
$L__BB20_31:
	shl.b32 	%r635, %r800, 6;
	cvt.u64.u32 	%rd173, %r635;
	and.b64  	%rd174, %rd173, 64;
	mov.u64 	%rd175, __cudart_sin_cos_coeffs;
	add.s64 	%rd176, %rd175, %rd174;
	mul.rn.f64 	%fd346, %fd820, %fd820;
	and.b32  	%r636, %r800, 1;
	setp.eq.b32 	%p33, %r636, 1;
	selp.f64 	%fd347, 0dBDA8FF8320FD8164, 0d3DE5DB65F9785EBA, %p33;
	ld.global.nc.v2.f64 	{%fd348, %fd349}, [%rd176];
	fma.rn.f64 	%fd350, %fd347, %fd346, %fd348;
	fma.rn.f64 	%fd351, %fd350, %fd346, %fd349;
	ld.global.nc.v2.f64 	{%fd352, %fd353}, [%rd176+16];
	fma.rn.f64 	%fd354, %fd351, %fd346, %fd352;
	fma.rn.f64 	%fd355, %fd354, %fd346, %fd353;
	ld.global.nc.v2.f64 	{%fd356, %fd357}, [%rd176+32];
	fma.rn.f64 	%fd358, %fd355, %fd346, %fd356;
	fma.rn.f64 	%fd359, %fd358, %fd346, %fd357;
	fma.rn.f64 	%fd360, %fd359, %fd820, %fd820;
	fma.rn.f64 	%fd361, %fd359, %fd346, 0d3FF0000000000000;
	selp.f64 	%fd362, %fd361, %fd360, %p33;
	and.b32  	%r637, %r800, 2;
	setp.eq.s32 	%p34, %r637, 0;
	mov.f64 	%fd363, 0d0000000000000000;
	sub.f64 	%fd364, %fd363, %fd362;
	selp.f64 	%fd37, %fd362, %fd364, %p34;
	mul.f64 	%fd38, %fd5, %fd37;
	@%p18 bra 	$L__BB20_33;
	mov.f64 	%fd370, 0d0000000000000000;
	mul.rn.f64 	%fd821, %fd2, %fd370;
	mov.b32 	%r801, 0;
	bra.uni 	$L__BB20_35;
$L__BB20_33:
	mul.f64 	%fd365, %fd2, 0d3FE45F306DC9C883;
	cvt.rni.s32.f64 	%r801, %fd365;
	cvt.rn.f64.s32 	%fd366, %r801;
	fma.rn.f64 	%fd367, %fd366, 0dBFF921FB54442D18, %fd2;
	fma.rn.f64 	%fd368, %fd366, 0dBC91A62633145C00, %fd367;
	fma.rn.f64 	%fd821, %fd366, 0dB97B839A252049C0, %fd368;
	setp.ltu.f64 	%p35, %fd14, 0d41E0000000000000;
	@%p35 bra 	$L__BB20_35;
	{ // callseq 47, 0
	.param .b64 param0;
	st.param.f64 	[param0], %fd2;
	.param .align 16 .b8 retval0[16];
	call.uni (retval0), 
	__internal_trig_reduction_slowpathd, 
	(
	param0
	);
	ld.param.f64 	%fd821, [retval0];
	ld.param.b32 	%r801, [retval0+8];
	} // callseq 47
$L__BB20_35:
	ld.param.u64 	%rd299, [_Z18Vext_cal_3_upgradePiPdS0_S0_S0_S0_S_S0_S0_S0_S0_S0_S_S_S_S0_S0_S0_S0_S0_S0_S0_S_S_S_S_S_S0_S0_S_S_S_S_S_S_S_S_S0_S0_S0_S0_S0_S0_S0_S0_S0_S0_S0_S0_S0_S0_S0_S0_S0_S0_S0_S0__param_46];
	shl.b32 	%r640, %r801, 6;
	cvt.u64.u32 	%rd177, %r640;
	and.b64  	%rd178, %rd177, 64;
	mov.u64 	%rd179, __cudart_sin_cos_coeffs;
	add.s64 	%rd180, %rd179, %rd178;
	mul.rn.f64 	%fd371, %fd821, %fd821;
	and.b32  	%r641, %r801, 1;
	setp.eq.b32 	%p36, %r641, 1;
	selp.f64 	%fd372, 0dBDA8FF8320FD8164, 0d3DE5DB65F9785EBA, %p36;
	ld.global.nc.v2.f64 	{%fd373, %fd374}, [%rd180];
	fma.rn.f64 	%fd375, %fd372, %fd371, %fd373;
	fma.rn.f64 	%fd376, %fd375, %fd371, %fd374;
	ld.global.nc.v2.f64 	{%fd377, %fd378}, [%rd180+16];
	fma.rn.f64 	%fd379, %fd376, %fd371, %fd377;
	fma.rn.f64 	%fd380, %fd379, %fd371, %fd378;
	ld.global.nc.v2.f64 	{%fd381, %fd382}, [%rd180+32];
	fma.rn.f64 	%fd383, %fd380, %fd371, %fd381;
	fma.rn.f64 	%fd384, %fd383, %fd371, %fd382;
	fma.rn.f64 	%fd385, %fd384, %fd821, %fd821;
	fma.rn.f64 	%fd386, %fd384, %fd371, 0d3FF0000000000000;
	selp.f64 	%fd387, %fd386, %fd385, %p36;
	and.b32  	%r642, %r801, 2;
	setp.eq.s32 	%p37, %r642, 0;
	mov.f64 	%fd388, 0d0000000000000000;
	sub.f64 	%fd389, %fd388, %fd387;
	selp.f64 	%fd390, %fd387, %fd389, %p37;
	mul.f64 	%fd391, %fd13, %fd38;
	mul.f64 	%fd392, %fd5, %fd25;
	mul.f64 	%fd393, %fd392, %fd32;
	sub.f64 	%fd394, %fd20, %fd393;
	fma.rn.f64 	%fd395, %fd391, %fd390, %fd394;
	mul.f64 	%fd396, %fd6, %fd25;
	fma.rn.f64 	%fd397, %fd396, %fd37, %fd395;
	mul.f64 	%fd398, %fd6, %fd32;
	mul.f64 	%fd399, %fd13, %fd398;
	fma.rn.f64 	%fd400, %fd399, %fd390, %fd397;
	cvta.to.global.u64 	%rd181, %rd299;
	mul.wide.s32 	%rd182, %r792, 8;
	add.s64 	%rd33, %rd181, %rd182;
	st.global.f64 	[%rd33], %fd400;
	ld.global.f64 	%fd43, [%rd26];
	ld.global.f64 	%fd44, [%rd27];
	ld.global.f64 	%fd45, [%rd28];
	ld.global.u32 	%r643, [%rd32];
	mul.wide.s32 	%rd183, %r643, 8;
	add.s64 	%rd184, %rd6, %rd183;
	ld.global.f64 	%fd46, [%rd184];
	add.s64 	%rd185, %rd5, %rd183;
	ld.global.f64 	%fd47, [%rd185];
	add.s64 	%rd186, %rd4, %rd183;
	ld.global.f64 	%fd48, [%rd186];
	abs.f64 	%fd49, %fd45;
	setp.neu.f64 	%p38, %fd49, 0d7FF0000000000000;
	@%p38 bra 	$L__BB20_37;
	mov.f64 	%fd406, 0d0000000000000000;
	mul.rn.f64 	%fd822, %fd45, %fd406;
	mov.b32 	%r802, 0;
	bra.uni 	$L__BB20_39;
$L__BB20_37:
	mul.f64 	%fd401, %fd45, 0d3FE45F306DC9C883;
	cvt.rni.s32.f64 	%r802, %fd401;
	cvt.rn.f64.s32 	%fd402, %r802;
	fma.rn.f64 	%fd403, %fd402, 0dBFF921FB54442D18, %fd45;
	fma.rn.f64 	%fd404, %fd402, 0dBC91A62633145C00, %fd403;
	fma.rn.f64 	%fd822, %fd402, 0dB97B839A252049C0, %fd404;
	setp.ltu.f64 	%p39, %fd49, 0d41E0000000000000;
	@%p39 bra 	$L__BB20_39;
	{ // callseq 48, 0
	.param .b64 param0;
	st.param.f64 	[param0], %fd45;
	.param .align 16 .b8 retval0[16];
	call.uni (retval0), 
	__internal_trig_reduction_slowpathd, 
	(
	param0
	);
	ld.param.f64 	%fd822, [retval0];
	ld.param.b32 	%r802, [retval0+8];
	} // callseq 48
$L__BB20_39:
	shl.b32 	%r646, %r802, 6;
	cvt.u64.u32 	%rd187, %r646;
	and.b64  	%rd188, %rd187, 64;
	mov.u64 	%rd189, __cudart_sin_cos_coeffs;
	add.s64 	%rd190, %rd189, %rd188;
	mul.rn.f64 	%fd407, %fd822, %fd822;
	and.b32  	%r647, %r802, 1;
	setp.eq.b32 	%p40, %r647, 1;
	selp.f64 	%fd408, 0dBDA8FF8320FD8164, 0d3DE5DB65F9785EBA, %p40;
	ld.global.nc.v2.f64 	{%fd409, %fd410}, [%rd190];
	fma.rn.f64 	%fd411, %fd408, %fd407, %fd409;
	fma.rn.f64 	%fd412, %fd411, %fd407, %fd410;
	ld.global.nc.v2.f64 	{%fd413, %fd414}, [%rd190+16];
	fma.rn.f64 	%fd415, %fd412, %fd407, %fd413;
	fma.rn.f64 	%fd416, %fd415, %fd407, %fd414;
	ld.global.nc.v2.f64 	{%fd417, %fd418}, [%rd190+32];
	fma.rn.f64 	%fd419, %fd416, %fd407, %fd417;
	fma.rn.f64 	%fd420, %fd419, %fd407, %fd418;
	fma.rn.f64 	%fd421, %fd420, %fd822, %fd822;
	fma.rn.f64 	%fd422, %fd420, %fd407, 0d3FF0000000000000;
	selp.f64 	%fd423, %fd422, %fd421, %p40;
	and.b32  	%r648, %r802, 2;
	setp.eq.s32 	%p41, %r648, 0;
	mov.f64 	%fd424, 0d0000000000000000;
	sub.f64 	%fd425, %fd424, %fd423;
	selp.f64 	%fd54, %fd423, %fd425, %p41;
	abs.f64 	%fd55, %fd44;
	setp.neu.f64 	%p42, %fd55, 0d7FF0000000000000;
	@%p42 bra 	$L__BB20_41;
	mov.f64 	%fd431, 0d0000000000000000;
	mul.rn.f64 	%fd824, %fd44, %fd431;
	mov.b32 	%r804, 1;
	bra.uni 	$L__BB20_44;
$L__BB20_41:
	mul.f64 	%fd426, %fd44, 0d3FE45F306DC9C883;
	cvt.rni.s32.f64 	%r803, %fd426;
	cvt.rn.f64.s32 	%fd427, %r803;
	fma.rn.f64 	%fd428, %fd427, 0dBFF921FB54442D18, %fd44;
	fma.rn.f64 	%fd429, %fd427, 0dBC91A62633145C00, %fd428;
	fma.rn.f64 	%fd824, %fd427, 0dB97B839A252049C0, %fd429;
	setp.ltu.f64 	%p43, %fd55, 0d41E0000000000000;
	@%p43 bra 	$L__BB20_43;
	{ // callseq 49, 0
	.param .b64 param0;
	st.param.f64 	[param0], %fd44;
	.param .align 16 .b8 retval0[16];
	call.uni (retval0), 
	__internal_trig_reduction_slowpathd, 
	(
	param0
	);
	ld.param.f64 	%fd824, [retval0];
	ld.param.b32 	%r803, [retval0+8];
	} // callseq 49
$L__BB20_43:
	add.s32 	%r804, %r803, 1;
$L__BB20_44:
	shl.b32 	%r651, %r804, 6;
	cvt.u64.u32 	%rd191, %r651;
	and.b64  	%rd192, %rd191, 64;
	mov.u64 	%rd193, __cudart_sin_cos_coeffs;
	add.s64 	%rd194, %rd193, %rd192;
	mul.rn.f64 	%fd432, %fd824, %fd824;
	and.b32  	%r652, %r804, 1;
	setp.eq.b32 	%p45, %r652, 1;
	selp.f64 	%fd433, 0dBDA8FF8320FD8164, 0d3DE5DB65F9785EBA, %p45;
	ld.global.nc.v2.f64 	{%fd434, %fd435}, [%rd194];
	fma.rn.f64 	%fd436, %fd433, %fd432, %fd434;
	fma.rn.f64 	%fd437, %fd436, %fd432, %fd435;
	ld.global.nc.v2.f64 	{%fd438, %fd439}, [%rd194+16];
	fma.rn.f64 	%fd440, %fd437, %fd432, %fd438;
	fma.rn.f64 	%fd441, %fd440, %fd432, %fd439;
	ld.global.nc.v2.f64 	{%fd442, %fd443}, [%rd194+32];
	fma.rn.f64 	%fd444, %fd441, %fd432, %fd442;
	fma.rn.f64 	%fd445, %fd444, %fd432, %fd443;
	fma.rn.f64 	%fd446, %fd445, %fd824, %fd824;
	fma.rn.f64 	%fd447, %fd445, %fd432, 0d3FF0000000000000;
	selp.f64 	%fd448, %fd447, %fd446, %p45;
	and.b32  	%r653, %r804, 2;
	setp.eq.s32 	%p46, %r653, 0;
	mov.f64 	%fd449, 0d0000000000000000;
	sub.f64 	%fd450, %fd449, %fd448;
	selp.f64 	%fd451, %fd448, %fd450, %p46;
	mul.f64 	%fd452, %fd46, %fd54;
	mul.f64 	%fd61, %fd452, %fd451;
	@%p38 bra 	$L__BB20_46;
	mov.f64 	%fd458, 0d0000000000000000;
	mul.rn.f64 	%fd826, %fd45, %fd458;
	mov.b32 	%r806, 1;
	bra.uni 	$L__BB20_49;
$L__BB20_46:
	mul.f64 	%fd453, %fd45, 0d3FE45F306DC9C883;
	cvt.rni.s32.f64 	%r805, %fd453;
	cvt.rn.f64.s32 	%fd454, %r805;
	fma.rn.f64 	%fd455, %fd454, 0dBFF921FB54442D18, %fd45;
	fma.rn.f64 	%fd456, %fd454, 0dBC91A62633145C00, %fd455;
	fma.rn.f64 	%fd826, %fd454, 0dB97B839A252049C0, %fd456;
	setp.ltu.f64 	%p47, %fd49, 0d41E0000000000000;
	@%p47 bra 	$L__BB20_48;
	{ // callseq 50, 0
	.param .b64 param0;
	st.param.f64 	[param0], %fd45;
	.param .align 16 .b8 retval0[16];
	call.uni (retval0), 
	__internal_trig_reduction_slowpathd, 
	(
	param0
	);
	ld.param.f64 	%fd826, [retval0];
	ld.param.b32 	%r805, [retval0+8];
	} // callseq 50
$L__BB20_48:
	add.s32 	%r806, %r805, 1;
$L__BB20_49:
	shl.b32 	%r656, %r806, 6;
	cvt.u64.u32 	%rd195, %r656;
	and.b64  	%rd196, %rd195, 64;
	mov.u64 	%rd197, __cudart_sin_cos_coeffs;
	add.s64 	%rd198, %rd197, %rd196;
	mul.rn.f64 	%fd459, %fd826, %fd826;
	and.b32  	%r657, %r806, 1;
	setp.eq.b32 	%p48, %r657, 1;
	selp.f64 	%fd460, 0dBDA8FF8320FD8164, 0d3DE5DB65F9785EBA, %p48;
	ld.global.nc.v2.f64 	{%fd461, %fd462}, [%rd198];
	fma.rn.f64 	%fd463, %fd460, %fd459, %fd461;
	fma.rn.f64 	%fd464, %fd463, %fd459, %fd462;
	ld.global.nc.v2.f64 	{%fd465, %fd466}, [%rd198+16];
	fma.rn.f64 	%fd467, %fd464, %fd459, %fd465;
	fma.rn.f64 	%fd468, %fd467, %fd459, %fd466;
	ld.global.nc.v2.f64 	{%fd469, %fd470}, [%rd198+32];
	fma.rn.f64 	%fd471, %fd468, %fd459, %fd469;
	fma.rn.f64 	%fd472, %fd471, %fd459, %fd470;
	fma.rn.f64 	%fd473, %fd472, %fd826, %fd826;
	fma.rn.f64 	%fd474, %fd472, %fd459, 0d3FF0000000000000;
	selp.f64 	%fd475, %fd474, %fd473, %p48;
	and.b32  	%r658, %r806, 2;
	setp.eq.s32 	%p49, %r658, 0;
	mov.f64 	%fd476, 0d0000000000000000;
	sub.f64 	%fd477, %fd476, %fd475;
	selp.f64 	%fd67, %fd475, %fd477, %p49;
	abs.f64 	%fd68, %fd43;
	setp.neu.f64 	%p50, %fd68, 0d7FF0000000000000;
	@%p50 bra 	$L__BB20_51;
	mov.f64 	%fd483, 0d0000000000000000;
	mul.rn.f64 	%fd828, %fd43, %fd483;
	mov.b32 	%r808, 1;
	bra.uni 	$L__BB20_54;
$L__BB20_51:
	mul.f64 	%fd478, %fd43, 0d3FE45F306DC9C883;
	cvt.rni.s32.f64 	%r807, %fd478;
	cvt.rn.f64.s32 	%fd479, %r807;
	fma.rn.f64 	%fd480, %fd479, 0dBFF921FB54442D18, %fd43;
	fma.rn.f64 	%fd481, %fd479, 0dBC91A62633145C00, %fd480;
	fma.rn.f64 	%fd828, %fd479, 0dB97B839A252049C0, %fd481;
	setp.ltu.f64 	%p51, %fd68, 0d41E0000000000000;
	@%p51 bra 	$L__BB20_53;
	{ // callseq 51, 0
	.param .b64 param0;
	st.param.f64 	[param0], %fd43;
	.param .align 16 .b8 retval0[16];
	call.uni (retval0), 
	__internal_trig_reduction_slowpathd, 
	(
	param0
	);
	ld.param.f64 	%fd828, [retval0];
	ld.param.b32 	%r807, [retval0+8];
	} // callseq 51
$L__BB20_53:
	add.s32 	%r808, %r807, 1;
$L__BB20_54:
	shl.b32 	%r661, %r808, 6;
	cvt.u64.u32 	%rd199, %r661;
	and.b64  	%rd200, %rd199, 64;
	mov.u64 	%rd201, __cudart_sin_cos_coeffs;
	add.s64 	%rd202, %rd201, %rd200;
	mul.rn.f64 	%fd484, %fd828, %fd828;
	and.b32  	%r662, %r808, 1;
	setp.eq.b32 	%p53, %r662, 1;
	selp.f64 	%fd485, 0dBDA8FF8320FD8164, 0d3DE5DB65F9785EBA, %p53;
	ld.global.nc.v2.f64 	{%fd486, %fd487}, [%rd202];
	fma.rn.f64 	%fd488, %fd485, %fd484, %fd486;
	fma.rn.f64 	%fd489, %fd488, %fd484, %fd487;
	ld.global.nc.v2.f64 	{%fd490, %fd491}, [%rd202+16];
	fma.rn.f64 	%fd492, %fd489, %fd484, %fd490;
	fma.rn.f64 	%fd493, %fd492, %fd484, %fd491;
	ld.global.nc.v2.f64 	{%fd494, %fd495}, [%rd202+32];
	fma.rn.f64 	%fd496, %fd493, %fd484, %fd494;
	fma.rn.f64 	%fd497, %fd496, %fd484, %fd495;
	fma.rn.f64 	%fd498, %fd497, %fd828, %fd828;
	fma.rn.f64 	%fd499, %fd497, %fd484, 0d3FF0000000000000;
	selp.f64 	%fd500, %fd499, %fd498, %p53;
	and.b32  	%r663, %r808, 2;
	setp.eq.s32 	%p54, %r663, 0;
	mov.f64 	%fd501, 0d0000000000000000;
	sub.f64 	%fd502, %fd501, %fd500;
	selp.f64 	%fd74, %fd500, %fd502, %p54;
	mul.f64 	%fd503, %fd47, %fd67;
	fma.rn.f64 	%fd75, %fd503, %fd74, %fd61;
	@%p42 bra 	$L__BB20_56;
	mov.f64 	%fd509, 0d0000000000000000;
	mul.rn.f64 	%fd829, %fd44, %fd509;
	mov.b32 	%r809, 0;
	bra.uni 	$L__BB20_58;
$L__BB20_56:
	mul.f64 	%fd504, %fd44, 0d3FE45F306DC9C883;
	cvt.rni.s32.f64 	%r809, %fd504;
	cvt.rn.f64.s32 	%fd505, %r809;
	fma.rn.f64 	%fd506, %fd505, 0dBFF921FB54442D18, %fd44;
	fma.rn.f64 	%fd507, %fd505, 0dBC91A62633145C00, %fd506;
	fma.rn.f64 	%fd829, %fd505, 0dB97B839A252049C0, %fd507;
	setp.ltu.f64 	%p55, %fd55, 0d41E0000000000000;
	@%p55 bra 	$L__BB20_58;
	{ // callseq 52, 0
	.param .b64 param0;
	st.param.f64 	[param0], %fd44;
	.param .align 16 .b8 retval0[16];
	call.uni (retval0), 
	__internal_trig_reduction_slowpathd, 
	(
	param0
	);
	ld.param.f64 	%fd829, [retval0];
	ld.param.b32 	%r809, [retval0+8];
	} // callseq 52
$L__BB20_58:
	shl.b32 	%r666, %r809, 6;
	cvt.u64.u32 	%rd203, %r666;
	and.b64  	%rd204, %rd203, 64;
	mov.u64 	%rd205, __cudart_sin_cos_coeffs;
	add.s64 	%rd206, %rd205, %rd204;
	mul.rn.f64 	%fd510, %fd829, %fd829;
	and.b32  	%r667, %r809, 1;
	setp.eq.b32 	%p57, %r667, 1;
	selp.f64 	%fd511, 0dBDA8FF8320FD8164, 0d3DE5DB65F9785EBA, %p57;
	ld.global.nc.v2.f64 	{%fd512, %fd513}, [%rd206];
	fma.rn.f64 	%fd514, %fd511, %fd510, %fd512;
	fma.rn.f64 	%fd515, %fd514, %fd510, %fd513;
	ld.global.nc.v2.f64 	{%fd516, %fd517}, [%rd206+16];
	fma.rn.f64 	%fd518, %fd515, %fd510, %fd516;
	fma.rn.f64 	%fd519, %fd518, %fd510, %fd517;
	ld.global.nc.v2.f64 	{%fd520, %fd521}, [%rd206+32];
	fma.rn.f64 	%fd522, %fd519, %fd510, %fd520;
	fma.rn.f64 	%fd523, %fd522, %fd510, %fd521;
	fma.rn.f64 	%fd524, %fd523, %fd829, %fd829;
	fma.rn.f64 	%fd525, %fd523, %fd510, 0d3FF0000000000000;
	selp.f64 	%fd526, %fd525, %fd524, %p57;
	and.b32  	%r668, %r809, 2;
	setp.eq.s32 	%p58, %r668, 0;
	mov.f64 	%fd527, 0d0000000000000000;
	sub.f64 	%fd528, %fd527, %fd526;
	selp.f64 	%fd80, %fd526, %fd528, %p58;
	mul.f64 	%fd81, %fd47, %fd54;
	@%p50 bra 	$L__BB20_60;
	mov.f64 	%fd534, 0d0000000000000000;
	mul.rn.f64 	%fd830, %fd43, %fd534;
	mov.b32 	%r810, 0;
	bra.uni 	$L__BB20_62;
$L__BB20_60:
	mul.f64 	%fd529, %fd43, 0d3FE45F306DC9C883;
	cvt.rni.s32.f64 	%r810, %fd529;
	cvt.rn.f64.s32 	%fd530, %r810;
	fma.rn.f64 	%fd531, %fd530, 0dBFF921FB54442D18, %fd43;
	fma.rn.f64 	%fd532, %fd530, 0dBC91A62633145C00, %fd531;
	fma.rn.f64 	%fd830, %fd530, 0dB97B839A252049C0, %fd532;
	setp.ltu.f64 	%p59, %fd68, 0d41E0000000000000;
	@%p59 bra 	$L__BB20_62;
	{ // callseq 53, 0
	.param .b64 param0;
	st.param.f64 	[param0], %fd43;
	.param .align 16 .b8 retval0[16];
	call.uni (retval0), 
	__internal_trig_reduction_slowpathd, 
	(
	param0
	);
	ld.param.f64 	%fd830, [retval0];
	ld.param.b32 	%r810, [retval0+8];
	} // callseq 53
$L__BB20_62:
	ld.param.u64 	%rd300, [_Z18Vext_cal_3_upgradePiPdS0_S0_S0_S0_S_S0_S0_S0_S0_S0_S_S_S_S0_S0_S0_S0_S0_S0_S0_S_S_S_S_S_S0_S0_S_S_S_S_S_S_S_S_S0_S0_S0_S0_S0_S0_S0_S0_S0_S0_S0_S0_S0_S0_S0_S0_S0_S0_S0_S0__param_47];
	shl.b32 	%r671, %r810, 6;
	cvt.u64.u32 	%rd207, %r671;
	and.b64  	%rd208, %rd207, 64;
	mov.u64 	%rd209, __cudart_sin_cos_coeffs;
	add.s64 	%rd210, %rd209, %rd208;
	mul.rn.f64 	%fd535, %fd830, %fd830;
	and.b32  	%r672, %r810, 1;
	setp.eq.b32 	%p60, %r672, 1;
	selp.f64 	%fd536, 0dBDA8FF8320FD8164, 0d3DE5DB65F9785EBA, %p60;
	ld.global.nc.v2.f64 	{%fd537, %fd538}, [%rd210];
	fma.rn.f64 	%fd539, %fd536, %fd535, %fd537;
	fma.rn.f64 	%fd540, %fd539, %fd535, %fd538;
	ld.global.nc.v2.f64 	{%fd541, %fd542}, [%rd210+16];
	fma.rn.f64 	%fd543, %fd540, %fd535, %fd541;
	fma.rn.f64 	%fd544, %fd543, %fd535, %fd542;
	ld.global.nc.v2.f64 	{%fd545, %fd546}, [%rd210+32];
	fma.rn.f64 	%fd547, %fd544, %fd535, %fd545;
	fma.rn.f64 	%fd548, %fd547, %fd535, %fd546;
	fma.rn.f64 	%fd549, %fd548, %fd830, %fd830;
	fma.rn.f64 	%fd550, %fd548, %fd535, 0d3FF0000000000000;
	selp.f64 	%fd551, %fd550, %fd549, %p60;
	and.b32  	%r673, %r810, 2;
	setp.eq.s32 	%p61, %r673, 0;
	mov.f64 	%fd552, 0d0000000000000000;
	sub.f64 	%fd553, %fd552, %fd551;
	selp.f64 	%fd554, %fd551, %fd553, %p61;
	mul.f64 	%fd555, %fd81, %fd80;
	fma.rn.f64 	%fd556, %fd555, %fd554, %fd75;
	mul.f64 	%fd557, %fd48, %fd67;
	mul.f64 	%fd558, %fd557, %fd554;
	sub.f64 	%fd559, %fd556, %fd558;
	mul.f64 	%fd560, %fd48, %fd54;
	mul.f64 	%fd561, %fd560, %fd80;
	fma.rn.f64 	%fd562, %fd74, %fd561, %fd559;
	cvta.to.global.u64 	%rd211, %rd300;
	mul.wide.s32 	%rd212, %r792, 8;
	add.s64 	%rd34, %rd211, %rd212;
	st.global.f64 	[%rd34], %fd562;
	ld.global.f64 	%fd86, [%rd26];
	ld.global.f64 	%fd87, [%rd27];
	ld.global.u32 	%r674, [%rd32];
	mul.wide.s32 	%rd213, %r674, 8;
	add.s64 	%rd214, %rd6, %rd213;
	ld.global.f64 	%fd88, [%rd214];
	add.s64 	%rd215, %rd5, %rd213;
	ld.global.f64 	%fd89, [%rd215];
	add.s64 	%rd216, %rd4, %rd213;
	ld.global.f64 	%fd90, [%rd216];
	abs.f64 	%fd91, %fd87;
	setp.neu.f64 	%p62, %fd91, 0d7FF0000000000000;
	@%p62 bra 	$L__BB20_64;
	mov.f64 	%fd568, 0d0000000000000000;
	mul.rn.f64 	%fd831, %fd87, %fd568;
	mov.b32 	%r811, 0;
	bra.uni 	$L__BB20_66;
$L__BB20_64:
	mul.f64 	%fd563, %fd87, 0d3FE45F306DC9C883;
	cvt.rni.s32.f64 	%r811, %fd563;
	cvt.rn.f64.s32 	%fd564, %r811;
	fma.rn.f64 	%fd565, %fd564, 0dBFF921FB54442D18, %fd87;
	fma.rn.f64 	%fd566, %fd564, 0dBC91A62633145C00, %fd565;
	fma.rn.f64 	%fd831, %fd564, 0dB97B839A252049C0, %fd566;
	setp.ltu.f64 	%p63, %fd91, 0d41E0000000000000;
	@%p63 bra 	$L__BB20_66;
	{ // callseq 54, 0
	.param .b64 param0;
	st.param.f64 	[param0], %fd87;
	.param .align 16 .b8 retval0[16];
	call.uni (retval0), 
	__internal_trig_reduction_slowpathd, 
	(
	param0
	);
	ld.param.f64 	%fd831, [retval0];
	ld.param.b32 	%r811, [retval0+8];
	} // callseq 54
$L__BB20_66:
	shl.b32 	%r677, %r811, 6;
	cvt.u64.u32 	%rd217, %r677;
	and.b64  	%rd218, %rd217, 64;
	mov.u64 	%rd219, __cudart_sin_cos_coeffs;
	add.s64 	%rd220, %rd219, %rd218;
	mul.rn.f64 	%fd569, %fd831, %fd831;
	and.b32  	%r678, %r811, 1;
	setp.eq.b32 	%p65, %r678, 1;
	selp.f64 	%fd570, 0dBDA8FF8320FD8164, 0d3DE5DB65F9785EBA, %p65;
	ld.global.nc.v2.f64 	{%fd571, %fd572}, [%rd220];
	fma.rn.f64 	%fd573, %fd570, %fd569, %fd571;
	fma.rn.f64 	%fd574, %fd573, %fd569, %fd572;
	ld.global.nc.v2.f64 	{%fd575, %fd576}, [%rd220+16];
	fma.rn.f64 	%fd577, %fd574, %fd569, %fd575;
	fma.rn.f64 	%fd578, %fd577, %fd569, %fd576;
	ld.global.nc.v2.f64 	{%fd579, %fd580}, [%rd220+32];
	fma.rn.f64 	%fd581, %fd578, %fd569, %fd579;
	fma.rn.f64 	%fd582, %fd581, %fd569, %fd580;
	fma.rn.f64 	%fd583, %fd582, %fd831, %fd831;
	fma.rn.f64 	%fd584, %fd582, %fd569, 0d3FF0000000000000;
	selp.f64 	%fd585, %fd584, %fd583, %p65;
	and.b32  	%r679, %r811, 2;
	setp.eq.s32 	%p66, %r679, 0;
	mov.f64 	%fd586, 0d0000000000000000;
	sub.f64 	%fd587, %fd586, %fd585;
	selp.f64 	%fd96, %fd585, %fd587, %p66;
	@%p62 bra 	$L__BB20_68;
	mov.f64 	%fd593, 0d0000000000000000;
	mul.rn.f64 	%fd833, %fd87, %fd593;
	mov.b32 	%r813, 1;
	bra.uni 	$L__BB20_71;
$L__BB20_68:
	mul.f64 	%fd588, %fd87, 0d3FE45F306DC9C883;
	cvt.rni.s32.f64 	%r812, %fd588;
	cvt.rn.f64.s32 	%fd589, %r812;
	fma.rn.f64 	%fd590, %fd589, 0dBFF921FB54442D18, %fd87;
	fma.rn.f64 	%fd591, %fd589, 0dBC91A62633145C00, %fd590;
	fma.rn.f64 	%fd833, %fd589, 0dB97B839A252049C0, %fd591;
	setp.ltu.f64 	%p67, %fd91, 0d41E0000000000000;
	@%p67 bra 	$L__BB20_70;
	{ // callseq 55, 0
	.param .b64 param0;
	st.param.f64 	[param0], %fd87;
	.param .align 16 .b8 retval0[16];
	call.uni (retval0), 
	__internal_trig_reduction_slowpathd, 
	(
	param0
	);
	ld.param.f64 	%fd833, [retval0];
	ld.param.b32 	%r812, [retval0+8];
	} // callseq 55
$L__BB20_70:
	add.s32 	%r813, %r812, 1;
$L__BB20_71:
	shl.b32 	%r682, %r813, 6;
	cvt.u64.u32 	%rd221, %r682;
	and.b64  	%rd222, %rd221, 64;
	mov.u64 	%rd223, __cudart_sin_cos_coeffs;
	add.s64 	%rd224, %rd223, %rd222;
	mul.rn.f64 	%fd594, %fd833, %fd833;
	and.b32  	%r683, %r813, 1;
	setp.eq.b32 	%p68, %r683, 1;
	selp.f64 	%fd595, 0dBDA8FF8320FD8164, 0d3DE5DB65F9785EBA, %p68;
	ld.global.nc.v2.f64 	{%fd596, %fd597}, [%rd224];
	fma.rn.f64 	%fd598, %fd595, %fd594, %fd596;
	fma.rn.f64 	%fd599, %fd598, %fd594, %fd597;
	ld.global.nc.v2.f64 	{%fd600, %fd601}, [%rd224+16];
	fma.rn.f64 	%fd602, %fd599, %fd594, %fd600;
	fma.rn.f64 	%fd603, %fd602, %fd594, %fd601;
	ld.global.nc.v2.f64 	{%fd604, %fd605}, [%rd224+32];
	fma.rn.f64 	%fd606, %fd603, %fd594, %fd604;
	fma.rn.f64 	%fd607, %fd606, %fd594, %fd605;
	fma.rn.f64 	%fd608, %fd607, %fd833, %fd833;
	fma.rn.f64 	%fd609, %fd607, %fd594, 0d3FF0000000000000;
	selp.f64 	%fd610, %fd609, %fd608, %p68;
	and.b32  	%r684, %r813, 2;
	setp.eq.s32 	%p69, %r684, 0;
	mov.f64 	%fd611, 0d0000000000000000;
	sub.f64 	%fd612, %fd611, %fd610;
	selp.f64 	%fd102, %fd610, %fd612, %p69;
	abs.f64 	%fd103, %fd86;
	setp.neu.f64 	%p70, %fd103, 0d7FF0000000000000;
	@%p70 bra 	$L__BB20_73;
	mov.f64 	%fd618, 0d0000000000000000;
	mul.rn.f64 	%fd834, %fd86, %fd618;
	mov.b32 	%r814, 0;
	bra.uni 	$L__BB20_75;
$L__BB20_73:
	mul.f64 	%fd613, %fd86, 0d3FE45F306DC9C883;
	cvt.rni.s32.f64 	%r814, %fd613;
	cvt.rn.f64.s32 	%fd614, %r814;
	fma.rn.f64 	%fd615, %fd614, 0dBFF921FB54442D18, %fd86;
	fma.rn.f64 	%fd616, %fd614, 0dBC91A62633145C00, %fd615;
	fma.rn.f64 	%fd834, %fd614, 0dB97B839A252049C0, %fd616;
	setp.ltu.f64 	%p71, %fd103, 0d41E0000000000000;
	@%p71 bra 	$L__BB20_75;
	{ // callseq 56, 0
	.param .b64 param0;
	st.param.f64 	[param0], %fd86;
	.param .align 16 .b8 retval0[16];
	call.uni (retval0), 
	__internal_trig_reduction_slowpathd, 
	(
	param0
	);
	ld.param.f64 	%fd834, [retval0];
	ld.param.b32 	%r814, [retval0+8];
	} // callseq 56
$L__BB20_75:
	shl.b32 	%r687, %r814, 6;
	cvt.u64.u32 	%rd225, %r687;
	and.b64  	%rd226, %rd225, 64;
	mov.u64 	%rd227, __cudart_sin_cos_coeffs;
	add.s64 	%rd228, %rd227, %rd226;
	mul.rn.f64 	%fd619, %fd834, %fd834;
	and.b32  	%r688, %r814, 1;
	setp.eq.b32 	%p73, %r688, 1;
	selp.f64 	%fd620, 0dBDA8FF8320FD8164, 0d3DE5DB65F9785EBA, %p73;
	ld.global.nc.v2.f64 	{%fd621, %fd622}, [%rd228];
	fma.rn.f64 	%fd623, %fd620, %fd619, %fd621;
	fma.rn.f64 	%fd624, %fd623, %fd619, %fd622;
	ld.global.nc.v2.f64 	{%fd625, %fd626}, [%rd228+16];
	fma.rn.f64 	%fd627, %fd624, %fd619, %fd625;
	fma.rn.f64 	%fd628, %fd627, %fd619, %fd626;
	ld.global.nc.v2.f64 	{%fd629, %fd630}, [%rd228+32];
	fma.rn.f64 	%fd631, %fd628, %fd619, %fd629;
	fma.rn.f64 	%fd632, %fd631, %fd619, %fd630;
	fma.rn.f64 	%fd633, %fd632, %fd834, %fd834;
	fma.rn.f64 	%fd634, %fd632, %fd619, 0d3FF0000000000000;
	selp.f64 	%fd635, %fd634, %fd633, %p73;
	and.b32  	%r689, %r814, 2;
	setp.eq.s32 	%p74, %r689, 0;
	mov.f64 	%fd636, 0d0000000000000000;
	sub.f64 	%fd637, %fd636, %fd635;
	selp.f64 	%fd638, %fd635, %fd637, %p74;
	mul.f64 	%fd639, %fd89, %fd102;
	mul.f64 	%fd640, %fd639, %fd638;
	mul.f64 	%fd641, %fd88, %fd96;
	sub.f64 	%fd108, %fd640, %fd641;
	@%p70 bra 	$L__BB20_77;
	mov.f64 	%fd647, 0d0000000000000000;
	mul.rn.f64 	%fd836, %fd86, %fd647;
	mov.b32 	%r816, 1;
	bra.uni 	$L__BB20_80;
$L__BB20_77:
	mul.f64 	%fd642, %fd86, 0d3FE45F306DC9C883;
	cvt.rni.s32.f64 	%r815, %fd642;
	cvt.rn.f64.s32 	%fd643, %r815;
	fma.rn.f64 	%fd644, %fd643, 0dBFF921FB54442D18, %fd86;
	fma.rn.f64 	%fd645, %fd643, 0dBC91A62633145C00, %fd644;
	fma.rn.f64 	%fd836, %fd643, 0dB97B839A252049C0, %fd645;
	setp.ltu.f64 	%p75, %fd103, 0d41E0000000000000;
	@%p75 bra 	$L__BB20_79;
	{ // callseq 57, 0
	.param .b64 param0;
	st.param.f64 	[param0], %fd86;
	.param .align 16 .b8 retval0[16];
	call.uni (retval0), 
	__internal_trig_reduction_slowpathd, 
	(
	param0
	);
	ld.param.f64 	%fd836, [retval0];
	ld.param.b32 	%r815, [retval0+8];
	} // callseq 57
$L__BB20_79:
	add.s32 	%r816, %r815, 1;
$L__BB20_80:
	ld.param.u64 	%rd309, [_Z18Vext_cal_3_upgradePiPdS0_S0_S0_S0_S_S0_S0_S0_S0_S0_S_S_S_S0_S0_S0_S0_S0_S0_S0_S_S_S_S_S_S0_S0_S_S_S_S_S_S_S_S_S0_S0_S0_S0_S0_S0_S0_S0_S0_S0_S0_S0_S0_S0_S0_S0_S0_S0_S0_S0__param_56];
	ld.param.u64 	%rd304, [_Z18Vext_cal_3_upgradePiPdS0_S0_S0_S0_S_S0_S0_S0_S0_S0_S_S_S_S0_S0_S0_S0_S0_S0_S0_S_S_S_S_S_S0_S0_S_S_S_S_S_S_S_S_S0_S0_S0_S0_S0_S0_S0_S0_S0_S0_S0_S0_S0_S0_S0_S0_S0_S0_S0_S0__param_51];
	ld.param.u64 	%rd303, [_Z18Vext_cal_3_upgradePiPdS0_S0_S0_S0_S_S0_S0_S0_S0_S0_S_S_S_S0_S0_S0_S0_S0_S0_S0_S_S_S_S_S_S0_S0_S_S_S_S_S_S_S_S_S0_S0_S0_S0_S0_S0_S0_S0_S0_S0_S0_S0_S0_S0_S0_S0_S0_S0_S0_S0__param_50];
	ld.param.u64 	%rd302, [_Z18Vext_cal_3_upgradePiPdS0_S0_S0_S0_S_S0_S0_S0_S0_S0_S_S_S_S0_S0_S0_S0_S0_S0_S0_S_S_S_S_S_S0_S0_S_S_S_S_S_S_S_S_S0_S0_S0_S0_S0_S0_S0_S0_S0_S0_S0_S0_S0_S0_S0_S0_S0_S0_S0_S0__param_49];
	ld.param.u64 	%rd301, [_Z18Vext_cal_3_upgradePiPdS0_S0_S0_S0_S_S0_S0_S0_S0_S0_S_S_S_S0_S0_S0_S0_S0_S0_S0_S_S_S_S_S_S0_S0_S_S_S_S_S_S_S_S_S0_S0_S0_S0_S0_S0_S0_S0_S0_S0_S0_S0_S0_S0_S0_S0_S0_S0_S0_S0__param_48];
	ld.param.u64 	%rd285, [_Z18Vext_cal_3_upgradePiPdS0_S0_S0_S0_S_S0_S0_S0_S0_S0_S_S_S_S0_S0_S0_S0_S0_S0_S0_S_S_S_S_S_S0_S0_S_S_S_S_S_S_S_S_S0_S0_S0_S0_S0_S0_S0_S0_S0_S0_S0_S0_S0_S0_S0_S0_S0_S0_S0_S0__param_17];
	shl.b32 	%r692, %r816, 6;
	cvt.u64.u32 	%rd229, %r692;
	and.b64  	%rd230, %rd229, 64;
	mov.u64 	%rd231, __cudart_sin_cos_coeffs;
	add.s64 	%rd232, %rd231, %rd230;
	mul.rn.f64 	%fd648, %fd836, %fd836;
	and.b32  	%r693, %r816, 1;
	setp.eq.b32 	%p76, %r693, 1;
	selp.f64 	%fd649, 0dBDA8FF8320FD8164, 0d3DE5DB65F9785EBA, %p76;
	ld.global.nc.v2.f64 	{%fd650, %fd651}, [%rd232];
	fma.rn.f64 	%fd652, %fd649, %fd648, %fd650;
	fma.rn.f64 	%fd653, %fd652, %fd648, %fd651;
	ld.global.nc.v2.f64 	{%fd654, %fd655}, [%rd232+16];
	fma.rn.f64 	%fd656, %fd653, %fd648, %fd654;
	fma.rn.f64 	%fd657, %fd656, %fd648, %fd655;
	ld.global.nc.v2.f64 	{%fd658, %fd659}, [%rd232+32];
	fma.rn.f64 	%fd660, %fd657, %fd648, %fd658;
	fma.rn.f64 	%fd661, %fd660, %fd648, %fd659;
	fma.rn.f64 	%fd662, %fd661, %fd836, %fd836;
	fma.rn.f64 	%fd663, %fd661, %fd648, 0d3FF0000000000000;
	selp.f64 	%fd664, %fd663, %fd662, %p76;
	and.b32  	%r694, %r816, 2;
	setp.eq.s32 	%p77, %r694, 0;
	mov.f64 	%fd665, 0d0000000000000000;
	sub.f64 	%fd666, %fd665, %fd664;
	selp.f64 	%fd667, %fd664, %fd666, %p77;
	mul.f64 	%fd668, %fd90, %fd667;
	fma.rn.f64 	%fd669, %fd102, %fd668, %fd108;
	cvta.to.global.u64 	%rd233, %rd301;
	mul.wide.s32 	%rd234, %r792, 8;
	add.s64 	%rd235, %rd233, %rd234;
	st.global.f64 	[%rd235], %fd669;
	ld.global.f64 	%fd670, [%rd29];
	ld.global.f64 	%fd671, [%rd33];
	add.f64 	%fd672, %fd670, %fd671;
	cvta.to.global.u64 	%rd236, %rd302;
	add.s64 	%rd35, %rd236, %rd234;
	st.global.f64 	[%rd35], %fd672;
	ld.global.f64 	%fd673, [%rd30];
	ld.global.f64 	%fd674, [%rd34];
	add.f64 	%fd675, %fd673, %fd674;
	cvta.to.global.u64 	%rd237, %rd303;
	add.s64 	%rd36, %rd237, %rd234;
	st.global.f64 	[%rd36], %fd675;
	ld.global.f64 	%fd676, [%rd31];
	ld.global.f64 	%fd677, [%rd235];
	add.f64 	%fd678, %fd676, %fd677;
	cvta.to.global.u64 	%rd238, %rd304;
	add.s64 	%rd37, %rd238, %rd234;
	st.global.f64 	[%rd37], %fd678;
	cvta.to.global.u64 	%rd239, %rd309;
	add.s64 	%rd38, %rd239, %rd234;
	mov.b64 	%rd240, 0;
	st.global.u64 	[%rd38], %rd240;
	ld.global.f64 	%fd679, [%rd37];
	mul.wide.s32 	%rd241, %r792, 4;
	add.s64 	%rd39, %rd10, %rd241;
	ld.global.u32 	%r695, [%rd39];
	mul.wide.s32 	%rd242, %r695, 8;
	add.s64 	%rd243, %rd3, %rd242;
	ld.global.f64 	%fd680, [%rd243];
	add.s64 	%rd244, %rd2, %rd242;
	ld.global.f64 	%fd681, [%rd244];
	add.s64 	%rd245, %rd1, %rd242;
	ld.global.f64 	%fd837, [%rd245];
	ld.global.f64 	%fd682, [%rd7];
	ld.global.f64 	%fd683, [%rd7+8];
	mul.f64 	%fd684, %fd681, %fd683;
	fma.rn.f64 	%fd685, %fd680, %fd682, %fd684;
	ld.global.f64 	%fd686, [%rd7+16];
	fma.rn.f64 	%fd687, %fd837, %fd686, %fd685;
	sub.f64 	%fd115, %fd679, %fd687;
	cvta.to.global.u64 	%rd246, %rd285;
	ld.global.f64 	%fd116, [%rd246];
	mul.f64 	%fd688, %fd116, 0d3FE0000000000000;
	setp.leu.f64 	%p78, %fd115, %fd688;
	@%p78 bra 	$L__BB20_82;
	ld.global.u32 	%r697, [%rd23];
	cvt.rn.f64.s32 	%fd691, %r697;
	add.f64 	%fd837, %fd837, %fd691;
	bra.uni 	$L__BB20_84;
$L__BB20_82:
	mul.f64 	%fd689, %fd116, 0dBFE0000000000000;
	setp.geu.f64 	%p79, %fd115, %fd689;
	@%p79 bra 	$L__BB20_84;
	ld.global.u32 	%r696, [%rd23];
	cvt.rn.f64.s32 	%fd690, %r696;
	sub.f64 	%fd837, %fd837, %fd690;
$L__BB20_84:
	ld.param.u64 	%rd307, [_Z18Vext_cal_3_upgradePiPdS0_S0_S0_S0_S_S0_S0_S0_S0_S0_S_S_S_S0_S0_S0_S0_S0_S0_S0_S_S_S_S_S_S0_S0_S_S_S_S_S_S_S_S_S0_S0_S0_S0_S0_S0_S0_S0_S0_S0_S0_S0_S0_S0_S0_S0_S0_S0_S0_S0__param_54];
	ld.param.u64 	%rd284, [_Z18Vext_cal_3_upgradePiPdS0_S0_S0_S0_S_S0_S0_S0_S0_S0_S_S_S_S0_S0_S0_S0_S0_S0_S0_S_S_S_S_S_S0_S0_S_S_S_S_S_S_S_S_S0_S0_S0_S0_S0_S0_S0_S0_S0_S0_S0_S0_S0_S0_S0_S0_S0_S0_S0_S0__param_16];
	cvta.to.global.u64 	%rd247, %rd307;
	mul.wide.s32 	%rd248, %r792, 8;
	add.s64 	%rd40, %rd247, %rd248;
	st.global.f64 	[%rd40], %fd837;
	ld.global.f64 	%fd692, [%rd36];
	ld.global.u32 	%r698, [%rd39];
	mul.wide.s32 	%rd249, %r698, 8;
	add.s64 	%rd250, %rd3, %rd249;
	ld.global.f64 	%fd693, [%rd250];
	add.s64 	%rd251, %rd2, %rd249;
	ld.global.f64 	%fd838, [%rd251];
	add.s64 	%rd252, %rd1, %rd249;
	ld.global.f64 	%fd694, [%rd252];
	ld.global.f64 	%fd695, [%rd8];
	ld.global.f64 	%fd696, [%rd8+8];
	mul.f64 	%fd697, %fd838, %fd696;
	fma.rn.f64 	%fd698, %fd693, %fd695, %fd697;
	ld.global.f64 	%fd699, [%rd8+16];
	fma.rn.f64 	%fd700, %fd694, %fd699, %fd698;
	sub.f64 	%fd121, %fd692, %fd700;
	cvta.to.global.u64 	%rd253, %rd284;
	ld.global.f64 	%fd122, [%rd253];
	mul.f64 	%fd701, %fd122, 0d3FE0000000000000;
	setp.leu.f64 	%p80, %fd121, %fd701;
	@%p80 bra 	$L__BB20_86;
	ld.global.u32 	%r700, [%rd24];
	cvt.rn.f64.s32 	%fd704, %r700;
	add.f64 	%fd838, %fd838, %fd704;
	bra.uni 	$L__BB20_88;
$L__BB20_86:
	mul.f64 	%fd702, %fd122, 0dBFE0000000000000;
	setp.geu.f64 	%p81, %fd121, %fd702;
	@%p81 bra 	$L__BB20_88;
	ld.global.u32 	%r699, [%rd24];
	cvt.rn.f64.s32 	%fd703, %r699;
	sub.f64 	%fd838, %fd838, %fd703;
$L__BB20_88:
	ld.param.u64 	%rd306, [_Z18Vext_cal_3_upgradePiPdS0_S0_S0_S0_S_S0_S0_S0_S0_S0_S_S_S_S0_S0_S0_S0_S0_S0_S0_S_S_S_S_S_S0_S0_S_S_S_S_S_S_S_S_S0_S0_S0_S0_S0_S0_S0_S0_S0_S0_S0_S0_S0_S0_S0_S0_S0_S0_S0_S0__param_53];
	ld.param.u64 	%rd283, [_Z18Vext_cal_3_upgradePiPdS0_S0_S0_S0_S_S0_S0_S0_S0_S0_S_S_S_S0_S0_S0_S0_S0_S0_S0_S_S_S_S_S_S0_S0_S_S_S_S_S_S_S_S_S0_S0_S0_S0_S0_S0_S0_S0_S0_S0_S0_S0_S0_S0_S0_S0_S0_S0_S0_S0__param_15];
	cvta.to.global.u64 	%rd254, %rd306;
	mul.wide.s32 	%rd255, %r792, 8;
	add.s64 	%rd41, %rd254, %rd255;
	st.global.f64 	[%rd41], %fd838;
	ld.global.f64 	%fd705, [%rd35];
	ld.global.u32 	%r701, [%rd39];
	mul.wide.s32 	%rd256, %r701, 8;
	add.s64 	%rd257, %rd3, %rd256;
	ld.global.f64 	%fd839, [%rd257];
	add.s64 	%rd258, %rd2, %rd256;
	ld.global.f64 	%fd706, [%rd258];
	add.s64 	%rd259, %rd1, %rd256;
	ld.global.f64 	%fd707, [%rd259];
	ld.global.f64 	%fd708, [%rd9];
	ld.global.f64 	%fd709, [%rd9+8];
	mul.f64 	%fd710, %fd706, %fd709;
	fma.rn.f64 	%fd711, %fd839, %fd708, %fd710;
	ld.global.f64 	%fd712, [%rd9+16];
	fma.rn.f64 	%fd713, %fd707, %fd712, %fd711;
	sub.f64 	%fd127, %fd705, %fd713;
	cvta.to.global.u64 	%rd260, %rd283;
	ld.global.f64 	%fd128, [%rd260];
	mul.f64 	%fd714, %fd128, 0d3FE0000000000000;
	setp.leu.f64 	%p82, %fd127, %fd714;
	@%p82 bra 	$L__BB20_90;
	ld.global.u32 	%r703, [%rd25];
	cvt.rn.f64.s32 	%fd717, %r703;
	add.f64 	%fd839, %fd839, %fd717;
	bra.uni 	$L__BB20_92;
$L__BB20_90:
	mul.f64 	%fd715, %fd128, 0dBFE0000000000000;
	setp.geu.f64 	%p83, %fd127, %fd715;
	@%p83 bra 	$L__BB20_92;
	ld.global.u32 	%r702, [%rd25];
	cvt.rn.f64.s32 	%fd716, %r702;
	sub.f64 	%fd839, %fd839, %fd716;
$L__BB20_92:
	ld.param.u64 	%rd305, [_Z18Vext_cal_3_upgradePiPdS0_S0_S0_S0_S_S0_S0_S0_S0_S0_S_S_S_S0_S0_S0_S0_S0_S0_S0_S_S_S_S_S_S0_S0_S_S_S_S_S_S_S_S_S0_S0_S0_S0_S0_S0_S0_S0_S0_S0_S0_S0_S0_S0_S0_S0_S0_S0_S0_S0__param_52];
	cvta.to.global.u64 	%rd261, %rd305;
	mul.wide.s32 	%rd262, %r792, 8;
	add.s64 	%rd263, %rd261, %rd262;
	st.global.f64 	[%rd263], %fd839;
	ld.global.f64 	%fd718, [%rd35];
	ld.global.f64 	%fd132, [%rd36];
	ld.global.f64 	%fd133, [%rd37];
	ld.global.f64 	%fd719, [%rd41];
	ld.global.f64 	%fd720, [%rd40];
	ld.global.f64 	%fd721, [%rd9];
	ld.global.f64 	%fd722, [%rd9+8];
	mul.f64 	%fd723, %fd719, %fd722;
	fma.rn.f64 	%fd724, %fd839, %fd721, %fd723;
	ld.global.f64 	%fd725, [%rd9+16];
	fma.rn.f64 	%fd726, %fd720, %fd725, %fd724;
	ld.global.f64 	%fd727, [%rd8];
	ld.global.f64 	%fd728, [%rd8+8];
	mul.f64 	%fd729, %fd719, %fd728;
	fma.rn.f64 	%fd730, %fd839, %fd727, %fd729;
	ld.global.f64 	%fd731, [%rd8+16];
	fma.rn.f64 	%fd134, %fd720, %fd731, %fd730;
	ld.global.f64 	%fd732, [%rd7];
	ld.global.f64 	%fd733, [%rd7+8];
	mul.f64 	%fd734, %fd719, %fd733;
	fma.rn.f64 	%fd735, %fd839, %fd732, %fd734;
	ld.global.f64 	%fd736, [%rd7+16];
	fma.rn.f64 	%fd135, %fd720, %fd736, %fd735;
	sub.f64 	%fd136, %fd718, %fd726;
	{
	.reg .b32 %temp; 
	mov.b64 	{%temp, %r90}, %fd136;
	}
	abs.f64 	%fd137, %fd136;
	{ // callseq 58, 0
	.param .b64 param0;
	st.param.f64 	[param0], %fd137;
	.param .b64 param1;
	st.param.f64 	[param1], 0d4000000000000000;
	.param .b64 retval0;
	call.uni (retval0), 
	__internal_accurate_pow, 
	(
	param0, 
	param1
	);
	ld.param.f64 	%fd737, [retval0];
	} // callseq 58
	setp.lt.s32 	%p87, %r90, 0;
	neg.f64 	%fd739, %fd737;
	selp.f64 	%fd740, %fd739, %fd737, %p4;
	selp.f64 	%fd741, %fd740, %fd737, %p87;
	setp.eq.f64 	%p88, %fd136, 0d0000000000000000;
	selp.b32 	%r704, %r90, 0, %p4;
	or.b32  	%r705, %r704, 2146435072;
	selp.b32 	%r706, %r705, %r704, %p5;
	mov.b32 	%r707, 0;
	mov.b64 	%fd742, {%r707, %r706};
	selp.f64 	%fd840, %fd742, %fd741, %p88;
	add.f64 	%fd743, %fd136, 0d4000000000000000;
	{
	.reg .b32 %temp; 
	mov.b64 	{%temp, %r708}, %fd743;
	}
	and.b32  	%r709, %r708, 2146435072;
	setp.ne.s32 	%p89, %r709, 2146435072;
	@%p89 bra 	$L__BB20_97;
	setp.num.f64 	%p90, %fd136, %fd136;
	@%p90 bra 	$L__BB20_95;
	mov.f64 	%fd744, 0d4000000000000000;
	add.rn.f64 	%fd840, %fd136, %fd744;
	bra.uni 	$L__BB20_97;
$L__BB20_95:
	setp.neu.f64 	%p91, %fd137, 0d7FF0000000000000;
	@%p91 bra 	$L__BB20_97;
	selp.b32 	%r710, %r12, %r11, %p1;
	selp.b32 	%r711, %r710, %r11, %p87;
	mov.b32 	%r712, 0;
	mov.b64 	%fd840, {%r712, %r711};
$L__BB20_97:
	setp.lt.s32 	%p93, %r9, 0;
	setp.eq.s32 	%p94, %r10, 1062207488;
	setp.eq.f64 	%p96, %fd136, 0d3FF0000000000000;
	selp.f64 	%fd142, 0d3FF0000000000000, %fd840, %p96;
	sub.f64 	%fd143, %fd132, %fd134;
	{
	.reg .b32 %temp; 
	mov.b64 	{%temp, %r91}, %fd143;
	}
	abs.f64 	%fd144, %fd143;
	{ // callseq 59, 0
	.param .b64 param0;
	st.param.f64 	[param0], %fd144;
	.param .b64 param1;
	st.param.f64 	[param1], 0d4000000000000000;
	.param .b64 retval0;
	call.uni (retval0), 
	__internal_accurate_pow, 
	(
	param0, 
	param1
	);
	ld.param.f64 	%fd745, [retval0];
	} // callseq 59
	setp.lt.s32 	%p97, %r91, 0;
	neg.f64 	%fd747, %fd745;
	selp.f64 	%fd748, %fd747, %fd745, %p94;
	selp.f64 	%fd749, %fd748, %fd745, %p97;
	setp.eq.f64 	%p98, %fd143, 0d0000000000000000;
	selp.b32 	%r713, %r91, 0, %p94;
	or.b32  	%r714, %r713, 2146435072;
	selp.b32 	%r715, %r714, %r713, %p93;
	mov.b32 	%r716, 0;
	mov.b64 	%fd750, {%r716, %r715};
	selp.f64 	%fd841, %fd750, %fd749, %p98;
	add.f64 	%fd751, %fd143, 0d4000000000000000;
	{
	.reg .b32 %temp; 
	mov.b64 	{%temp, %r717}, %fd751;
	}
	and.b32  	%r718, %r717, 2146435072;
	setp.ne.s32 	%p99, %r718, 2146435072;
	@%p99 bra 	$L__BB20_102;
	setp.num.f64 	%p100, %fd143, %fd143;
	@%p100 bra 	$L__BB20_100;
	mov.f64 	%fd752, 0d4000000000000000;
	add.rn.f64 	%fd841, %fd143, %fd752;
	bra.uni 	$L__BB20_102;
$L__BB20_100:
	setp.neu.f64 	%p101, %fd144, 0d7FF0000000000000;
	@%p101 bra 	$L__BB20_102;
	selp.b32 	%r719, %r12, %r11, %p1;
	selp.b32 	%r720, %r719, %r11, %p97;
	mov.b32 	%r721, 0;
	mov.b64 	%fd841, {%r721, %r720};
$L__BB20_102:
	setp.lt.s32 	%p103, %r9, 0;
	setp.eq.s32 	%p104, %r10, 1062207488;
	setp.eq.f64 	%p106, %fd143, 0d3FF0000000000000;
	selp.f64 	%fd753, 0d3FF0000000000000, %fd841, %p106;
	add.f64 	%fd149, %fd142, %fd753;
	sub.f64 	%fd150, %fd133, %fd135;
	{
	.reg .b32 %temp; 
	mov.b64 	{%temp, %r92}, %fd150;
	}
	abs.f64 	%fd151, %fd150;
	{ // callseq 60, 0
	.param .b64 param0;
	st.param.f64 	[param0], %fd151;
	.param .b64 param1;
	st.param.f64 	[param1], 0d4000000000000000;
	.param .b64 retval0;
	call.uni (retval0), 
	__internal_accurate_pow, 
	(
	param0, 
	param1
	);
	ld.param.f64 	%fd754, [retval0];
	} // callseq 60
	setp.lt.s32 	%p107, %r92, 0;
	neg.f64 	%fd756, %fd754;
	selp.f64 	%fd757, %fd756, %fd754, %p104;
	selp.f64 	%fd758, %fd757, %fd754, %p107;
	setp.eq.f64 	%p108, %fd150, 0d0000000000000000;
	selp.b32 	%r722, %r92, 0, %p104;
	or.b32  	%r723, %r722, 2146435072;
	selp.b32 	%r724, %r723, %r722, %p103;
	mov.b32 	%r725, 0;
	mov.b64 	%fd759, {%r725, %r724};
	selp.f64 	%fd842, %fd759, %fd758, %p108;
	add.f64 	%fd760, %fd150, 0d4000000000000000;
	{
	.reg .b32 %temp; 
	mov.b64 	{%temp, %r726}, %fd760;
	}
	and.b32  	%r727, %r726, 2146435072;
	setp.ne.s32 	%p109, %r727, 2146435072;
	@%p109 bra 	$L__BB20_107;
	setp.num.f64 	%p110, %fd150, %fd150;
	@%p110 bra 	$L__BB20_105;
	mov.f64 	%fd761, 0d4000000000000000;
	add.rn.f64 	%fd842, %fd150, %fd761;
	bra.uni 	$L__BB20_107;
$L__BB20_105:
	setp.neu.f64 	%p111, %fd151, 0d7FF0000000000000;
	@%p111 bra 	$L__BB20_107;
	selp.b32 	%r728, %r12, %r11, %p1;
	selp.b32 	%r729, %r728, %r11, %p107;
	mov.b32 	%r730, 0;
	mov.b64 	%fd842, {%r730, %r729};
$L__BB20_107:
	ld.param.u64 	%rd308, [_Z18Vext_cal_3_upgradePiPdS0_S0_S0_S0_S_S0_S0_S0_S0_S0_S_S_S_S0_S0_S0_S0_S0_S0_S0_S_S_S_S_S_S0_S0_S_S_S_S_S_S_S_S_S0_S0_S0_S0_S0_S0_S0_S0_S0_S0_S0_S0_S0_S0_S0_S0_S0_S0_S0_S0__param_55];
	ld.param.u64 	%rd282, [_Z18Vext_cal_3_upgradePiPdS0_S0_S0_S0_S_S0_S0_S0_S0_S0_S_S_S_S0_S0_S0_S0_S0_S0_S0_S_S_S_S_S_S0_S0_S_S_S_S_S_S_S_S_S0_S0_S0_S0_S0_S0_S0_S0_S0_S0_S0_S0_S0_S0_S0_S0_S0_S0_S0_S0__param_8];
	ld.param.u64 	%rd280, [_Z18Vext_cal_3_upgradePiPdS0_S0_S0_S0_S_S0_S0_S0_S0_S0_S_S_S_S0_S0_S0_S0_S0_S0_S0_S_S_S_S_S_S0_S0_S_S_S_S_S_S_S_S_S0_S0_S0_S0_S0_S0_S0_S0_S0_S0_S0_S0_S0_S0_S0_S0_S0_S0_S0_S0__param_2];
	setp.eq.f64 	%p113, %fd150, 0d3FF0000000000000;
	selp.f64 	%fd762, 0d3FF0000000000000, %fd842, %p113;
	add.f64 	%fd763, %fd149, %fd762;
	sqrt.rn.f64 	%fd843, %fd763;
	cvta.to.global.u64 	%rd264, %rd308;
	mul.wide.s32 	%rd265, %r792, 8;
	add.s64 	%rd42, %rd264, %rd265;
	st.global.f64 	[%rd42], %fd843;
	ld.global.u32 	%r731, [%rd32];
	cvta.to.global.u64 	%rd43, %rd280;
	mul.wide.s32 	%rd266, %r731, 8;
	add.s64 	%rd267, %rd43, %rd266;
	ld.global.f64 	%fd764, [%rd267];
	ld.global.u32 	%r732, [%rd39];
	cvta.to.global.u64 	%rd44, %rd282;
	mul.wide.s32 	%rd268, %r732, 8;
	add.s64 	%rd269, %rd44, %rd268;
	ld.global.f64 	%fd765, [%rd269];
	add.f64 	%fd766, %fd764, %fd765;
	mul.f64 	%fd767, %fd766, 0d3FE0000000000000;
	mul.f64 	%fd157, %fd767, 0d3FB999999999999A;
	setp.geu.f64 	%p114, %fd843, %fd157;
	@%p114 bra 	$L__BB20_109;
	st.global.f64 	[%rd42], %fd157;
	mov.f64 	%fd843, %fd157;
$L__BB20_109:
	ld.param.u64 	%rd286, [_Z18Vext_cal_3_upgradePiPdS0_S0_S0_S0_S_S0_S0_S0_S0_S0_S_S_S_S0_S0_S0_S0_S0_S0_S0_S_S_S_S_S_S0_S0_S_S_S_S_S_S_S_S_S0_S0_S0_S0_S0_S0_S0_S0_S0_S0_S0_S0_S0_S0_S0_S0_S0_S0_S0_S0__param_21];
	cvta.to.global.u64 	%rd270, %rd286;
	ld.global.f64 	%fd159, [%rd270];
	setp.geu.f64 	%p115, %fd843, %fd159;
	@%p115 bra 	$L__BB20_131;
	ld.param.u64 	%rd281, [_Z18Vext_cal_3_upgradePiPdS0_S0_S0_S0_S_S0_S0_S0_S0_S0_S_S_S_S0_S0_S0_S0_S0_S0_S0_S_S_S_S_S_S0_S0_S_S_S_S_S_S_S_S_S0_S0_S0_S0_S0_S0_S0_S0_S0_S0_S0_S0_S0_S0_S0_S0_S0_S0_S0_S0__param_7];
	ld.param.u64 	%rd279, [_Z18Vext_cal_3_upgradePiPdS0_S0_S0_S0_S_S0_S0_S0_S0_S0_S_S_S_S0_S0_S0_S0_S0_S0_S0_S_S_S_S_S_S0_S0_S_S_S_S_S_S_S_S_S0_S0_S0_S0_S0_S0_S0_S0_S0_S0_S0_S0_S0_S0_S0_S0_S0_S0_S0_S0__param_1];
	setp.lt.s32 	%p116, %r13, 0;
	setp.eq.s32 	%p117, %r14, 1073741824;
	ld.global.f64 	%fd160, [%rd38];
	ld.global.u32 	%r733, [%rd32];
	cvta.to.global.u64 	%rd271, %rd279;
	mul.wide.s32 	%rd272, %r733, 8;
	add.s64 	%rd273, %rd271, %rd272;
	ld.global.f64 	%fd768, [%rd273];
	ld.global.u32 	%r734, [%rd39];
	cvta.to.global.u64 	%rd274, %rd281;
	mul.wide.s32 	%rd275, %r734, 8;
	add.s64 	%rd276, %rd274, %rd275;
	ld.global.f64 	%fd769, [%rd276];
	mul.f64 	%fd770, %fd768, %fd769;
	sqrt.rn.f64 	%fd771, %fd770;
	add.s64 	%rd277, %rd43, %rd272;
	ld.global.f64 	%fd772, [%rd277];
	add.s64 	%rd278, %rd44, %rd275;
	ld.global.f64 	%fd773, [%rd278];
	add.f64 	%fd774, %fd772, %fd773;
	mul.f64 	%fd161, %fd774, 0d3FE0000000000000;
	mul.f64 	%fd162, %fd771, 0d4010000000000000;
	div.rn.f64 	%fd163, %fd161, %fd843;
	{
	.reg .b32 %temp; 
	mov.b64 	{%temp, %r93}, %fd163;
	}
	abs.f64 	%fd164, %fd163;
	{ // callseq 61, 0
	.param .b64 param0;
	st.param.f64 	[param0], %fd164;
	.param .b64 param1;
	st.param.f64 	[param1], 0d4028000000000000;
	.param .b64 retval0;
	call.uni (retval0), 
	__internal_accurate_pow, 
	(
	param0, 
	param1
	);
	ld.param.f64 	%fd775, [retval0];
	} // callseq 61
	setp.lt.s32 	%p119, %r93, 0;
	neg.f64 	%fd777, %fd775;
	selp.f64 	%fd778, %fd777, %fd775, %p117;
	selp.f64 	%fd779, %fd778, %fd775, %p119;
	setp.eq.f64 	%p120, %fd163, 0d0000000000000000;
	selp.b32 	%r735, %r93, 0, %p117;
	or.b32  	%r736, %r735, 2146435072;
	selp.b32 	%r737, %r736, %r735, %p116;
	mov.b32 	%r738, 0;
	mov.b64 	%fd780, {%r738, %r737};
	selp.f64 	%fd844, %fd780, %fd779, %p120;
	add.f64 	%fd781, %fd163, 0d4028000000000000;
	{
	.reg .b32 %temp; 
	mov.b64 	{%temp, %r739}, %fd781;
	}
	and.b32  	%r740, %r739, 2146435072;
	setp.ne.s32 	%p121, %r740, 2146435072;
	@%p121 bra 	$L__BB20_115;
	setp.num.f64 	%p122, %fd163, %fd163;
	@%p122 bra 	$L__BB20_113;
	mov.f64 	%fd782, 0d4028000000000000;
	add.rn.f64 	%fd844, %fd163, %fd782;
	bra.uni 	$L__BB20_115;
$L__BB20_113:
	setp.neu.f64 	%p123, %fd164, 0d7FF0000000000000;
	@%p123 bra 	$L__BB20_115;
	setp.lt.s32 	%p124, %r93, 0;
	setp.eq.s32 	%p125, %r14, 1073741824;
	and.b32  	%r742, %r13, 2147483647;
	setp.ne.s32 	%p126, %r742, 1071644672;
	or.b32  	%r743, %r15, -2147483648;
	selp.b32 	%r744, %r743, %r15, %p126;
	selp.b32 	%r745, %r744, %r15, %p125;
	selp.b32 	%r746, %r745, %r15, %p124;
	mov.b32 	%r747, 0;
	mov.b64 	%fd844, {%r747, %r746};
$L__BB20_115:
	setp.eq.f64 	%p127, %fd163, 0d0000000000000000;
	setp.lt.s32 	%p128, %r93, 0;
	setp.lt.s32 	%p129, %r16, 0;
	setp.eq.s32 	%p130, %r17, 1073741824;
	{ // callseq 62, 0
	.param .b64 param0;
	st.param.f64 	[param0], %fd164;
	.param .b64 param1;
	st.param.f64 	[param1], 0d4018000000000000;
	.param .b64 retval0;
	call.uni (retval0), 
	__internal_accurate_pow, 
	(
	param0, 
	param1
	);
	ld.param.f64 	%fd783, [retval0];
	} // callseq 62
	neg.f64 	%fd785, %fd783;
	selp.f64 	%fd786, %fd785, %fd783, %p130;
	selp.f64 	%fd787, %fd786, %fd783, %p128;
	selp.b32 	%r748, %r93, 0, %p130;
	or.b32  	%r749, %r748, 2146435072;
	selp.b32 	%r750, %r749, %r748, %p129;
	mov.b32 	%r751, 0;
	mov.b64 	%fd788, {%r751, %r750};
	selp.f64 	%fd845, %fd788, %fd787, %p127;
	add.f64 	%fd789, %fd163, 0d4018000000000000;
	{
	.reg .b32 %temp; 
	mov.b64 	{%temp, %r752}, %fd789;
	}
	and.b32  	%r753, %r752, 2146435072;
	setp.ne.s32 	%p132, %r753, 2146435072;
	@%p132 bra 	$L__BB20_120;
	setp.num.f64 	%p133, %fd163, %fd163;
	@%p133 bra 	$L__BB20_118;
	mov.f64 	%fd790, 0d4018000000000000;
	add.rn.f64 	%fd845, %fd163, %fd790;
	bra.uni 	$L__BB20_120;
$L__BB20_118:
	setp.neu.f64 	%p134, %fd164, 0d7FF0000000000000;
	@%p134 bra 	$L__BB20_120;
	or.b32  	%r754, %r18, -2147483648;
	selp.b32 	%r755, %r754, %r18, %p2;
	selp.b32 	%r756, %r755, %r18, %p128;
	mov.b32 	%r757, 0;
	mov.b64 	%fd845, {%r757, %r756};
$L__BB20_120:
	setp.eq.f64 	%p136, %fd163, 0d3FF0000000000000;
	setp.lt.s32 	%p137, %r13, 0;
	setp.eq.s32 	%p138, %r14, 1073741824;
	sub.f64 	%fd791, %fd844, %fd845;
	selp.f64 	%fd792, 0d0000000000000000, %fd791, %p136;
	fma.rn.f64 	%fd173, %fd162, %fd792, %fd160;
	div.rn.f64 	%fd174, %fd161, %fd159;
	{
	.reg .b32 %temp; 
	mov.b64 	{%temp, %r94}, %fd174;
	}
	abs.f64 	%fd175, %fd174;
	{ // callseq 63, 0
	.param .b64 param0;
	st.param.f64 	[param0], %fd175;
	.param .b64 param1;
	st.param.f64 	[param1], 0d4028000000000000;
	.param .b64 retval0;
	call.uni (retval0), 
	__internal_accurate_pow, 
	(
	param0, 
	param1
	);
	ld.param.f64 	%fd793, [retval0];
	} // callseq 63
	setp.lt.s32 	%p140, %r94, 0;
	neg.f64 	%fd795, %fd793;
	selp.f64 	%fd796, %fd795, %fd793, %p138;
	selp.f64 	%fd797, %fd796, %fd793, %p140;
	setp.eq.f64 	%p141, %fd174, 0d0000000000000000;
	selp.b32 	%r758, %r94, 0, %p138;
	or.b32  	%r759, %r758, 2146435072;
	selp.b32 	%r760, %r759, %r758, %p137;
	mov.b32 	%r761, 0;
	mov.b64 	%fd798, {%r761, %r760};
	selp.f64 	%fd846, %fd798, %fd797, %p141;
	add.f64 	%fd799, %fd174, 0d4028000000000000;
	{
	.reg .b32 %temp; 
	mov.b64 	{%temp, %r762}, %fd799;
	}
	and.b32  	%r763, %r762, 2146435072;
	setp.ne.s32 	%p142, %r763, 2146435072;
	@%p142 bra 	$L__BB20_125;
	setp.num.f64 	%p143, %fd174, %fd174;
	@%p143 bra 	$L__BB20_123;
	mov.f64 	%fd800, 0d4028000000000000;
	add.rn.f64 	%fd846, %fd174, %fd800;
	bra.uni 	$L__BB20_125;
$L__BB20_123:
	setp.neu.f64 	%p144, %fd175, 0d7FF0000000000000;
	@%p144 bra 	$L__BB20_125;
	setp.lt.s32 	%p145, %r94, 0;
	setp.eq.s32 	%p146, %r14, 1073741824;
	and.b32  	%r765, %r13, 2147483647;
	setp.ne.s32 	%p147, %r765, 1071644672;
	or.b32  	%r766, %r15, -2147483648;
	selp.b32 	%r767, %r766, %r15, %p147;
	selp.b32 	%r768, %r767, %r15, %p146;
	selp.b32 	%r769, %r768, %r15, %p145;
	mov.b32 	%r770, 0;
	mov.b64 	%fd846, {%r770, %r769};
$L__BB20_125:
	setp.eq.f64 	%p148, %fd174, 0d0000000000000000;
	setp.lt.s32 	%p149, %r94, 0;
	setp.lt.s32 	%p150, %r16, 0;
	setp.eq.s32 	%p151, %r17, 1073741824;
	{ // callseq 64, 0
	.param .b64 param0;
	st.param.f64 	[param0], %fd175;
	.param .b64 param1;
	st.param.f64 	[param1], 0d4018000000000000;
	.param .b64 retval0;
	call.uni (retval0), 
	__internal_accurate_pow, 
	(
	param0, 
	param1
	);
	ld.param.f64 	%fd801, [retval0];
	} // callseq 64
	neg.f64 	%fd803, %fd801;
	selp.f64 	%fd804, %fd803, %fd801, %p151;
	selp.f64 	%fd805, %fd804, %fd801, %p149;
	selp.b32 	%r771, %r94, 0, %p151;
	or.b32  	%r772, %r771, 2146435072;
	selp.b32 	%r773, %r772, %r771, %p150;
	mov.b32 	%r774, 0;
	mov.b64 	%fd806, {%r774, %r773};
	selp.f64 	%fd847, %fd806, %fd805, %p148;
	add.f64 	%fd807, %fd174, 0d4018000000000000;
	{
	.reg .b32 %temp; 
	mov.b64 	{%temp, %r775}, %fd807;
	}
	and.b32  	%r776, %r775, 2146435072;
	setp.ne.s32 	%p153, %r776, 2146435072;
	@%p153 bra 	$L__BB20_130;
	setp.num.f64 	%p154, %fd174, %fd174;
	@%p154 bra 	$L__BB20_128;
	mov.f64 	%fd808, 0d4018000000000000;
	add.rn.f64 	%fd847, %fd174, %fd808;
	bra.uni 	$L__BB20_130;
$L__BB20_128:
	setp.neu.f64 	%p155, %fd175, 0d7FF0000000000000;
	@%p155 bra 	$L__BB20_130;
	or.b32  	%r777, %r18, -2147483648;
	selp.b32 	%r778, %r777, %r18, %p2;
	selp.b32 	%r779, %r778, %r18, %p149;
	mov.b32 	%r780, 0;
	mov.b64 	%fd847, {%r780, %r779};
$L__BB20_130:
	setp.eq.f64 	%p157, %fd174, 0d3FF0000000000000;
	sub.f64 	%fd809, %fd846, %fd847;
	selp.f64 	%fd810, 0d0000000000000000, %fd809, %p157;
	mul.f64 	%fd811, %fd162, %fd810;
	sub.f64 	%fd812, %fd173, %fd811;
	st.global.f64 	[%rd38], %fd812;
$L__BB20_131:
	add.s32 	%r792, %r792, %r19;
	ld.global.u32 	%r24, [%rd22];
	ld.global.u32 	%r23, [%rd21];
	ld.global.u32 	%r22, [%rd20];
	ld.global.u32 	%r21, [%rd19];
	ld.global.u32 	%r20, [%rd18];
	mul.lo.s32 	%r781, %r24, %r3;
	mul.lo.s32 	%r782, %r781, %r24;
	mul.lo.s32 	%r783, %r782, %r23;
	mul.lo.s32 	%r784, %r783, %r22;
	mul.lo.s32 	%r785, %r784, %r21;
	mul.lo.s32 	%r786, %r785, %r20;
	setp.lt.s32 	%p158, %r792, %r786;
	@%p158 bra 	$L__BB20_2;
$L__BB20_132:
	ret;

}
	// .globl	_Z12ini_string_1PiPdS0_S0_S0_S0_S0_S_S_S_PN3cub18CUB_300001_SM_100012KeyValuePairIidEES0_S0_S0_S0_S0_S0_
.visible .entry _Z12ini_string_1PiPdS0_S0_S0_S0_S0_S_S_S_PN3cub18CUB_300001_SM_100012KeyValuePairIidEES0_S0_S0_S0_S0_S0_(
	.param .u64 .ptr .align 1 _Z12ini_string_1PiPdS0_S0_S0_S0_S0_S_S_S_PN3cub18CUB_300001_SM_100012KeyValuePairIidEES0_S0_S0_S0_S0_S0__param_0,
	.param .u64 .ptr .align 1 _Z12ini_string_1PiPdS0_S0_S0_S0_S0_S_S_S_PN3cub18CUB_300001_SM_100012KeyValuePairIidEES0_S0_S0_S0_S0_S0__param_1,
	.param .u64 .ptr .align 1 _Z12ini_string_1PiPdS0_S0_S0_S0_S0_S_S_S_PN3cub18CUB_300001_SM_100012KeyValuePairIidEES0_S0_S0_S0_S0_S0__param_2,
	.param .u64 .ptr .align 1 _Z12ini_string_1PiPdS0_S0_S0_S0_S0_S_S_S_PN3cub18CUB_300001_SM_100012KeyValuePairIidEES0_S0_S0_S0_S0_S0__param_3,
	.param .u64 .ptr .align 1 _Z12ini_string_1PiPdS0_S0_S0_S0_S0_S_S_S_PN3cub18CUB_300001_SM_100012KeyValuePairIidEES0_S0_S0_S0_S0_S0__param_4,
	.param .u64 .ptr .align 1 _Z12ini_string_1PiPdS0_S0_S0_S0_S0_S_S_S_PN3cub18CUB_300001_SM_100012KeyValuePairIidEES0_S0_S0_S0_S0_S0__param_5,
	.param .u64 .ptr .align 1 _Z12ini_string_1PiPdS0_S0_S0_S0_S0_S_S_S_PN3cub18CUB_300001_SM_100012KeyValuePairIidEES0_S0_S0_S0_S0_S0__param_6,
	.param .u64 .ptr .align 1 _Z12ini_string_1PiPdS0_S0_S0_S0_S0_S_S_S_PN3cub18CUB_300001_SM_100012KeyValuePairIidEES0_S0_S0_S0_S0_S0__param_7,
	.param .u64 .ptr .align 1 _Z12ini_string_1PiPdS0_S0_S0_S0_S0_S_S_S_PN3cub18CUB_300001_SM_100012KeyValuePairIidEES0_S0_S0_S0_S0_S0__param_8,
	.param .u64 .ptr .align 1 _Z12ini_string_1PiPdS0_S0_S0_S0_S0_S_S_S_PN3cub18CUB_300001_SM_100012KeyValuePairIidEES0_S0_S0_S0_S0_S0__param_9,
	.param .u64 .ptr .align 1 _Z12ini_string_1PiPdS0_S0_S0_S0_S0_S_S_S_PN3cub18CUB_300001_SM_100012KeyValuePairIidEES0_S0_S0_S0_S0_S0__param_10,
	.param .u64 .ptr .align 1 _Z12ini_string_1PiPdS0_S0_S0_S0_S0_S_S_S_PN3cub18CUB_300001_SM_100012KeyValuePairIidEES0_S0_S0_S0_S0_S0__param_11,
	.param .u64 .ptr .align 1 _Z12ini_string_1PiPdS0_S0_S0_S0_S0_S_S_S_PN3cub18CUB_300001_SM_100012KeyValuePairIidEES0_S0_S0_S0_S0_S0__param_12,
	.param .u64 .ptr .align 1 _Z12ini_string_1PiPdS0_S0_S0_S0_S0_S_S_S_PN3cub18CUB_300001_SM_100012KeyValuePairIidEES0_S0_S0_S0_S0_S0__param_13,
	.param .u64 .ptr .align 1 _Z12ini_string_1PiPdS0_S0_S0_S0_S0_S_S_S_PN3cub18CUB_300001_SM_100012KeyValuePairIidEES0_S0_S0_S0_S0_S0__param_14,
	.param .u64 .ptr .align 1 _Z12ini_string_1PiPdS0_S0_S0_S0_S0_S_S_S_PN3cub18CUB_300001_SM_100012KeyValuePairIidEES0_S0_S0_S0_S0_S0__param_15,
	.param .u64 .ptr .align 1 _Z12ini_string_1PiPdS0_S0_S0_S0_S0_S_S_S_PN3cub18CUB_300001_SM_100012KeyValuePairIidEES0_S0_S0_S0_S0_S0__param_16
)
{
	.reg .pred 	%p<6>;
	.reg .b32 	%r<95>;
	.reg .b64 	%rd<87>;
	.reg .b64 	%fd<25>;

	ld.param.u64 	%rd19, [_Z12ini_string_1PiPdS0_S0_S0_S0_S0_S_S_S_PN3cub18CUB_300001_SM_100012KeyValuePairIidEES0_S0_S0_S0_S0_S0__param_0];
	ld.param.u64 	%rd20, [_Z12ini_string_1PiPdS0_S0_S0_S0_S0_S_S_S_PN3cub18CUB_300001_SM_100012KeyValuePairIidEES0_S0_S0_S0_S0_S0__param_1];
	ld.param.u64 	%rd21, [_Z12ini_string_1PiPdS0_S0_S0_S0_S0_S_S_S_PN3cub18CUB_300001_SM_100012KeyValuePairIidEES0_S0_S0_S0_S0_S0__param_2];
	ld.param.u64 	%rd22, [_Z12ini_string_1PiPdS0_S0_S0_S0_S0_S_S_S_PN3cub18CUB_300001_SM_100012KeyValuePairIidEES0_S0_S0_S0_S0_S0__param_3];
	ld.param.u64 	%rd23, [_Z12ini_string_1PiPdS0_S0_S0_S0_S0_S_S_S_PN3cub18CUB_300001_SM_100012KeyValuePairIidEES0_S0_S0_S0_S0_S0__param_4];
	ld.param.u64 	%rd24, [_Z12ini_string_1PiPdS0_S0_S0_S0_S0_S_S_S_PN3cub18CUB_300001_SM_100012KeyValuePairIidEES0_S0_S0_S0_S0_S0__param_5];
	ld.param.u64 	%rd25, [_Z12ini_string_1PiPdS0_S0_S0_S0_S0_S_S_S_PN3cub18CUB_300001_SM_100012KeyValuePairIidEES0_S0_S0_S0_S0_S0__param_6];
	ld.param.u64 	%rd26, [_Z12ini_string_1PiPdS0_S0_S0_S0_S0_S_S_S_PN3cub18CUB_300001_SM_100012KeyValuePairIidEES0_S0_S0_S0_S0_S0__param_7];
	ld.param.u64 	%rd27, [_Z12ini_string_1PiPdS0_S0_S0_S0_S0_S_S_S_PN3cub18CUB_300001_SM_100012KeyValuePairIidEES0_S0_S0_S0_S0_S0__param_8];
	ld.param.u64 	%rd28, [_Z12ini_string_1PiPdS0_S0_S0_S0_S0_S_S_S_PN3cub18CUB_300001_SM_100012KeyValuePairIidEES0_S0_S0_S0_S0_S0__param_10];
	ld.param.u64 	%rd29, [_Z12ini_string_1PiPdS0_S0_S0_S0_S0_S_S_S_PN3cub18CUB_300001_SM_100012KeyValuePairIidEES0_S0_S0_S0_S0_S0__param_11];
	ld.param.u64 	%rd30, [_Z12ini_string_1PiPdS0_S0_S0_S0_S0_S_S_S_PN3cub18CUB_300001_SM_100012KeyValuePairIidEES0_S0_S0_S0_S0_S0__param_12];
	ld.param.u64 	%rd31, [_Z12ini_string_1PiPdS0_S0_S0_S0_S0_S_S_S_PN3cub18CUB_300001_SM_100012KeyValuePairIidEES0_S0_S0_S0_S0_S0__param_13];
	ld.param.u64 	%rd32, [_Z12ini_string_1PiPdS0_S0_S0_S0_S0_S_S_S_PN3cub18CUB_300001_SM_100012KeyValuePairIidEES0_S0_S0_S0_S0_S0__param_14];
	ld.param.u64 	%rd33, [_Z12ini_string_1PiPdS0_S0_S0_S0_S0_S_S_S_PN3cub18CUB_300001_SM_100012KeyValuePairIidEES0_S0_S0_S0_S0_S0__param_15];
	ld.param.u64 	%rd34, [_Z12ini_string_1PiPdS0_S0_S0_S0_S0_S_S_S_PN3cub18CUB_300001_SM_100012KeyValuePairIidEES0_S0_S0_S0_S0_S0__param_16];
	cvta.to.global.u64 	%rd1, %rd22;
	cvta.to.global.u64 	%rd2, %rd34;
	cvta.to.global.u64 	%rd3, %rd25;
	cvta.to.global.u64 	%rd4, %rd33;
	cvta.to.global.u64 	%rd5, %rd24;
	cvta.to.global.u64 	%rd6, %rd32;
	cvta.to.global.u64 	%rd7, %rd23;
	cvta.to.global.u64 	%rd8, %rd31;
	cvta.to.global.u64 	%rd9, %rd30;
	cvta.to.global.u64 	%rd10, %rd21;
	cvta.to.global.u64 	%rd11, %rd29;
	cvta.to.global.u64 	%rd12, %rd20;
	cvta.to.global.u64 	%rd13, %rd27;
	cvta.to.global.u64 	%rd14, %rd26;
	cvta.to.global.u64 	%rd15, %rd28;
	cvta.to.global.u64 	%rd16, %rd19;
	mov.u32 	%r9, %ctaid.x;
	mov.u32 	%r1, %ntid.x;
	mov.u32 	%r10, %tid.x;
	mad.lo.s32 	%r94, %r9, %r1, %r10;
	ld.global.u32 	%r93, [%rd16];
	setp.ge.s32 	%p1, %r94, %r93;
	@%p1 bra 	$L__BB21_9;
	ld.param.u64 	%rd86, [_Z12ini_string_1PiPdS0_S0_S0_S0_S0_S_S_S_PN3cub18CUB_300001_SM_100012KeyValuePairIidEES0_S0_S0_S0_S0_S0__param_9];
	mov.u32 	%r11, %nctaid.x;
	mul.lo.s32 	%r4, %r1, %r11;
	cvta.to.global.u64 	%rd17, %rd86;
$L__BB21_2:
	ld.global.u32 	%r12, [%rd17];
	setp.eq.s32 	%p2, %r12, 3;
	@%p2 bra 	$L__BB21_7;
	setp.eq.s32 	%p3, %r12, 2;
	@%p3 bra 	$L__BB21_6;
	setp.ne.s32 	%p4, %r12, 1;
	@%p4 bra 	$L__BB21_8;
	cvt.rn.f64.s32 	%fd17, %r94;
	add.s32 	%r67, %r93, -1;
	cvt.rn.f64.s32 	%fd18, %r67;
	div.rn.f64 	%fd19, %fd17, %fd18;
	mul.wide.s32 	%rd69, %r94, 8;
	add.s64 	%rd70, %rd11, %rd69;
	st.global.f64 	[%rd70], %fd19;
	ld.global.u32 	%r68, [%rd15];
	ld.global.u32 	%r69, [%rd14];
	mul.lo.s32 	%r70, %r69, %r68;
	ld.global.u32 	%r71, [%rd13];
	mul.lo.s32 	%r72, %r70, %r71;
	mul.wide.s32 	%rd71, %r72, 8;
	add.s64 	%rd72, %rd10, %rd71;
	ld.global.f64 	%fd20, [%rd72];
	add.s64 	%rd73, %rd9, %rd69;
	st.global.f64 	[%rd73], %fd20;
	ld.global.u32 	%r73, [%rd15];
	ld.global.u32 	%r74, [%rd14];
	mul.lo.s32 	%r75, %r74, %r73;
	ld.global.u32 	%r76, [%rd13];
	mul.lo.s32 	%r77, %r75, %r76;
	mul.wide.s32 	%rd74, %r77, 8;
	add.s64 	%rd75, %rd1, %rd74;
	ld.global.f64 	%fd21, [%rd75];
	add.s64 	%rd76, %rd8, %rd69;
	st.global.f64 	[%rd76], %fd21;
	ld.global.u32 	%r78, [%rd15];
	ld.global.u32 	%r79, [%rd14];
	mul.lo.s32 	%r80, %r79, %r78;
	ld.global.u32 	%r81, [%rd13];
	mul.lo.s32 	%r82, %r80, %r81;
	mul.wide.s32 	%rd77, %r82, 8;
	add.s64 	%rd78, %rd7, %rd77;
	ld.global.f64 	%fd22, [%rd78];
	add.s64 	%rd79, %rd6, %rd69;
	st.global.f64 	[%rd79], %fd22;
	ld.global.u32 	%r83, [%rd15];
	ld.global.u32 	%r84, [%rd14];
	mul.lo.s32 	%r85, %r84, %r83;
	ld.global.u32 	%r86, [%rd13];
	mul.lo.s32 	%r87, %r85, %r86;
	mul.wide.s32 	%rd80, %r87, 8;
	add.s64 	%rd81, %rd5, %rd80;
	ld.global.f64 	%fd23, [%rd81];
	add.s64 	%rd82, %rd4, %rd69;
	st.global.f64 	[%rd82], %fd23;
	ld.global.u32 	%r88, [%rd15];
	ld.global.u32 	%r89, [%rd14];
	mul.lo.s32 	%r90, %r89, %r88;
	ld.global.u32 	%r91, [%rd13];
	mul.lo.s32 	%r92, %r90, %r91;
	mul.wide.s32 	%rd83, %r92, 8;
	add.s64 	%rd84, %rd3, %rd83;
	ld.global.f64 	%fd24, [%rd84];
	add.s64 	%rd85, %rd2, %rd69;
	st.global.f64 	[%rd85], %fd24;
	bra.uni 	$L__BB21_8;
$L__BB21_6:
	ld.global.u32 	%r40, [%rd15];
	ld.global.u32 	%r41, [%rd14];
	mul.lo.s32 	%r42, %r41, %r40;
	ld.global.u32 	%r43, [%rd13];
	mul.lo.s32 	%r44, %r42, %r43;
	mul.wide.s32 	%rd52, %r44, 8;
	add.s64 	%rd53, %rd12, %rd52;
	ld.global.f64 	%fd9, [%rd53];
	mul.wide.s32 	%rd54, %r94, 8;
	add.s64 	%rd55, %rd11, %rd54;
	st.global.f64 	[%rd55], %fd9;
	cvt.rn.f64.s32 	%fd10, %r94;
	ld.global.u32 	%r45, [%rd16];
	add.s32 	%r46, %r45, -1;
	cvt.rn.f64.s32 	%fd11, %r46;
	div.rn.f64 	%fd12, %fd10, %fd11;
	add.s64 	%rd56, %rd9, %rd54;
	st.global.f64 	[%rd56], %fd12;
	ld.global.u32 	%r47, [%rd15];
	ld.global.u32 	%r48, [%rd14];
	mul.lo.s32 	%r49, %r48, %r47;
	ld.global.u32 	%r50, [%rd13];
	mul.lo.s32 	%r51, %r49, %r50;
	mul.wide.s32 	%rd57, %r51, 8;
	add.s64 	%rd58, %rd1, %rd57;
	ld.global.f64 	%fd13, [%rd58];
	add.s64 	%rd59, %rd8, %rd54;
	st.global.f64 	[%rd59], %fd13;
	ld.global.u32 	%r52, [%rd15];
	ld.global.u32 	%r53, [%rd14];
	mul.lo.s32 	%r54, %r53, %r52;
	ld.global.u32 	%r55, [%rd13];
	mul.lo.s32 	%r56, %r54, %r55;
	mul.wide.s32 	%rd60, %r56, 8;
	add.s64 	%rd61, %rd7, %rd60;
	ld.global.f64 	%fd14, [%rd61];
	add.s64 	%rd62, %rd6, %rd54;
	st.global.f64 	[%rd62], %fd14;
	ld.global.u32 	%r57, [%rd15];
	ld.global.u32 	%r58, [%rd14];
	mul.lo.s32 	%r59, %r58, %r57;
	ld.global.u32 	%r60, [%rd13];
	mul.lo.s32 	%r61, %r59, %r60;
	mul.wide.s32 	%rd63, %r61, 8;
	add.s64 	%rd64, %rd5, %rd63;
	ld.global.f64 	%fd15, [%rd64];
	add.s64 	%rd65, %rd4, %rd54;
	st.global.f64 	[%rd65], %fd15;
	ld.global.u32 	%r62, [%rd15];
	ld.global.u32 	%r63, [%rd14];
	mul.lo.s32 	%r64, %r63, %r62;
	ld.global.u32 	%r65, [%rd13];
	mul.lo.s32 	%r66, %r64, %r65;
	mul.wide.s32 	%rd66, %r66, 8;
	add.s64 	%rd67, %rd3, %rd66;
	ld.global.f64 	%fd16, [%rd67];
	add.s64 	%rd68, %rd2, %rd54;
	st.global.f64 	[%rd68], %fd16;
	bra.uni 	$L__BB21_8;
$L__BB21_7:
	ld.global.u32 	%r13, [%rd15];
	ld.global.u32 	%r14, [%rd14];
	mul.lo.s32 	%r15, %r14, %r13;
	ld.global.u32 	%r16, [%rd13];
	mul.lo.s32 	%r17, %r15, %r16;
	mul.wide.s32 	%rd35, %r17, 8;
	add.s64 	%rd36, %rd12, %rd35;
	ld.global.f64 	%fd1, [%rd36];
	mul.wide.s32 	%rd37, %r94, 8;
	add.s64 	%rd38, %rd11, %rd37;
	st.global.f64 	[%rd38], %fd1;
	ld.global.u32 	%r18, [%rd15];
	ld.global.u32 	%r19, [%rd14];
	mul.lo.s32 	%r20, %r19, %r18;
	ld.global.u32 	%r21, [%rd13];
	mul.lo.s32 	%r22, %r20, %r21;
	mul.wide.s32 	%rd39, %r22, 8;
	add.s64 	%rd40, %rd10, %rd39;
	ld.global.f64 	%fd2, [%rd40];
	add.s64 	%rd41, %rd9, %rd37;
	st.global.f64 	[%rd41], %fd2;
	cvt.rn.f64.s32 	%fd3, %r94;
	ld.global.u32 	%r23, [%rd16];
	add.s32 	%r24, %r23, -1;
	cvt.rn.f64.s32 	%fd4, %r24;
	div.rn.f64 	%fd5, %fd3, %fd4;
	add.s64 	%rd42, %rd8, %rd37;
	st.global.f64 	[%rd42], %fd5;
	ld.global.u32 	%r25, [%rd15];
	ld.global.u32 	%r26, [%rd14];
	mul.lo.s32 	%r27, %r26, %r25;
	ld.global.u32 	%r28, [%rd13];
	mul.lo.s32 	%r29, %r27, %r28;
	mul.wide.s32 	%rd43, %r29, 8;
	add.s64 	%rd44, %rd7, %rd43;
	ld.global.f64 	%fd6, [%rd44];
	add.s64 	%rd45, %rd6, %rd37;
	st.global.f64 	[%rd45], %fd6;
	ld.global.u32 	%r30, [%rd15];
	ld.global.u32 	%r31, [%rd14];
	mul.lo.s32 	%r32, %r31, %r30;
	ld.global.u32 	%r33, [%rd13];
	mul.lo.s32 	%r34, %r32, %r33;
	mul.wide.s32 	%rd46, %r34, 8;
	add.s64 	%rd47, %rd5, %rd46;
	ld.global.f64 	%fd7, [%rd47];
	add.s64 	%rd48, %rd4, %rd37;
	st.global.f64 	[%rd48], %fd7;
	ld.global.u32 	%r35, [%rd15];
	ld.global.u32 	%r36, [%rd14];
	mul.lo.s32 	%r37, %r36, %r35;
	ld.global.u32 	%r38, [%rd13];
	mul.lo.s32 	%r39, %r37, %r38;
	mul.wide.s32 	%rd49, %r39, 8;
	add.s64 	%rd50, %rd3, %rd49;
	ld.global.f64 	%fd8, [%rd50];
	add.s64 	%rd51, %rd2, %rd37;
	st.global.f64 	[%rd51], %fd8;
$L__BB21_8:
	add.s32 	%r94, %r94, %r4;
	ld.global.u32 	%r93, [%rd16];
	setp.lt.s32 	%p5, %r94, %r93;
	@%p5 bra 	$L__BB21_2;
$L__BB21_9:
	ret;

}
	// .globl	_Z8copy_iniPdS_S_S_S_S_S_S_S_S_S_S_PN3cub18CUB_300001_SM_100012KeyValuePairIidEEPiS5_S5_
.visible .entry _Z8copy_iniPdS_S_S_S_S_S_S_S_S_S_S_PN3cub18CUB_300001_SM_100012KeyValuePairIidEEPiS5_S5_(
	.param .u64 .ptr .align 1 _Z8copy_iniPdS_S_S_S_S_S_S_S_S_S_S_PN3cub18CUB_300001_SM_100012KeyValuePairIidEEPiS5_S5__param_0,
	.param .u64 .ptr .align 1 _Z8copy_iniPdS_S_S_S_S_S_S_S_S_S_S_PN3cub18CUB_300001_SM_100012KeyValuePairIidEEPiS5_S5__param_1,
	.param .u64 .ptr .align 1 _Z8copy_iniPdS_S_S_S_S_S_S_S_S_S_S_PN3cub18CUB_300001_SM_100012KeyValuePairIidEEPiS5_S5__param_2,
	.param .u64 .ptr .align 1 _Z8copy_iniPdS_S_S_S_S_S_S_S_S_S_S_PN3cub18CUB_300001_SM_100012KeyValuePairIidEEPiS5_S5__param_3,
	.param .u64 .ptr .align 1 _Z8copy_iniPdS_S_S_S_S_S_S_S_S_S_S_PN3cub18CUB_300001_SM_100012KeyValuePairIidEEPiS5_S5__param_4,
	.param .u64 .ptr .align 1 _Z8copy_iniPdS_S_S_S_S_S_S_S_S_S_S_PN3cub18CUB_300001_SM_100012KeyValuePairIidEEPiS5_S5__param_5,
	.param .u64 .ptr .align 1 _Z8copy_iniPdS_S_S_S_S_S_S_S_S_S_S_PN3cub18CUB_300001_SM_100012KeyValuePairIidEEPiS5_S5__param_6,
	.param .u64 .ptr .align 1 _Z8copy_iniPdS_S_S_S_S_S_S_S_S_S_S_PN3cub18CUB_300001_SM_100012KeyValuePairIidEEPiS5_S5__param_7,
	.param .u64 .ptr .align 1 _Z8copy_iniPdS_S_S_S_S_S_S_S_S_S_S_PN3cub18CUB_300001_SM_100012KeyValuePairIidEEPiS5_S5__param_8,
	.param .u64 .ptr .align 1 _Z8copy_iniPdS_S_S_S_S_S_S_S_S_S_S_PN3cub18CUB_300001_SM_100012KeyValuePairIidEEPiS5_S5__param_9,
	.param .u64 .ptr .align 1 _Z8copy_iniPdS_S_S_S_S_S_S_S_S_S_S_PN3cub18CUB_300001_SM_100012KeyValuePairIidEEPiS5_S5__param_10,
	.param .u64 .ptr .align 1 _Z8copy_iniPdS_S_S_S_S_S_S_S_S_S_S_PN3cub18CUB_300001_SM_100012KeyValuePairIidEEPiS5_S5__param_11,
	.param .u64 .ptr .align 1 _Z8copy_iniPdS_S_S_S_S_S_S_S_S_S_S_PN3cub18CUB_300001_SM_100012KeyValuePairIidEEPiS5_S5__param_12,
	.param .u64 .ptr .align 1 _Z8copy_iniPdS_S_S_S_S_S_S_S_S_S_S_PN3cub18CUB_300001_SM_100012KeyValuePairIidEEPiS5_S5__param_13,
	.param .u64 .ptr .align 1 _Z8copy_iniPdS_S_S_S_S_S_S_S_S_S_S_PN3cub18CUB_300001_SM_100012KeyValuePairIidEEPiS5_S5__param_14,
	.param .u64 .ptr .align 1 _Z8copy_iniPdS_S_S_S_S_S_S_S_S_S_S_PN3cub18CUB_300001_SM_100012KeyValuePairIidEEPiS5_S5__param_15
)
{
	.reg .pred 	%p<10>;
	.reg .b32 	%r<70>;
	.reg .b64 	%rd<56>;
	.reg .b64 	%fd<7>;

	ld.param.u64 	%rd17, [_Z8copy_iniPdS_S_S_S_S_S_S_S_S_S_S_PN3cub18CUB_300001_SM_100012KeyValuePairIidEEPiS5_S5__param_1];
	ld.param.u64 	%rd19, [_Z8copy_iniPdS_S_S_S_S_S_S_S_S_S_S_PN3cub18CUB_300001_SM_100012KeyValuePairIidEEPiS5_S5__param_3];
	ld.param.u64 	%rd20, [_Z8copy_iniPdS_S_S_S_S_S_S_S_S_S_S_PN3cub18CUB_300001_SM_100012KeyValuePairIidEEPiS5_S5__param_4];
	ld.param.u64 	%rd21, [_Z8copy_iniPdS_S_S_S_S_S_S_S_S_S_S_PN3cub18CUB_300001_SM_100012KeyValuePairIidEEPiS5_S5__param_5];
	ld.param.u64 	%rd23, [_Z8copy_iniPdS_S_S_S_S_S_S_S_S_S_S_PN3cub18CUB_300001_SM_100012KeyValuePairIidEEPiS5_S5__param_8];
	ld.param.u64 	%rd24, [_Z8copy_iniPdS_S_S_S_S_S_S_S_S_S_S_PN3cub18CUB_300001_SM_100012KeyValuePairIidEEPiS5_S5__param_9];
	ld.param.u64 	%rd25, [_Z8copy_iniPdS_S_S_S_S_S_S_S_S_S_S_PN3cub18CUB_300001_SM_100012KeyValuePairIidEEPiS5_S5__param_10];
	ld.param.u64 	%rd26, [_Z8copy_iniPdS_S_S_S_S_S_S_S_S_S_S_PN3cub18CUB_300001_SM_100012KeyValuePairIidEEPiS5_S5__param_11];
	ld.param.u64 	%rd27, [_Z8copy_iniPdS_S_S_S_S_S_S_S_S_S_S_PN3cub18CUB_300001_SM_100012KeyValuePairIidEEPiS5_S5__param_12];
	ld.param.u64 	%rd28, [_Z8copy_iniPdS_S_S_S_S_S_S_S_S_S_S_PN3cub18CUB_300001_SM_100012KeyValuePairIidEEPiS5_S5__param_13];
	ld.param.u64 	%rd29, [_Z8copy_iniPdS_S_S_S_S_S_S_S_S_S_S_PN3cub18CUB_300001_SM_100012KeyValuePairIidEEPiS5_S5__param_14];
	ld.param.u64 	%rd30, [_Z8copy_iniPdS_S_S_S_S_S_S_S_S_S_S_PN3cub18CUB_300001_SM_100012KeyValuePairIidEEPiS5_S5__param_15];
	cvta.to.global.u64 	%rd1, %rd30;
	cvta.to.global.u64 	%rd2, %rd29;
	cvta.to.global.u64 	%rd3, %rd28;
	cvta.to.global.u64 	%rd4, %rd27;
	mov.u32 	%r6, %ctaid.x;
	mov.u32 	%r1, %ntid.x;
	mov.u32 	%r7, %tid.x;
	mad.lo.s32 	%r69, %r6, %r1, %r7;
	setp.gt.s32 	%p1, %r69, 11;
	@%p1 bra 	$L__BB22_16;
	ld.param.u64 	%rd55, [_Z8copy_iniPdS_S_S_S_S_S_S_S_S_S_S_PN3cub18CUB_300001_SM_100012KeyValuePairIidEEPiS5_S5__param_7];
	ld.param.u64 	%rd54, [_Z8copy_iniPdS_S_S_S_S_S_S_S_S_S_S_PN3cub18CUB_300001_SM_100012KeyValuePairIidEEPiS5_S5__param_2];
	ld.param.u64 	%rd53, [_Z8copy_iniPdS_S_S_S_S_S_S_S_S_S_S_PN3cub18CUB_300001_SM_100012KeyValuePairIidEEPiS5_S5__param_0];
	mov.u32 	%r8, %nctaid.x;
	mul.lo.s32 	%r3, %r1, %r8;
	cvta.to.global.u64 	%rd5, %rd26;
	cvta.to.global.u64 	%rd6, %rd21;
	cvta.to.global.u64 	%rd7, %rd25;
	cvta.to.global.u64 	%rd8, %rd20;
	cvta.to.global.u64 	%rd9, %rd24;
	cvta.to.global.u64 	%rd10, %rd19;
	cvta.to.global.u64 	%rd11, %rd23;
	cvta.to.global.u64 	%rd12, %rd54;
	cvta.to.global.u64 	%rd13, %rd55;
	cvta.to.global.u64 	%rd14, %rd17;
	cvta.to.global.u64 	%rd15, %rd53;
$L__BB22_2:
	mul.hi.s32 	%r10, %r69, 715827883;
	shr.u32 	%r11, %r10, 31;
	add.s32 	%r12, %r10, %r11;
	mul.lo.s32 	%r13, %r12, 6;
	sub.s32 	%r9, %r69, %r13;
	setp.gt.s32 	%p2, %r9, 2;
	@%p2 bra 	$L__BB22_7;
	setp.eq.s32 	%p6, %r9, 0;
	@%p6 bra 	$L__BB22_11;
	setp.eq.s32 	%p7, %r9, 1;
	@%p7 bra 	$L__BB22_12;
	setp.eq.s32 	%p8, %r9, 2;
	@%p8 bra 	$L__BB22_6;
	bra.uni 	$L__BB22_15;
$L__BB22_6:
	ld.global.u32 	%r44, [%rd4];
	ld.global.u32 	%r45, [%rd3];
	mul.lo.s32 	%r46, %r45, %r44;
	ld.global.u32 	%r47, [%rd2];
	mul.lo.s32 	%r48, %r46, %r47;
	mul.wide.s32 	%rd43, %r48, 8;
	add.s64 	%rd44, %rd11, %rd43;
	ld.global.f64 	%fd4, [%rd44];
	mul.hi.s32 	%r49, %r69, 715827883;
	shr.u32 	%r50, %r49, 31;
	add.s32 	%r51, %r49, %r50;
	ld.global.u32 	%r52, [%rd1];
	mad.lo.s32 	%r53, %r52, %r51, %r51;
	mul.wide.s32 	%rd45, %r53, 8;
	add.s64 	%rd46, %rd12, %rd45;
	st.global.f64 	[%rd46], %fd4;
	bra.uni 	$L__BB22_15;
$L__BB22_7:
	setp.eq.s32 	%p3, %r9, 3;
	@%p3 bra 	$L__BB22_13;
	setp.eq.s32 	%p4, %r9, 4;
	@%p4 bra 	$L__BB22_14;
	setp.eq.s32 	%p5, %r9, 5;
	@%p5 bra 	$L__BB22_10;
	bra.uni 	$L__BB22_15;
$L__BB22_10:
	ld.global.u32 	%r14, [%rd4];
	ld.global.u32 	%r15, [%rd3];
	mul.lo.s32 	%r16, %r15, %r14;
	ld.global.u32 	%r17, [%rd2];
	mul.lo.s32 	%r18, %r16, %r17;
	mul.wide.s32 	%rd31, %r18, 8;
	add.s64 	%rd32, %rd5, %rd31;
	ld.global.f64 	%fd1, [%rd32];
	mul.hi.s32 	%r19, %r69, 715827883;
	shr.u32 	%r20, %r19, 31;
	add.s32 	%r21, %r19, %r20;
	ld.global.u32 	%r22, [%rd1];
	mad.lo.s32 	%r23, %r22, %r21, %r21;
	mul.wide.s32 	%rd33, %r23, 8;
	add.s64 	%rd34, %rd6, %rd33;
	st.global.f64 	[%rd34], %fd1;
	bra.uni 	$L__BB22_15;
$L__BB22_11:
	mul.hi.s32 	%r64, %r69, 715827883;
	shr.u32 	%r65, %r64, 31;
	add.s32 	%r66, %r64, %r65;
	cvt.rn.f64.s32 	%fd6, %r66;
	ld.global.u32 	%r67, [%rd1];
	mad.lo.s32 	%r68, %r67, %r66, %r66;
	mul.wide.s32 	%rd51, %r68, 8;
	add.s64 	%rd52, %rd15, %rd51;
	st.global.f64 	[%rd52], %fd6;
	bra.uni 	$L__BB22_15;
$L__BB22_12:
	ld.global.u32 	%r54, [%rd4];
	ld.global.u32 	%r55, [%rd3];
	mul.lo.s32 	%r56, %r55, %r54;
	ld.global.u32 	%r57, [%rd2];
	mul.lo.s32 	%r58, %r56, %r57;
	mul.wide.s32 	%rd47, %r58, 8;
	add.s64 	%rd48, %rd13, %rd47;
	ld.global.f64 	%fd5, [%rd48];
	mul.hi.s32 	%r59, %r69, 715827883;
	shr.u32 	%r60, %r59, 31;
	add.s32 	%r61, %r59, %r60;
	ld.global.u32 	%r62, [%rd1];
	mad.lo.s32 	%r63, %r62, %r61, %r61;
	mul.wide.s32 	%rd49, %r63, 8;
	add.s64 	%rd50, %rd14, %rd49;
	st.global.f64 	[%rd50], %fd5;
	bra.uni 	$L__BB22_15;
$L__BB22_13:
	ld.global.u32 	%r34, [%rd4];
	ld.global.u32 	%r35, [%rd3];
	mul.lo.s32 	%r36, %r35, %r34;
	ld.global.u32 	%r37, [%rd2];
	mul.lo.s32 	%r38, %r36, %r37;
	mul.wide.s32 	%rd39, %r38, 8;
	add.s64 	%rd40, %rd9, %rd39;
	ld.global.f64 	%fd3, [%rd40];
	mul.hi.s32 	%r39, %r69, 715827883;
	shr.u32 	%r40, %r39, 31;
	add.s32 	%r41, %r39, %r40;
	ld.global.u32 	%r42, [%rd1];
	mad.lo.s32 	%r43, %r42, %r41, %r41;
	mul.wide.s32 	%rd41, %r43, 8;
	add.s64 	%rd42, %rd10, %rd41;
	st.global.f64 	[%rd42], %fd3;
	bra.uni 	$L__BB22_15;
$L__BB22_14:
	ld.global.u32 	%r24, [%rd4];
	ld.global.u32 	%r25, [%rd3];
	mul.lo.s32 	%r26, %r25, %r24;
	ld.global.u32 	%r27, [%rd2];
	mul.lo.s32 	%r28, %r26, %r27;
	mul.wide.s32 	%rd35, %r28, 8;
	add.s64 	%rd36, %rd7, %rd35;
	ld.global.f64 	%fd2, [%rd36];
	mul.hi.s32 	%r29, %r69, 715827883;
	shr.u32 	%r30, %r29, 31;
	add.s32 	%r31, %r29, %r30;
	ld.global.u32 	%r32, [%rd1];
	mad.lo.s32 	%r33, %r32, %r31, %r31;
	mul.wide.s32 	%rd37, %r33, 8;
	add.s64 	%rd38, %rd8, %rd37;
	st.global.f64 	[%rd38], %fd2;
$L__BB22_15:
	add.s32 	%r69, %r69, %r3;
	setp.lt.s32 	%p9, %r69, 12;
	@%p9 bra 	$L__BB22_2;
$L__BB22_16:
	ret;

}
	// .globl	_Z16copy_ini_upgradePdS_S_S_S_S_PiS_S_S_S_S_S_PN3cub18CUB_300001_SM_100012KeyValuePairIidEES0_S0_S0_
.visible .entry _Z16copy_ini_upgradePdS_S_S_S_S_PiS_S_S_S_S_S_PN3cub18CUB_300001_SM_100012KeyValuePairIidEES0_S0_S0_(
	.param .u64 .ptr .align 1 _Z16copy_ini_upgradePdS_S_S_S_S_PiS_S_S_S_S_S_PN3cub18CUB_300001_SM_100012KeyValuePairIidEES0_S0_S0__param_0,
	.param .u64 .ptr .align 1 _Z16copy_ini_upgradePdS_S_S_S_S_PiS_S_S_S_S_S_PN3cub18CUB_300001_SM_100012KeyValuePairIidEES0_S0_S0__param_1,
	.param .u64 .ptr .align 1 _Z16copy_ini_upgradePdS_S_S_S_S_PiS_S_S_S_S_S_PN3cub18CUB_300001_SM_100012KeyValuePairIidEES0_S0_S0__param_2,
	.param .u64 .ptr .align 1 _Z16copy_ini_upgradePdS_S_S_S_S_PiS_S_S_S_S_S_PN3cub18CUB_300001_SM_100012KeyValuePairIidEES0_S0_S0__param_3,
	.param .u64 .ptr .align 1 _Z16copy_ini_upgradePdS_S_S_S_S_PiS_S_S_S_S_S_PN3cub18CUB_300001_SM_100012KeyValuePairIidEES0_S0_S0__param_4,
	.param .u64 .ptr .align 1 _Z16copy_ini_upgradePdS_S_S_S_S_PiS_S_S_S_S_S_PN3cub18CUB_300001_SM_100012KeyValuePairIidEES0_S0_S0__param_5,
	.param .u64 .ptr .align 1 _Z16copy_ini_upgradePdS_S_S_S_S_PiS_S_S_S_S_S_PN3cub18CUB_300001_SM_100012KeyValuePairIidEES0_S0_S0__param_6,
	.param .u64 .ptr .align 1 _Z16copy_ini_upgradePdS_S_S_S_S_PiS_S_S_S_S_S_PN3cub18CUB_300001_SM_100012KeyValuePairIidEES0_S0_S0__param_7,
	.param .u64 .ptr .align 1 _Z16copy_ini_upgradePdS_S_S_S_S_PiS_S_S_S_S_S_PN3cub18CUB_300001_SM_100012KeyValuePairIidEES0_S0_S0__param_8,
	.param .u64 .ptr .align 1 _Z16copy_ini_upgradePdS_S_S_S_S_PiS_S_S_S_S_S_PN3cub18CUB_300001_SM_100012KeyValuePairIidEES0_S0_S0__param_9,
	.param .u64 .ptr .align 1 _Z16copy_ini_upgradePdS_S_S_S_S_PiS_S_S_S_S_S_PN3cub18CUB_300001_SM_100012KeyValuePairIidEES0_S0_S0__param_10,
	.param .u64 .ptr .align 1 _Z16copy_ini_upgradePdS_S_S_S_S_PiS_S_S_S_S_S_PN3cub18CUB_300001_SM_100012KeyValuePairIidEES0_S0_S0__param_11,
	.param .u64 .ptr .align 1 _Z16copy_ini_upgradePdS_S_S_S_S_PiS_S_S_S_S_S_PN3cub18CUB_300001_SM_100012KeyValuePairIidEES0_S0_S0__param_12,
	.param .u64 .ptr .align 1 _Z16copy_ini_upgradePdS_S_S_S_S_PiS_S_S_S_S_S_PN3cub18CUB_300001_SM_100012KeyValuePairIidEES0_S0_S0__param_13,
	.param .u64 .ptr .align 1 _Z16copy_ini_upgradePdS_S_S_S_S_PiS_S_S_S_S_S_PN3cub18CUB_300001_SM_100012KeyValuePairIidEES0_S0_S0__param_14,
	.param .u64 .ptr .align 1 _Z16copy_ini_upgradePdS_S_S_S_S_PiS_S_S_S_S_S_PN3cub18CUB_300001_SM_100012KeyValuePairIidEES0_S0_S0__param_15,
	.param .u64 .ptr .align 1 _Z16copy_ini_upgradePdS_S_S_S_S_PiS_S_S_S_S_S_PN3cub18CUB_300001_SM_100012KeyValuePairIidEES0_S0_S0__param_16
)
{
	.reg .pred 	%p<27>;
	.reg .b32 	%r<191>;
	.reg .b64 	%rd<102>;
	.reg .b64 	%fd<19>;

	ld.param.u64 	%rd19, [_Z16copy_ini_upgradePdS_S_S_S_S_PiS_S_S_S_S_S_PN3cub18CUB_300001_SM_100012KeyValuePairIidEES0_S0_S0__param_0];
	ld.param.u64 	%rd20, [_Z16copy_ini_upgradePdS_S_S_S_S_PiS_S_S_S_S_S_PN3cub18CUB_300001_SM_100012KeyValuePairIidEES0_S0_S0__param_1];
	ld.param.u64 	%rd21, [_Z16copy_ini_upgradePdS_S_S_S_S_PiS_S_S_S_S_S_PN3cub18CUB_300001_SM_100012KeyValuePairIidEES0_S0_S0__param_2];
	ld.param.u64 	%rd22, [_Z16copy_ini_upgradePdS_S_S_S_S_PiS_S_S_S_S_S_PN3cub18CUB_300001_SM_100012KeyValuePairIidEES0_S0_S0__param_3];
	ld.param.u64 	%rd23, [_Z16copy_ini_upgradePdS_S_S_S_S_PiS_S_S_S_S_S_PN3cub18CUB_300001_SM_100012KeyValuePairIidEES0_S0_S0__param_4];
	ld.param.u64 	%rd24, [_Z16copy_ini_upgradePdS_S_S_S_S_PiS_S_S_S_S_S_PN3cub18CUB_300001_SM_100012KeyValuePairIidEES0_S0_S0__param_5];
	ld.param.u64 	%rd25, [_Z16copy_ini_upgradePdS_S_S_S_S_PiS_S_S_S_S_S_PN3cub18CUB_300001_SM_100012KeyValuePairIidEES0_S0_S0__param_7];
	ld.param.u64 	%rd26, [_Z16copy_ini_upgradePdS_S_S_S_S_PiS_S_S_S_S_S_PN3cub18CUB_300001_SM_100012KeyValuePairIidEES0_S0_S0__param_8];
	ld.param.u64 	%rd27, [_Z16copy_ini_upgradePdS_S_S_S_S_PiS_S_S_S_S_S_PN3cub18CUB_300001_SM_100012KeyValuePairIidEES0_S0_S0__param_9];
	ld.param.u64 	%rd28, [_Z16copy_ini_upgradePdS_S_S_S_S_PiS_S_S_S_S_S_PN3cub18CUB_300001_SM_100012KeyValuePairIidEES0_S0_S0__param_10];
	ld.param.u64 	%rd29, [_Z16copy_ini_upgradePdS_S_S_S_S_PiS_S_S_S_S_S_PN3cub18CUB_300001_SM_100012KeyValuePairIidEES0_S0_S0__param_11];
	ld.param.u64 	%rd30, [_Z16copy_ini_upgradePdS_S_S_S_S_PiS_S_S_S_S_S_PN3cub18CUB_300001_SM_100012KeyValuePairIidEES0_S0_S0__param_12];
	ld.param.u64 	%rd31, [_Z16copy_ini_upgradePdS_S_S_S_S_PiS_S_S_S_S_S_PN3cub18CUB_300001_SM_100012KeyValuePairIidEES0_S0_S0__param_13];
	ld.param.u64 	%rd32, [_Z16copy_ini_upgradePdS_S_S_S_S_PiS_S_S_S_S_S_PN3cub18CUB_300001_SM_100012KeyValuePairIidEES0_S0_S0__param_14];
	ld.param.u64 	%rd33, [_Z16copy_ini_upgradePdS_S_S_S_S_PiS_S_S_S_S_S_PN3cub18CUB_300001_SM_100012KeyValuePairIidEES0_S0_S0__param_15];
	ld.param.u64 	%rd34, [_Z16copy_ini_upgradePdS_S_S_S_S_PiS_S_S_S_S_S_PN3cub18CUB_300001_SM_100012KeyValuePairIidEES0_S0_S0__param_16];
	cvta.to.global.u64 	%rd1, %rd27;
	cvta.to.global.u64 	%rd2, %rd19;
	cvta.to.global.u64 	%rd3, %rd25;
	cvta.to.global.u64 	%rd4, %rd20;
	cvta.to.global.u64 	%rd5, %rd26;
	cvta.to.global.u64 	%rd6, %rd21;
	cvta.to.global.u64 	%rd7, %rd22;
	cvta.to.global.u64 	%rd8, %rd28;
	cvta.to.global.u64 	%rd9, %rd23;
	cvta.to.global.u64 	%rd10, %rd29;
	cvta.to.global.u64 	%rd11, %rd24;
	cvta.to.global.u64 	%rd12, %rd34;
	cvta.to.global.u64 	%rd13, %rd30;
	cvta.to.global.u64 	%rd14, %rd33;
	cvta.to.global.u64 	%rd15, %rd32;
	cvta.to.global.u64 	%rd16, %rd31;
	mov.u32 	%r6, %ctaid.x;
	mov.u32 	%r1, %ntid.x;
	mov.u32 	%r7, %tid.x;
	mad.lo.s32 	%r190, %r6, %r1, %r7;
	setp.gt.s32 	%p1, %r190, 11;
	@%p1 bra 	$L__BB23_45;
	ld.param.u64 	%rd101, [_Z16copy_ini_upgradePdS_S_S_S_S_PiS_S_S_S_S_S_PN3cub18CUB_300001_SM_100012KeyValuePairIidEES0_S0_S0__param_6];
	mov.u32 	%r8, %nctaid.x;
	mul.lo.s32 	%r3, %r1, %r8;
	cvta.to.global.u64 	%rd17, %rd101;
$L__BB23_2:
	ld.global.u32 	%r9, [%rd17];
	setp.eq.s32 	%p2, %r9, 3;
	@%p2 bra 	$L__BB23_31;
	setp.eq.s32 	%p3, %r9, 2;
	@%p3 bra 	$L__BB23_18;
	setp.ne.s32 	%p4, %r9, 1;
	@%p4 bra 	$L__BB23_44;
	mul.hi.s32 	%r131, %r190, 715827883;
	shr.u32 	%r132, %r131, 31;
	add.s32 	%r133, %r131, %r132;
	mul.lo.s32 	%r134, %r133, 6;
	sub.s32 	%r130, %r190, %r134;
	setp.gt.s32 	%p19, %r130, 2;
	@%p19 bra 	$L__BB23_10;
	setp.eq.s32 	%p23, %r130, 0;
	@%p23 bra 	$L__BB23_14;
	setp.eq.s32 	%p24, %r130, 1;
	@%p24 bra 	$L__BB23_15;
	setp.eq.s32 	%p25, %r130, 2;
	@%p25 bra 	$L__BB23_9;
	bra.uni 	$L__BB23_44;
$L__BB23_9:
	ld.global.u32 	%r165, [%rd16];
	ld.global.u32 	%r166, [%rd15];
	mul.lo.s32 	%r167, %r166, %r165;
	ld.global.u32 	%r168, [%rd14];
	mul.lo.s32 	%r169, %r167, %r168;
	mul.wide.s32 	%rd91, %r169, 8;
	add.s64 	%rd92, %rd1, %rd91;
	ld.global.f64 	%fd16, [%rd92];
	mul.hi.s32 	%r170, %r190, 715827883;
	shr.u32 	%r171, %r170, 31;
	add.s32 	%r172, %r170, %r171;
	ld.global.u32 	%r173, [%rd12];
	mad.lo.s32 	%r174, %r173, %r172, %r172;
	mul.wide.s32 	%rd93, %r174, 8;
	add.s64 	%rd94, %rd6, %rd93;
	st.global.f64 	[%rd94], %fd16;
	bra.uni 	$L__BB23_44;
$L__BB23_10:
	setp.eq.s32 	%p20, %r130, 3;
	@%p20 bra 	$L__BB23_16;
	setp.eq.s32 	%p21, %r130, 4;
	@%p21 bra 	$L__BB23_17;
	setp.eq.s32 	%p22, %r130, 5;
	@%p22 bra 	$L__BB23_13;
	bra.uni 	$L__BB23_44;
$L__BB23_13:
	ld.global.u32 	%r135, [%rd16];
	ld.global.u32 	%r136, [%rd15];
	mul.lo.s32 	%r137, %r136, %r135;
	ld.global.u32 	%r138, [%rd14];
	mul.lo.s32 	%r139, %r137, %r138;
	mul.wide.s32 	%rd79, %r139, 8;
	add.s64 	%rd80, %rd13, %rd79;
	ld.global.f64 	%fd13, [%rd80];
	mul.hi.s32 	%r140, %r190, 715827883;
	shr.u32 	%r141, %r140, 31;
	add.s32 	%r142, %r140, %r141;
	ld.global.u32 	%r143, [%rd12];
	mad.lo.s32 	%r144, %r143, %r142, %r142;
	mul.wide.s32 	%rd81, %r144, 8;
	add.s64 	%rd82, %rd11, %rd81;
	st.global.f64 	[%rd82], %fd13;
	bra.uni 	$L__BB23_44;
$L__BB23_14:
	mul.hi.s32 	%r185, %r190, 715827883;
	shr.u32 	%r186, %r185, 31;
	add.s32 	%r187, %r185, %r186;
	cvt.rn.f64.s32 	%fd18, %r187;
	ld.global.u32 	%r188, [%rd12];
	mad.lo.s32 	%r189, %r188, %r187, %r187;
	mul.wide.s32 	%rd99, %r189, 8;
	add.s64 	%rd100, %rd2, %rd99;
	st.global.f64 	[%rd100], %fd18;
	bra.uni 	$L__BB23_44;
$L__BB23_15:
	ld.global.u32 	%r175, [%rd16];
	ld.global.u32 	%r176, [%rd15];
	mul.lo.s32 	%r177, %r176, %r175;
	ld.global.u32 	%r178, [%rd14];
	mul.lo.s32 	%r179, %r177, %r178;
	mul.wide.s32 	%rd95, %r179, 8;
	add.s64 	%rd96, %rd5, %rd95;
	ld.global.f64 	%fd17, [%rd96];
	mul.hi.s32 	%r180, %r190, 715827883;
	shr.u32 	%r181, %r180, 31;
	add.s32 	%r182, %r180, %r181;
	ld.global.u32 	%r183, [%rd12];
	mad.lo.s32 	%r184, %r183, %r182, %r182;
	mul.wide.s32 	%rd97, %r184, 8;
	add.s64 	%rd98, %rd4, %rd97;
	st.global.f64 	[%rd98], %fd17;
	bra.uni 	$L__BB23_44;
$L__BB23_16:
	ld.global.u32 	%r155, [%rd16];
	ld.global.u32 	%r156, [%rd15];
	mul.lo.s32 	%r157, %r156, %r155;
	ld.global.u32 	%r158, [%rd14];
	mul.lo.s32 	%r159, %r157, %r158;
	mul.wide.s32 	%rd87, %r159, 8;
	add.s64 	%rd88, %rd8, %rd87;
	ld.global.f64 	%fd15, [%rd88];
	mul.hi.s32 	%r160, %r190, 715827883;
	shr.u32 	%r161, %r160, 31;
	add.s32 	%r162, %r160, %r161;
	ld.global.u32 	%r163, [%rd12];
	mad.lo.s32 	%r164, %r163, %r162, %r162;
	mul.wide.s32 	%rd89, %r164, 8;
	add.s64 	%rd90, %rd7, %rd89;
	st.global.f64 	[%rd90], %fd15;
	bra.uni 	$L__BB23_44;
$L__BB23_17:
	ld.global.u32 	%r145, [%rd16];
	ld.global.u32 	%r146, [%rd15];
	mul.lo.s32 	%r147, %r146, %r145;
	ld.global.u32 	%r148, [%rd14];
	mul.lo.s32 	%r149, %r147, %r148;
	mul.wide.s32 	%rd83, %r149, 8;
	add.s64 	%rd84, %rd10, %rd83;
	ld.global.f64 	%fd14, [%rd84];
	mul.hi.s32 	%r150, %r190, 715827883;
	shr.u32 	%r151, %r150, 31;
	add.s32 	%r152, %r150, %r151;
	ld.global.u32 	%r153, [%rd12];
	mad.lo.s32 	%r154, %r153, %r152, %r152;
	mul.wide.s32 	%rd85, %r154, 8;
	add.s64 	%rd86, %rd9, %rd85;
	st.global.f64 	[%rd86], %fd14;
	bra.uni 	$L__BB23_44;
$L__BB23_18:
	mul.hi.s32 	%r71, %r190, 715827883;
	shr.u32 	%r72, %r71, 31;
	add.s32 	%r73, %r71, %r72;
	mul.lo.s32 	%r74, %r73, 6;
	sub.s32 	%r70, %r190, %r74;
	setp.gt.s32 	%p12, %r70, 2;
	@%p12 bra 	$L__BB23_23;
	setp.eq.s32 	%p16, %r70, 0;
	@%p16 bra 	$L__BB23_27;
	setp.eq.s32 	%p17, %r70, 1;
	@%p17 bra 	$L__BB23_28;
	setp.eq.s32 	%p18, %r70, 2;
	@%p18 bra 	$L__BB23_22;
	bra.uni 	$L__BB23_44;
$L__BB23_22:
	ld.global.u32 	%r105, [%rd16];
	ld.global.u32 	%r106, [%rd15];
	mul.lo.s32 	%r107, %r106, %r105;
	ld.global.u32 	%r108, [%rd14];
	mul.lo.s32 	%r109, %r107, %r108;
	mul.wide.s32 	%rd69, %r109, 8;
	add.s64 	%rd70, %rd1, %rd69;
	ld.global.f64 	%fd10, [%rd70];
	mul.hi.s32 	%r110, %r190, 715827883;
	shr.u32 	%r111, %r110, 31;
	add.s32 	%r112, %r110, %r111;
	ld.global.u32 	%r113, [%rd12];
	mad.lo.s32 	%r114, %r113, %r112, %r112;
	mul.wide.s32 	%rd71, %r114, 8;
	add.s64 	%rd72, %rd6, %rd71;
	st.global.f64 	[%rd72], %fd10;
	bra.uni 	$L__BB23_44;
$L__BB23_23:
	setp.eq.s32 	%p13, %r70, 3;
	@%p13 bra 	$L__BB23_29;
	setp.eq.s32 	%p14, %r70, 4;
	@%p14 bra 	$L__BB23_30;
	setp.eq.s32 	%p15, %r70, 5;
	@%p15 bra 	$L__BB23_26;
	bra.uni 	$L__BB23_44;
$L__BB23_26:
	ld.global.u32 	%r75, [%rd16];
	ld.global.u32 	%r76, [%rd15];
	mul.lo.s32 	%r77, %r76, %r75;
	ld.global.u32 	%r78, [%rd14];
	mul.lo.s32 	%r79, %r77, %r78;
	mul.wide.s32 	%rd57, %r79, 8;
	add.s64 	%rd58, %rd13, %rd57;
	ld.global.f64 	%fd7, [%rd58];
	mul.hi.s32 	%r80, %r190, 715827883;
	shr.u32 	%r81, %r80, 31;
	add.s32 	%r82, %r80, %r81;
	ld.global.u32 	%r83, [%rd12];
	mad.lo.s32 	%r84, %r83, %r82, %r82;
	mul.wide.s32 	%rd59, %r84, 8;
	add.s64 	%rd60, %rd11, %rd59;
	st.global.f64 	[%rd60], %fd7;
	bra.uni 	$L__BB23_44;
$L__BB23_27:
	ld.global.u32 	%r120, [%rd16];
	ld.global.u32 	%r121, [%rd15];
	mul.lo.s32 	%r122, %r121, %r120;
	ld.global.u32 	%r123, [%rd14];
	mul.lo.s32 	%r124, %r122, %r123;
	mul.wide.s32 	%rd75, %r124, 8;
	add.s64 	%rd76, %rd3, %rd75;
	ld.global.f64 	%fd12, [%rd76];
	mul.hi.s32 	%r125, %r190, 715827883;
	shr.u32 	%r126, %r125, 31;
	add.s32 	%r127, %r125, %r126;
	ld.global.u32 	%r128, [%rd12];
	mad.lo.s32 	%r129, %r128, %r127, %r127;
	mul.wide.s32 	%rd77, %r129, 8;
	add.s64 	%rd78, %rd2, %rd77;
	st.global.f64 	[%rd78], %fd12;
	bra.uni 	$L__BB23_44;
$L__BB23_28:
	mul.hi.s32 	%r115, %r190, 715827883;
	shr.u32 	%r116, %r115, 31;
	add.s32 	%r117, %r115, %r116;
	cvt.rn.f64.s32 	%fd11, %r117;
	ld.global.u32 	%r118, [%rd12];
	mad.lo.s32 	%r119, %r118, %r117, %r117;
	mul.wide.s32 	%rd73, %r119, 8;
	add.s64 	%rd74, %rd4, %rd73;
	st.global.f64 	[%rd74], %fd11;
	bra.uni 	$L__BB23_44;
$L__BB23_29:
	ld.global.u32 	%r95, [%rd16];
	ld.global.u32 	%r96, [%rd15];
	mul.lo.s32 	%r97, %r96, %r95;
	ld.global.u32 	%r98, [%rd14];
	mul.lo.s32 	%r99, %r97, %r98;
	mul.wide.s32 	%rd65, %r99, 8;
	add.s64 	%rd66, %rd8, %rd65;
	ld.global.f64 	%fd9, [%rd66];
	mul.hi.s32 	%r100, %r190, 715827883;
	shr.u32 	%r101, %r100, 31;
	add.s32 	%r102, %r100, %r101;
	ld.global.u32 	%r103, [%rd12];
	mad.lo.s32 	%r104, %r103, %r102, %r102;
	mul.wide.s32 	%rd67, %r104, 8;
	add.s64 	%rd68, %rd7, %rd67;
	st.global.f64 	[%rd68], %fd9;
	bra.uni 	$L__BB23_44;
$L__BB23_30:
	ld.global.u32 	%r85, [%rd16];
	ld.global.u32 	%r86, [%rd15];
	mul.lo.s32 	%r87, %r86, %r85;
	ld.global.u32 	%r88, [%rd14];
	mul.lo.s32 	%r89, %r87, %r88;
	mul.wide.s32 	%rd61, %r89, 8;
	add.s64 	%rd62, %rd10, %rd61;
	ld.global.f64 	%fd8, [%rd62];
	mul.hi.s32 	%r90, %r190, 715827883;
	shr.u32 	%r91, %r90, 31;
	add.s32 	%r92, %r90, %r91;
	ld.global.u32 	%r93, [%rd12];
	mad.lo.s32 	%r94, %r93, %r92, %r92;
	mul.wide.s32 	%rd63, %r94, 8;
	add.s64 	%rd64, %rd9, %rd63;
	st.global.f64 	[%rd64], %fd8;
	bra.uni 	$L__BB23_44;
$L__BB23_31:
	mul.hi.s32 	%r11, %r190, 715827883;
	shr.u32 	%r12, %r11, 31;
	add.s32 	%r13, %r11, %r12;
	mul.lo.s32 	%r14, %r13, 6;
	sub.s32 	%r10, %r190, %r14;
	setp.gt.s32 	%p5, %r10, 2;
	@%p5 bra 	$L__BB23_36;
	setp.eq.s32 	%p9, %r10, 0;
	@%p9 bra 	$L__BB23_40;
	setp.eq.s32 	%p10, %r10, 1;
	@%p10 bra 	$L__BB23_41;
	setp.eq.s32 	%p11, %r10, 2;
	@%p11 bra 	$L__BB23_35;
	bra.uni 	$L__BB23_44;
$L__BB23_35:
	mul.hi.s32 	%r45, %r190, 715827883;
	shr.u32 	%r46, %r45, 31;
	add.s32 	%r47, %r45, %r46;
	cvt.rn.f64.s32 	%fd4, %r47;
	ld.global.u32 	%r48, [%rd12];
	mad.lo.s32 	%r49, %r48, %r47, %r47;
	mul.wide.s32 	%rd47, %r49, 8;
	add.s64 	%rd48, %rd6, %rd47;
	st.global.f64 	[%rd48], %fd4;
	bra.uni 	$L__BB23_44;
$L__BB23_36:
	setp.eq.s32 	%p6, %r10, 3;
	@%p6 bra 	$L__BB23_42;
	setp.eq.s32 	%p7, %r10, 4;
	@%p7 bra 	$L__BB23_43;
	setp.eq.s32 	%p8, %r10, 5;
	@%p8 bra 	$L__BB23_39;
	bra.uni 	$L__BB23_44;
$L__BB23_39:
	ld.global.u32 	%r15, [%rd16];
	ld.global.u32 	%r16, [%rd15];
	mul.lo.s32 	%r17, %r16, %r15;
	ld.global.u32 	%r18, [%rd14];
	mul.lo.s32 	%r19, %r17, %r18;
	mul.wide.s32 	%rd35, %r19, 8;
	add.s64 	%rd36, %rd13, %rd35;
	ld.global.f64 	%fd1, [%rd36];
	mul.hi.s32 	%r20, %r190, 715827883;
	shr.u32 	%r21, %r20, 31;
	add.s32 	%r22, %r20, %r21;
	ld.global.u32 	%r23, [%rd12];
	mad.lo.s32 	%r24, %r23, %r22, %r22;
	mul.wide.s32 	%rd37, %r24, 8;
	add.s64 	%rd38, %rd11, %rd37;
	st.global.f64 	[%rd38], %fd1;
	bra.uni 	$L__BB23_44;
$L__BB23_40:
	ld.global.u32 	%r60, [%rd16];
	ld.global.u32 	%r61, [%rd15];
	mul.lo.s32 	%r62, %r61, %r60;
	ld.global.u32 	%r63, [%rd14];
	mul.lo.s32 	%r64, %r62, %r63;
	mul.wide.s32 	%rd53, %r64, 8;
	add.s64 	%rd54, %rd3, %rd53;
	ld.global.f64 	%fd6, [%rd54];
	mul.hi.s32 	%r65, %r190, 715827883;
	shr.u32 	%r66, %r65, 31;
	add.s32 	%r67, %r65, %r66;
	ld.global.u32 	%r68, [%rd12];
	mad.lo.s32 	%r69, %r68, %r67, %r67;
	mul.wide.s32 	%rd55, %r69, 8;
	add.s64 	%rd56, %rd2, %rd55;
	st.global.f64 	[%rd56], %fd6;
	bra.uni 	$L__BB23_44;
$L__BB23_41:
	ld.global.u32 	%r50, [%rd16];
	ld.global.u32 	%r51, [%rd15];
	mul.lo.s32 	%r52, %r51, %r50;
	ld.global.u32 	%r53, [%rd14];
	mul.lo.s32 	%r54, %r52, %r53;
	mul.wide.s32 	%rd49, %r54, 8;
	add.s64 	%rd50, %rd5, %rd49;
	ld.global.f64 	%fd5, [%rd50];
	mul.hi.s32 	%r55, %r190, 715827883;
	shr.u32 	%r56, %r55, 31;
	add.s32 	%r57, %r55, %r56;
	ld.global.u32 	%r58, [%rd12];
	mad.lo.s32 	%r59, %r58, %r57, %r57;
	mul.wide.s32 	%rd51, %r59, 8;
	add.s64 	%rd52, %rd4, %rd51;
	st.global.f64 	[%rd52], %fd5;
	bra.uni 	$L__BB23_44;
$L__BB23_42:
	ld.global.u32 	%r35, [%rd16];
	ld.global.u32 	%r36, [%rd15];
	mul.lo.s32 	%r37, %r36, %r35;
	ld.global.u32 	%r38, [%rd14];
	mul.lo.s32 	%r39, %r37, %r38;
	mul.wide.s32 	%rd43, %r39, 8;
	add.s64 	%rd44, %rd8, %rd43;
	ld.global.f64 	%fd3, [%rd44];
	mul.hi.s32 	%r40, %r190, 715827883;
	shr.u32 	%r41, %r40, 31;
	add.s32 	%r42, %r40, %r41;
	ld.global.u32 	%r43, [%rd12];
	mad.lo.s32 	%r44, %r43, %r42, %r42;
	mul.wide.s32 	%rd45, %r44, 8;
	add.s64 	%rd46, %rd7, %rd45;
	st.global.f64 	[%rd46], %fd3;
	bra.uni 	$L__BB23_44;
$L__BB23_43:
	ld.global.u32 	%r25, [%rd16];
	ld.global.u32 	%r26, [%rd15];
	mul.lo.s32 	%r27, %r26, %r25;
	ld.global.u32 	%r28, [%rd14];
	mul.lo.s32 	%r29, %r27, %r28;
	mul.wide.s32 	%rd39, %r29, 8;
	add.s64 	%rd40, %rd10, %rd39;
	ld.global.f64 	%fd2, [%rd40];
	mul.hi.s32 	%r30, %r190, 715827883;
	shr.u32 	%r31, %r30, 31;
	add.s32 	%r32, %r30, %r31;
	ld.global.u32 	%r33, [%rd12];
	mad.lo.s32 	%r34, %r33, %r32, %r32;
	mul.wide.s32 	%rd41, %r34, 8;
	add.s64 	%rd42, %rd9, %rd41;
	st.global.f64 	[%rd42], %fd2;
$L__BB23_44:
	add.s32 	%r190, %r190, %r3;
	setp.lt.s32 	%p26, %r190, 12;
	@%p26 bra 	$L__BB23_2;
$L__BB23_45:
	ret;

}
	// .globl	_Z15copy_ini_middlePdS_S_S_S_S_S_S_S_S_S_S_PiPN3cub18CUB_300001_SM_100012KeyValuePairIidEES0_S0_S0_
.visible .entry _Z15copy_ini_middlePdS_S_S_S_S_S_S_S_S_S_S_PiPN3cub18CUB_300001_SM_100012KeyValuePairIidEES0_S0_S0_(
	.param .u64 .ptr .align 1 _Z15copy_ini_middlePdS_S_S_S_S_S_S_S_S_S_S_PiPN3cub18CUB_300001_SM_100012KeyValuePairIidEES0_S0_S0__param_0,
	.param .u64 .ptr .align 1 _Z15copy_ini_middlePdS_S_S_S_S_S_S_S_S_S_S_PiPN3cub18CUB_300001_SM_100012KeyValuePairIidEES0_S0_S0__param_1,
	.param .u64 .ptr .align 1 _Z15copy_ini_middlePdS_S_S_S_S_S_S_S_S_S_S_PiPN3cub18CUB_300001_SM_100012KeyValuePairIidEES0_S0_S0__param_2,
	.param .u64 .ptr .align 1 _Z15copy_ini_middlePdS_S_S_S_S_S_S_S_S_S_S_PiPN3cub18CUB_300001_SM_100012KeyValuePairIidEES0_S0_S0__param_3,
	.param .u64 .ptr .align 1 _Z15copy_ini_middlePdS_S_S_S_S_S_S_S_S_S_S_PiPN3cub18CUB_300001_SM_100012KeyValuePairIidEES0_S0_S0__param_4,
	.param .u64 .ptr .align 1 _Z15copy_ini_middlePdS_S_S_S_S_S_S_S_S_S_S_PiPN3cub18CUB_300001_SM_100012KeyValuePairIidEES0_S0_S0__param_5,
	.param .u64 .ptr .align 1 _Z15copy_ini_middlePdS_S_S_S_S_S_S_S_S_S_S_PiPN3cub18CUB_300001_SM_100012KeyValuePairIidEES0_S0_S0__param_6,
	.param .u64 .ptr .align 1 _Z15copy_ini_middlePdS_S_S_S_S_S_S_S_S_S_S_PiPN3cub18CUB_300001_SM_100012KeyValuePairIidEES0_S0_S0__param_7,
	.param .u64 .ptr .align 1 _Z15copy_ini_middlePdS_S_S_S_S_S_S_S_S_S_S_PiPN3cub18CUB_300001_SM_100012KeyValuePairIidEES0_S0_S0__param_8,
	.param .u64 .ptr .align 1 _Z15copy_ini_middlePdS_S_S_S_S_S_S_S_S_S_S_PiPN3cub18CUB_300001_SM_100012KeyValuePairIidEES0_S0_S0__param_9,
	.param .u64 .ptr .align 1 _Z15copy_ini_middlePdS_S_S_S_S_S_S_S_S_S_S_PiPN3cub18CUB_300001_SM_100012KeyValuePairIidEES0_S0_S0__param_10,
	.param .u64 .ptr .align 1 _Z15copy_ini_middlePdS_S_S_S_S_S_S_S_S_S_S_PiPN3cub18CUB_300001_SM_100012KeyValuePairIidEES0_S0_S0__param_11,
	.param .u64 .ptr .align 1 _Z15copy_ini_middlePdS_S_S_S_S_S_S_S_S_S_S_PiPN3cub18CUB_300001_SM_100012KeyValuePairIidEES0_S0_S0__param_12,
	.param .u64 .ptr .align 1 _Z15copy_ini_middlePdS_S_S_S_S_S_S_S_S_S_S_PiPN3cub18CUB_300001_SM_100012KeyValuePairIidEES0_S0_S0__param_13,
	.param .u64 .ptr .align 1 _Z15copy_ini_middlePdS_S_S_S_S_S_S_S_S_S_S_PiPN3cub18CUB_300001_SM_100012KeyValuePairIidEES0_S0_S0__param_14,
	.param .u64 .ptr .align 1 _Z15copy_ini_middlePdS_S_S_S_S_S_S_S_S_S_S_PiPN3cub18CUB_300001_SM_100012KeyValuePairIidEES0_S0_S0__param_15,
	.param .u64 .ptr .align 1 _Z15copy_ini_middlePdS_S_S_S_S_S_S_S_S_S_S_PiPN3cub18CUB_300001_SM_100012KeyValuePairIidEES0_S0_S0__param_16
)
{
	.reg .pred 	%p<10>;
	.reg .b32 	%r<48>;
	.reg .b64 	%rd<60>;
	.reg .b64 	%fd<9>;

	ld.param.u64 	%rd18, [_Z15copy_ini_middlePdS_S_S_S_S_S_S_S_S_S_S_PiPN3cub18CUB_300001_SM_100012KeyValuePairIidEES0_S0_S0__param_1];
	ld.param.u64 	%rd20, [_Z15copy_ini_middlePdS_S_S_S_S_S_S_S_S_S_S_PiPN3cub18CUB_300001_SM_100012KeyValuePairIidEES0_S0_S0__param_3];
	ld.param.u64 	%rd21, [_Z15copy_ini_middlePdS_S_S_S_S_S_S_S_S_S_S_PiPN3cub18CUB_300001_SM_100012KeyValuePairIidEES0_S0_S0__param_4];
	ld.param.u64 	%rd24, [_Z15copy_ini_middlePdS_S_S_S_S_S_S_S_S_S_S_PiPN3cub18CUB_300001_SM_100012KeyValuePairIidEES0_S0_S0__param_8];
	ld.param.u64 	%rd25, [_Z15copy_ini_middlePdS_S_S_S_S_S_S_S_S_S_S_PiPN3cub18CUB_300001_SM_100012KeyValuePairIidEES0_S0_S0__param_9];
	ld.param.u64 	%rd26, [_Z15copy_ini_middlePdS_S_S_S_S_S_S_S_S_S_S_PiPN3cub18CUB_300001_SM_100012KeyValuePairIidEES0_S0_S0__param_10];
	ld.param.u64 	%rd27, [_Z15copy_ini_middlePdS_S_S_S_S_S_S_S_S_S_S_PiPN3cub18CUB_300001_SM_100012KeyValuePairIidEES0_S0_S0__param_11];
	ld.param.u64 	%rd29, [_Z15copy_ini_middlePdS_S_S_S_S_S_S_S_S_S_S_PiPN3cub18CUB_300001_SM_100012KeyValuePairIidEES0_S0_S0__param_12];
	ld.param.u64 	%rd30, [_Z15copy_ini_middlePdS_S_S_S_S_S_S_S_S_S_S_PiPN3cub18CUB_300001_SM_100012KeyValuePairIidEES0_S0_S0__param_13];
	ld.param.u64 	%rd31, [_Z15copy_ini_middlePdS_S_S_S_S_S_S_S_S_S_S_PiPN3cub18CUB_300001_SM_100012KeyValuePairIidEES0_S0_S0__param_14];
	ld.param.u64 	%rd32, [_Z15copy_ini_middlePdS_S_S_S_S_S_S_S_S_S_S_PiPN3cub18CUB_300001_SM_100012KeyValuePairIidEES0_S0_S0__param_15];
	cvta.to.global.u64 	%rd1, %rd29;
	cvta.to.global.u64 	%rd2, %rd32;
	cvta.to.global.u64 	%rd3, %rd31;
	cvta.to.global.u64 	%rd4, %rd30;
	mov.u32 	%r6, %ctaid.x;
	mov.u32 	%r1, %ntid.x;
	mov.u32 	%r7, %tid.x;
	mad.lo.s32 	%r47, %r6, %r1, %r7;
	setp.gt.s32 	%p1, %r47, 5;
	@%p1 bra 	$L__BB24_16;
	ld.param.u64 	%rd59, [_Z15copy_ini_middlePdS_S_S_S_S_S_S_S_S_S_S_PiPN3cub18CUB_300001_SM_100012KeyValuePairIidEES0_S0_S0__param_16];
	ld.param.u64 	%rd58, [_Z15copy_ini_middlePdS_S_S_S_S_S_S_S_S_S_S_PiPN3cub18CUB_300001_SM_100012KeyValuePairIidEES0_S0_S0__param_7];
	ld.param.u64 	%rd57, [_Z15copy_ini_middlePdS_S_S_S_S_S_S_S_S_S_S_PiPN3cub18CUB_300001_SM_100012KeyValuePairIidEES0_S0_S0__param_5];
	ld.param.u64 	%rd56, [_Z15copy_ini_middlePdS_S_S_S_S_S_S_S_S_S_S_PiPN3cub18CUB_300001_SM_100012KeyValuePairIidEES0_S0_S0__param_2];
	ld.param.u64 	%rd55, [_Z15copy_ini_middlePdS_S_S_S_S_S_S_S_S_S_S_PiPN3cub18CUB_300001_SM_100012KeyValuePairIidEES0_S0_S0__param_0];
	mov.u32 	%r8, %nctaid.x;
	mul.lo.s32 	%r3, %r1, %r8;
	cvta.to.global.u64 	%rd5, %rd27;
	cvta.to.global.u64 	%rd6, %rd57;
	cvta.to.global.u64 	%rd7, %rd26;
	cvta.to.global.u64 	%rd8, %rd21;
	cvta.to.global.u64 	%rd9, %rd25;
	cvta.to.global.u64 	%rd10, %rd20;
	cvta.to.global.u64 	%rd11, %rd24;
	cvta.to.global.u64 	%rd12, %rd56;
	cvta.to.global.u64 	%rd13, %rd58;
	cvta.to.global.u64 	%rd14, %rd18;
	cvta.to.global.u64 	%rd15, %rd59;
	cvta.to.global.u64 	%rd16, %rd55;
$L__BB24_2:
	mul.hi.s32 	%r10, %r47, 715827883;
	shr.u32 	%r11, %r10, 31;
	add.s32 	%r12, %r10, %r11;
	mul.lo.s32 	%r13, %r12, 6;
	sub.s32 	%r9, %r47, %r13;
	setp.gt.s32 	%p2, %r9, 2;
	@%p2 bra 	$L__BB24_7;
	setp.eq.s32 	%p6, %r9, 0;
	@%p6 bra 	$L__BB24_11;
	setp.eq.s32 	%p7, %r9, 1;
	@%p7 bra 	$L__BB24_12;
	setp.eq.s32 	%p8, %r9, 2;
	@%p8 bra 	$L__BB24_6;
	bra.uni 	$L__BB24_15;
$L__BB24_6:
	ld.global.u32 	%r32, [%rd4];
	ld.global.u32 	%r33, [%rd3];
	mul.lo.s32 	%r34, %r33, %r32;
	ld.global.u32 	%r35, [%rd2];
	mul.lo.s32 	%r36, %r34, %r35;
	mul.wide.s32 	%rd45, %r36, 8;
	add.s64 	%rd46, %rd11, %rd45;
	ld.global.f64 	%fd4, [%rd46];
	ld.global.u32 	%r37, [%rd1];
	mul.wide.s32 	%rd47, %r37, 8;
	add.s64 	%rd48, %rd12, %rd47;
	st.global.f64 	[%rd48], %fd4;
	bra.uni 	$L__BB24_15;
$L__BB24_7:
	setp.eq.s32 	%p3, %r9, 3;
	@%p3 bra 	$L__BB24_13;
	setp.eq.s32 	%p4, %r9, 4;
	@%p4 bra 	$L__BB24_14;
	setp.eq.s32 	%p5, %r9, 5;
	@%p5 bra 	$L__BB24_10;
	bra.uni 	$L__BB24_15;
$L__BB24_10:
	ld.global.u32 	%r14, [%rd4];
	ld.global.u32 	%r15, [%rd3];
	mul.lo.s32 	%r16, %r15, %r14;
	ld.global.u32 	%r17, [%rd2];
	mul.lo.s32 	%r18, %r16, %r17;
	mul.wide.s32 	%rd33, %r18, 8;
	add.s64 	%rd34, %rd5, %rd33;
	ld.global.f64 	%fd1, [%rd34];
	ld.global.u32 	%r19, [%rd1];
	mul.wide.s32 	%rd35, %r19, 8;
	add.s64 	%rd36, %rd6, %rd35;
	st.global.f64 	[%rd36], %fd1;
	bra.uni 	$L__BB24_15;
$L__BB24_11:
	ld.global.u32 	%r44, [%rd1];
	cvt.rn.f64.s32 	%fd6, %r44;
	ld.global.u32 	%r45, [%rd15];
	add.s32 	%r46, %r45, 1;
	cvt.rn.f64.s32 	%fd7, %r46;
	div.rn.f64 	%fd8, %fd6, %fd7;
	mul.wide.s32 	%rd53, %r44, 8;
	add.s64 	%rd54, %rd16, %rd53;
	st.global.f64 	[%rd54], %fd8;
	bra.uni 	$L__BB24_15;
$L__BB24_12:
	ld.global.u32 	%r38, [%rd4];
	ld.global.u32 	%r39, [%rd3];
	mul.lo.s32 	%r40, %r39, %r38;
	ld.global.u32 	%r41, [%rd2];
	mul.lo.s32 	%r42, %r40, %r41;
	mul.wide.s32 	%rd49, %r42, 8;
	add.s64 	%rd50, %rd13, %rd49;
	ld.global.f64 	%fd5, [%rd50];
	ld.global.u32 	%r43, [%rd1];
	mul.wide.s32 	%rd51, %r43, 8;
	add.s64 	%rd52, %rd14, %rd51;
	st.global.f64 	[%rd52], %fd5;
	bra.uni 	$L__BB24_15;
$L__BB24_13:
	ld.global.u32 	%r26, [%rd4];
	ld.global.u32 	%r27, [%rd3];
	mul.lo.s32 	%r28, %r27, %r26;
	ld.global.u32 	%r29, [%rd2];
	mul.lo.s32 	%r30, %r28, %r29;
	mul.wide.s32 	%rd41, %r30, 8;
	add.s64 	%rd42, %rd9, %rd41;
	ld.global.f64 	%fd3, [%rd42];
	ld.global.u32 	%r31, [%rd1];
	mul.wide.s32 	%rd43, %r31, 8;
	add.s64 	%rd44, %rd10, %rd43;
	st.global.f64 	[%rd44], %fd3;
	bra.uni 	$L__BB24_15;
$L__BB24_14:
	ld.global.u32 	%r20, [%rd4];
	ld.global.u32 	%r21, [%rd3];
	mul.lo.s32 	%r22, %r21, %r20;
	ld.global.u32 	%r23, [%rd2];
	mul.lo.s32 	%r24, %r22, %r23;
	mul.wide.s32 	%rd37, %r24, 8;
	add.s64 	%rd38, %rd7, %rd37;
	ld.global.f64 	%fd2, [%rd38];
	ld.global.u32 	%r25, [%rd1];
	mul.wide.s32 	%rd39, %r25, 8;
	add.s64 	%rd40, %rd8, %rd39;
	st.global.f64 	[%rd40], %fd2;
$L__BB24_15:
	add.s32 	%r47, %r47, %r3;
	setp.lt.s32 	%p9, %r47, 6;
	@%p9 bra 	$L__BB24_2;
$L__BB24_16:
	ret;

}
	// .globl	_Z23copy_ini_middle_upgradePdS_S_S_S_S_PiS_S_S_S_S_S_S0_PN3cub18CUB_300001_SM_100012KeyValuePairIidEES0_S0_S0_
.visible .entry _Z23copy_ini_middle_upgradePdS_S_S_S_S_PiS_S_S_S_S_S_S0_PN3cub18CUB_300001_SM_100012KeyValuePairIidEES0_S0_S0_(
	.param .u64 .ptr .align 1 _Z23copy_ini_middle_upgradePdS_S_S_S_S_PiS_S_S_S_S_S_S0_PN3cub18CUB_300001_SM_100012KeyValuePairIidEES0_S0_S0__param_0,
	.param .u64 .ptr .align 1 _Z23copy_ini_middle_upgradePdS_S_S_S_S_PiS_S_S_S_S_S_S0_PN3cub18CUB_300001_SM_100012KeyValuePairIidEES0_S0_S0__param_1,
	.param .u64 .ptr .align 1 _Z23copy_ini_middle_upgradePdS_S_S_S_S_PiS_S_S_S_S_S_S0_PN3cub18CUB_300001_SM_100012KeyValuePairIidEES0_S0_S0__param_2,
	.param .u64 .ptr .align 1 _Z23copy_ini_middle_upgradePdS_S_S_S_S_PiS_S_S_S_S_S_S0_PN3cub18CUB_300001_SM_100012KeyValuePairIidEES0_S0_S0__param_3,
	.param .u64 .ptr .align 1 _Z23copy_ini_middle_upgradePdS_S_S_S_S_PiS_S_S_S_S_S_S0_PN3cub18CUB_300001_SM_100012KeyValuePairIidEES0_S0_S0__param_4,
	.param .u64 .ptr .align 1 _Z23copy_ini_middle_upgradePdS_S_S_S_S_PiS_S_S_S_S_S_S0_PN3cub18CUB_300001_SM_100012KeyValuePairIidEES0_S0_S0__param_5,
	.param .u64 .ptr .align 1 _Z23copy_ini_middle_upgradePdS_S_S_S_S_PiS_S_S_S_S_S_S0_PN3cub18CUB_300001_SM_100012KeyValuePairIidEES0_S0_S0__param_6,
	.param .u64 .ptr .align 1 _Z23copy_ini_middle_upgradePdS_S_S_S_S_PiS_S_S_S_S_S_S0_PN3cub18CUB_300001_SM_100012KeyValuePairIidEES0_S0_S0__param_7,
	.param .u64 .ptr .align 1 _Z23copy_ini_middle_upgradePdS_S_S_S_S_PiS_S_S_S_S_S_S0_PN3cub18CUB_300001_SM_100012KeyValuePairIidEES0_S0_S0__param_8,
	.param .u64 .ptr .align 1 _Z23copy_ini_middle_upgradePdS_S_S_S_S_PiS_S_S_S_S_S_S0_PN3cub18CUB_300001_SM_100012KeyValuePairIidEES0_S0_S0__param_9,
	.param .u64 .ptr .align 1 _Z23copy_ini_middle_upgradePdS_S_S_S_S_PiS_S_S_S_S_S_S0_PN3cub18CUB_300001_SM_100012KeyValuePairIidEES0_S0_S0__param_10,
	.param .u64 .ptr .align 1 _Z23copy_ini_middle_upgradePdS_S_S_S_S_PiS_S_S_S_S_S_S0_PN3cub18CUB_300001_SM_100012KeyValuePairIidEES0_S0_S0__param_11,
	.param .u64 .ptr .align 1 _Z23copy_ini_middle_upgradePdS_S_S_S_S_PiS_S_S_S_S_S_S0_PN3cub18CUB_300001_SM_100012KeyValuePairIidEES0_S0_S0__param_12,
	.param .u64 .ptr .align 1 _Z23copy_ini_middle_upgradePdS_S_S_S_S_PiS_S_S_S_S_S_S0_PN3cub18CUB_300001_SM_100012KeyValuePairIidEES0_S0_S0__param_13,
	.param .u64 .ptr .align 1 _Z23copy_ini_middle_upgradePdS_S_S_S_S_PiS_S_S_S_S_S_S0_PN3cub18CUB_300001_SM_100012KeyValuePairIidEES0_S0_S0__param_14,
	.param .u64 .ptr .align 1 _Z23copy_ini_middle_upgradePdS_S_S_S_S_PiS_S_S_S_S_S_S0_PN3cub18CUB_300001_SM_100012KeyValuePairIidEES0_S0_S0__param_15,
	.param .u64 .ptr .align 1 _Z23copy_ini_middle_upgradePdS_S_S_S_S_PiS_S_S_S_S_S_S0_PN3cub18CUB_300001_SM_100012KeyValuePairIidEES0_S0_S0__param_16,
	.param .u64 .ptr .align 1 _Z23copy_ini_middle_upgradePdS_S_S_S_S_PiS_S_S_S_S_S_S0_PN3cub18CUB_300001_SM_100012KeyValuePairIidEES0_S0_S0__param_17
)
{
	.reg .pred 	%p<27>;
	.reg .b32 	%r<125>;
	.reg .b64 	%rd<104>;
	.reg .b64 	%fd<25>;

	ld.param.u64 	%rd20, [_Z23copy_ini_middle_upgradePdS_S_S_S_S_PiS_S_S_S_S_S_S0_PN3cub18CUB_300001_SM_100012KeyValuePairIidEES0_S0_S0__param_0];
	ld.param.u64 	%rd21, [_Z23copy_ini_middle_upgradePdS_S_S_S_S_PiS_S_S_S_S_S_S0_PN3cub18CUB_300001_SM_100012KeyValuePairIidEES0_S0_S0__param_1];
	ld.param.u64 	%rd22, [_Z23copy_ini_middle_upgradePdS_S_S_S_S_PiS_S_S_S_S_S_S0_PN3cub18CUB_300001_SM_100012KeyValuePairIidEES0_S0_S0__param_2];
	ld.param.u64 	%rd23, [_Z23copy_ini_middle_upgradePdS_S_S_S_S_PiS_S_S_S_S_S_S0_PN3cub18CUB_300001_SM_100012KeyValuePairIidEES0_S0_S0__param_3];
	ld.param.u64 	%rd24, [_Z23copy_ini_middle_upgradePdS_S_S_S_S_PiS_S_S_S_S_S_S0_PN3cub18CUB_300001_SM_100012KeyValuePairIidEES0_S0_S0__param_4];
	ld.param.u64 	%rd25, [_Z23copy_ini_middle_upgradePdS_S_S_S_S_PiS_S_S_S_S_S_S0_PN3cub18CUB_300001_SM_100012KeyValuePairIidEES0_S0_S0__param_5];
	ld.param.u64 	%rd26, [_Z23copy_ini_middle_upgradePdS_S_S_S_S_PiS_S_S_S_S_S_S0_PN3cub18CUB_300001_SM_100012KeyValuePairIidEES0_S0_S0__param_7];
	ld.param.u64 	%rd27, [_Z23copy_ini_middle_upgradePdS_S_S_S_S_PiS_S_S_S_S_S_S0_PN3cub18CUB_300001_SM_100012KeyValuePairIidEES0_S0_S0__param_8];
	ld.param.u64 	%rd28, [_Z23copy_ini_middle_upgradePdS_S_S_S_S_PiS_S_S_S_S_S_S0_PN3cub18CUB_300001_SM_100012KeyValuePairIidEES0_S0_S0__param_9];
	ld.param.u64 	%rd29, [_Z23copy_ini_middle_upgradePdS_S_S_S_S_PiS_S_S_S_S_S_S0_PN3cub18CUB_300001_SM_100012KeyValuePairIidEES0_S0_S0__param_10];
	ld.param.u64 	%rd30, [_Z23copy_ini_middle_upgradePdS_S_S_S_S_PiS_S_S_S_S_S_S0_PN3cub18CUB_300001_SM_100012KeyValuePairIidEES0_S0_S0__param_11];
	ld.param.u64 	%rd31, [_Z23copy_ini_middle_upgradePdS_S_S_S_S_PiS_S_S_S_S_S_S0_PN3cub18CUB_300001_SM_100012KeyValuePairIidEES0_S0_S0__param_12];
	ld.param.u64 	%rd32, [_Z23copy_ini_middle_upgradePdS_S_S_S_S_PiS_S_S_S_S_S_S0_PN3cub18CUB_300001_SM_100012KeyValuePairIidEES0_S0_S0__param_13];
	ld.param.u64 	%rd33, [_Z23copy_ini_middle_upgradePdS_S_S_S_S_PiS_S_S_S_S_S_S0_PN3cub18CUB_300001_SM_100012KeyValuePairIidEES0_S0_S0__param_14];
	ld.param.u64 	%rd34, [_Z23copy_ini_middle_upgradePdS_S_S_S_S_PiS_S_S_S_S_S_S0_PN3cub18CUB_300001_SM_100012KeyValuePairIidEES0_S0_S0__param_15];
	ld.param.u64 	%rd35, [_Z23copy_ini_middle_upgradePdS_S_S_S_S_PiS_S_S_S_S_S_S0_PN3cub18CUB_300001_SM_100012KeyValuePairIidEES0_S0_S0__param_16];
	ld.param.u64 	%rd36, [_Z23copy_ini_middle_upgradePdS_S_S_S_S_PiS_S_S_S_S_S_S0_PN3cub18CUB_300001_SM_100012KeyValuePairIidEES0_S0_S0__param_17];
	cvta.to.global.u64 	%rd1, %rd28;
	cvta.to.global.u64 	%rd2, %rd20;
	cvta.to.global.u64 	%rd3, %rd26;
	cvta.to.global.u64 	%rd4, %rd21;
	cvta.to.global.u64 	%rd5, %rd27;
	cvta.to.global.u64 	%rd6, %rd22;
	cvta.to.global.u64 	%rd7, %rd36;
	cvta.to.global.u64 	%rd8, %rd23;
	cvta.to.global.u64 	%rd9, %rd29;
	cvta.to.global.u64 	%rd10, %rd24;
	cvta.to.global.u64 	%rd11, %rd30;
	cvta.to.global.u64 	%rd12, %rd25;
	cvta.to.global.u64 	%rd13, %rd32;
	cvta.to.global.u64 	%rd14, %rd31;
	cvta.to.global.u64 	%rd15, %rd35;
	cvta.to.global.u64 	%rd16, %rd34;
	cvta.to.global.u64 	%rd17, %rd33;
	mov.u32 	%r6, %ctaid.x;
	mov.u32 	%r1, %ntid.x;
	mov.u32 	%r7, %tid.x;
	mad.lo.s32 	%r124, %r6, %r1, %r7;
	setp.gt.s32 	%p1, %r124, 5;
	@%p1 bra 	$L__BB25_45;
	ld.param.u64 	%rd103, [_Z23copy_ini_middle_upgradePdS_S_S_S_S_PiS_S_S_S_S_S_S0_PN3cub18CUB_300001_SM_100012KeyValuePairIidEES0_S0_S0__param_6];
	mov.u32 	%r8, %nctaid.x;
	mul.lo.s32 	%r3, %r1, %r8;
	cvta.to.global.u64 	%rd18, %rd103;
$L__BB25_2:
	ld.global.u32 	%r9, [%rd18];
	setp.eq.s32 	%p2, %r9, 3;
	@%p2 bra 	$L__BB25_31;
	setp.eq.s32 	%p3, %r9, 2;
	@%p3 bra 	$L__BB25_18;
	setp.ne.s32 	%p4, %r9, 1;
	@%p4 bra 	$L__BB25_44;
	mul.hi.s32 	%r87, %r124, 715827883;
	shr.u32 	%r88, %r87, 31;
	add.s32 	%r89, %r87, %r88;
	mul.lo.s32 	%r90, %r89, 6;
	sub.s32 	%r86, %r124, %r90;
	setp.gt.s32 	%p19, %r86, 2;
	@%p19 bra 	$L__BB25_10;
	setp.eq.s32 	%p23, %r86, 0;
	@%p23 bra 	$L__BB25_14;
	setp.eq.s32 	%p24, %r86, 1;
	@%p24 bra 	$L__BB25_15;
	setp.eq.s32 	%p25, %r86, 2;
	@%p25 bra 	$L__BB25_9;
	bra.uni 	$L__BB25_44;
$L__BB25_9:
	ld.global.u32 	%r109, [%rd17];
	ld.global.u32 	%r110, [%rd16];
	mul.lo.s32 	%r111, %r110, %r109;
	ld.global.u32 	%r112, [%rd15];
	mul.lo.s32 	%r113, %r111, %r112;
	mul.wide.s32 	%rd93, %r113, 8;
	add.s64 	%rd94, %rd1, %rd93;
	ld.global.f64 	%fd20, [%rd94];
	ld.global.u32 	%r114, [%rd13];
	mul.wide.s32 	%rd95, %r114, 8;
	add.s64 	%rd96, %rd6, %rd95;
	st.global.f64 	[%rd96], %fd20;
	bra.uni 	$L__BB25_44;
$L__BB25_10:
	setp.eq.s32 	%p20, %r86, 3;
	@%p20 bra 	$L__BB25_16;
	setp.eq.s32 	%p21, %r86, 4;
	@%p21 bra 	$L__BB25_17;
	setp.eq.s32 	%p22, %r86, 5;
	@%p22 bra 	$L__BB25_13;
	bra.uni 	$L__BB25_44;
$L__BB25_13:
	ld.global.u32 	%r91, [%rd17];
	ld.global.u32 	%r92, [%rd16];
	mul.lo.s32 	%r93, %r92, %r91;
	ld.global.u32 	%r94, [%rd15];
	mul.lo.s32 	%r95, %r93, %r94;
	mul.wide.s32 	%rd81, %r95, 8;
	add.s64 	%rd82, %rd14, %rd81;
	ld.global.f64 	%fd17, [%rd82];
	ld.global.u32 	%r96, [%rd13];
	mul.wide.s32 	%rd83, %r96, 8;
	add.s64 	%rd84, %rd12, %rd83;
	st.global.f64 	[%rd84], %fd17;
	bra.uni 	$L__BB25_44;
$L__BB25_14:
	ld.global.u32 	%r121, [%rd13];
	cvt.rn.f64.s32 	%fd22, %r121;
	ld.global.u32 	%r122, [%rd7];
	add.s32 	%r123, %r122, 1;
	cvt.rn.f64.s32 	%fd23, %r123;
	div.rn.f64 	%fd24, %fd22, %fd23;
	mul.wide.s32 	%rd101, %r121, 8;
	add.s64 	%rd102, %rd2, %rd101;
	st.global.f64 	[%rd102], %fd24;
	bra.uni 	$L__BB25_44;
$L__BB25_15:
	ld.global.u32 	%r115, [%rd17];
	ld.global.u32 	%r116, [%rd16];
	mul.lo.s32 	%r117, %r116, %r115;
	ld.global.u32 	%r118, [%rd15];
	mul.lo.s32 	%r119, %r117, %r118;
	mul.wide.s32 	%rd97, %r119, 8;
	add.s64 	%rd98, %rd5, %rd97;
	ld.global.f64 	%fd21, [%rd98];
	ld.global.u32 	%r120, [%rd13];
	mul.wide.s32 	%rd99, %r120, 8;
	add.s64 	%rd100, %rd4, %rd99;
	st.global.f64 	[%rd100], %fd21;
	bra.uni 	$L__BB25_44;
$L__BB25_16:
	ld.global.u32 	%r103, [%rd17];
	ld.global.u32 	%r104, [%rd16];
	mul.lo.s32 	%r105, %r104, %r103;
	ld.global.u32 	%r106, [%rd15];
	mul.lo.s32 	%r107, %r105, %r106;
	mul.wide.s32 	%rd89, %r107, 8;
	add.s64 	%rd90, %rd9, %rd89;
	ld.global.f64 	%fd19, [%rd90];
	ld.global.u32 	%r108, [%rd13];
	mul.wide.s32 	%rd91, %r108, 8;
	add.s64 	%rd92, %rd8, %rd91;
	st.global.f64 	[%rd92], %fd19;
	bra.uni 	$L__BB25_44;
$L__BB25_17:
	ld.global.u32 	%r97, [%rd17];
	ld.global.u32 	%r98, [%rd16];
	mul.lo.s32 	%r99, %r98, %r97;
	ld.global.u32 	%r100, [%rd15];
	mul.lo.s32 	%r101, %r99, %r100;
	mul.wide.s32 	%rd85, %r101, 8;
	add.s64 	%rd86, %rd11, %rd85;
	ld.global.f64 	%fd18, [%rd86];
	ld.global.u32 	%r102, [%rd13];
	mul.wide.s32 	%rd87, %r102, 8;
	add.s64 	%rd88, %rd10, %rd87;
	st.global.f64 	[%rd88], %fd18;
	bra.uni 	$L__BB25_44;
$L__BB25_18:
	mul.hi.s32 	%r49, %r124, 715827883;
	shr.u32 	%r50, %r49, 31;
	add.s32 	%r51, %r49, %r50;
	mul.lo.s32 	%r52, %r51, 6;
	sub.s32 	%r48, %r124, %r52;
	setp.gt.s32 	%p12, %r48, 2;
	@%p12 bra 	$L__BB25_23;
	setp.eq.s32 	%p16, %r48, 0;
	@%p16 bra 	$L__BB25_27;
	setp.eq.s32 	%p17, %r48, 1;
	@%p17 bra 	$L__BB25_28;
	setp.eq.s32 	%p18, %r48, 2;
	@%p18 bra 	$L__BB25_22;
	bra.uni 	$L__BB25_44;
$L__BB25_22:
	ld.global.u32 	%r71, [%rd17];
	ld.global.u32 	%r72, [%rd16];
	mul.lo.s32 	%r73, %r72, %r71;
	ld.global.u32 	%r74, [%rd15];
	mul.lo.s32 	%r75, %r73, %r74;
	mul.wide.s32 	%rd71, %r75, 8;
	add.s64 	%rd72, %rd1, %rd71;
	ld.global.f64 	%fd12, [%rd72];
	ld.global.u32 	%r76, [%rd13];
	mul.wide.s32 	%rd73, %r76, 8;
	add.s64 	%rd74, %rd6, %rd73;
	st.global.f64 	[%rd74], %fd12;
	bra.uni 	$L__BB25_44;
$L__BB25_23:
	setp.eq.s32 	%p13, %r48, 3;
	@%p13 bra 	$L__BB25_29;
	setp.eq.s32 	%p14, %r48, 4;
	@%p14 bra 	$L__BB25_30;
	setp.eq.s32 	%p15, %r48, 5;
	@%p15 bra 	$L__BB25_26;
	bra.uni 	$L__BB25_44;
$L__BB25_26:
	ld.global.u32 	%r53, [%rd17];
	ld.global.u32 	%r54, [%rd16];
	mul.lo.s32 	%r55, %r54, %r53;
	ld.global.u32 	%r56, [%rd15];
	mul.lo.s32 	%r57, %r55, %r56;
	mul.wide.s32 	%rd59, %r57, 8;
	add.s64 	%rd60, %rd14, %rd59;
	ld.global.f64 	%fd9, [%rd60];
	ld.global.u32 	%r58, [%rd13];
	mul.wide.s32 	%rd61, %r58, 8;
	add.s64 	%rd62, %rd12, %rd61;
	st.global.f64 	[%rd62], %fd9;
	bra.uni 	$L__BB25_44;
$L__BB25_27:
	ld.global.u32 	%r80, [%rd17];
	ld.global.u32 	%r81, [%rd16];
	mul.lo.s32 	%r82, %r81, %r80;
	ld.global.u32 	%r83, [%rd15];
	mul.lo.s32 	%r84, %r82, %r83;
	mul.wide.s32 	%rd77, %r84, 8;
	add.s64 	%rd78, %rd3, %rd77;
	ld.global.f64 	%fd16, [%rd78];
	ld.global.u32 	%r85, [%rd13];
	mul.wide.s32 	%rd79, %r85, 8;
	add.s64 	%rd80, %rd2, %rd79;
	st.global.f64 	[%rd80], %fd16;
	bra.uni 	$L__BB25_44;
$L__BB25_28:
	ld.global.u32 	%r77, [%rd13];
	cvt.rn.f64.s32 	%fd13, %r77;
	ld.global.u32 	%r78, [%rd7];
	add.s32 	%r79, %r78, 1;
	cvt.rn.f64.s32 	%fd14, %r79;
	div.rn.f64 	%fd15, %fd13, %fd14;
	mul.wide.s32 	%rd75, %r77, 8;
	add.s64 	%rd76, %rd4, %rd75;
	st.global.f64 	[%rd76], %fd15;
	bra.uni 	$L__BB25_44;
$L__BB25_29:
	ld.global.u32 	%r65, [%rd17];
	ld.global.u32 	%r66, [%rd16];
	mul.lo.s32 	%r67, %r66, %r65;
	ld.global.u32 	%r68, [%rd15];
	mul.lo.s32 	%r69, %r67, %r68;
	mul.wide.s32 	%rd67, %r69, 8;
	add.s64 	%rd68, %rd9, %rd67;
	ld.global.f64 	%fd11, [%rd68];
	ld.global.u32 	%r70, [%rd13];
	mul.wide.s32 	%rd69, %r70, 8;
	add.s64 	%rd70, %rd8, %rd69;
	st.global.f64 	[%rd70], %fd11;
	bra.uni 	$L__BB25_44;
$L__BB25_30:
	ld.global.u32 	%r59, [%rd17];
	ld.global.u32 	%r60, [%rd16];
	mul.lo.s32 	%r61, %r60, %r59;
	ld.global.u32 	%r62, [%rd15];
	mul.lo.s32 	%r63, %r61, %r62;
	mul.wide.s32 	%rd63, %r63, 8;
	add.s64 	%rd64, %rd11, %rd63;
	ld.global.f64 	%fd10, [%rd64];
	ld.global.u32 	%r64, [%rd13];
	mul.wide.s32 	%rd65, %r64, 8;
	add.s64 	%rd66, %rd10, %rd65;
	st.global.f64 	[%rd66], %fd10;
	bra.uni 	$L__BB25_44;
$L__BB25_31:
	mul.hi.s32 	%r11, %r124, 715827883;
	shr.u32 	%r12, %r11, 31;
	add.s32 	%r13, %r11, %r12;
	mul.lo.s32 	%r14, %r13, 6;
	sub.s32 	%r10, %r124, %r14;
	setp.gt.s32 	%p5, %r10, 2;
	@%p5 bra 	$L__BB25_36;
	setp.eq.s32 	%p9, %r10, 0;
	@%p9 bra 	$L__BB25_40;
	setp.eq.s32 	%p10, %r10, 1;
	@%p10 bra 	$L__BB25_41;
	setp.eq.s32 	%p11, %r10, 2;
	@%p11 bra 	$L__BB25_35;
	bra.uni 	$L__BB25_44;
$L__BB25_35:
	ld.global.u32 	%r33, [%rd13];
	cvt.rn.f64.s32 	%fd4, %r33;
	ld.global.u32 	%r34, [%rd7];
	add.s32 	%r35, %r34, 1;
	cvt.rn.f64.s32 	%fd5, %r35;
	div.rn.f64 	%fd6, %fd4, %fd5;
	mul.wide.s32 	%rd49, %r33, 8;
	add.s64 	%rd50, %rd6, %rd49;
	st.global.f64 	[%rd50], %fd6;
	bra.uni 	$L__BB25_44;
$L__BB25_36:
	setp.eq.s32 	%p6, %r10, 3;
	@%p6 bra 	$L__BB25_42;
	setp.eq.s32 	%p7, %r10, 4;
	@%p7 bra 	$L__BB25_43;
	setp.eq.s32 	%p8, %r10, 5;
	@%p8 bra 	$L__BB25_39;
	bra.uni 	$L__BB25_44;
$L__BB25_39:
	ld.global.u32 	%r15, [%rd17];
	ld.global.u32 	%r16, [%rd16];
	mul.lo.s32 	%r17, %r16, %r15;
	ld.global.u32 	%r18, [%rd15];
	mul.lo.s32 	%r19, %r17, %r18;
	mul.wide.s32 	%rd37, %r19, 8;
	add.s64 	%rd38, %rd14, %rd37;
	ld.global.f64 	%fd1, [%rd38];
	ld.global.u32 	%r20, [%rd13];
	mul.wide.s32 	%rd39, %r20, 8;
	add.s64 	%rd40, %rd12, %rd39;
	st.global.f64 	[%rd40], %fd1;
	bra.uni 	$L__BB25_44;
$L__BB25_40:
	ld.global.u32 	%r42, [%rd17];
	ld.global.u32 	%r43, [%rd16];
	mul.lo.s32 	%r44, %r43, %r42;
	ld.global.u32 	%r45, [%rd15];
	mul.lo.s32 	%r46, %r44, %r45;
	mul.wide.s32 	%rd55, %r46, 8;
	add.s64 	%rd56, %rd3, %rd55;
	ld.global.f64 	%fd8, [%rd56];
	ld.global.u32 	%r47, [%rd13];
	mul.wide.s32 	%rd57, %r47, 8;
	add.s64 	%rd58, %rd2, %rd57;
	st.global.f64 	[%rd58], %fd8;
	bra.uni 	$L__BB25_44;
$L__BB25_41:
	ld.global.u32 	%r36, [%rd17];
	ld.global.u32 	%r37, [%rd16];
	mul.lo.s32 	%r38, %r37, %r36;
	ld.global.u32 	%r39, [%rd15];
	mul.lo.s32 	%r40, %r38, %r39;
	mul.wide.s32 	%rd51, %r40, 8;
	add.s64 	%rd52, %rd5, %rd51;
	ld.global.f64 	%fd7, [%rd52];
	ld.global.u32 	%r41, [%rd13];
	mul.wide.s32 	%rd53, %r41, 8;
	add.s64 	%rd54, %rd4, %rd53;
	st.global.f64 	[%rd54], %fd7;
	bra.uni 	$L__BB25_44;
$L__BB25_42:
	ld.global.u32 	%r27, [%rd17];
	ld.global.u32 	%r28, [%rd16];
	mul.lo.s32 	%r29, %r28, %r27;
	ld.global.u32 	%r30, [%rd15];
	mul.lo.s32 	%r31, %r29, %r30;
	mul.wide.s32 	%rd45, %r31, 8;
	add.s64 	%rd46, %rd9, %rd45;
	ld.global.f64 	%fd3, [%rd46];
	ld.global.u32 	%r32, [%rd13];
	mul.wide.s32 	%rd47, %r32, 8;
	add.s64 	%rd48, %rd8, %rd47;
	st.global.f64 	[%rd48], %fd3;
	bra.uni 	$L__BB25_44;
$L__BB25_43:
	ld.global.u32 	%r21, [%rd17];
	ld.global.u32 	%r22, [%rd16];
	mul.lo.s32 	%r23, %r22, %r21;
	ld.global.u32 	%r24, [%rd15];
	mul.lo.s32 	%r25, %r23, %r24;
	mul.wide.s32 	%rd41, %r25, 8;
	add.s64 	%rd42, %rd11, %rd41;
	ld.global.f64 	%fd2, [%rd42];
	ld.global.u32 	%r26, [%rd13];
	mul.wide.s32 	%rd43, %r26, 8;
	add.s64 	%rd44, %rd10, %rd43;
	st.global.f64 	[%rd44], %fd2;
$L__BB25_44:
	add.s32 	%r124, %r124, %r3;
	setp.lt.s32 	%p26, %r124, 6;
	@%p26 bra 	$L__BB25_2;
$L__BB25_45:
	ret;

}
	// .globl	_Z12Vext_cal_iniPiPdS0_S0_S0_S0_S_S0_S0_S0_S0_S0_S_S_S_S0_S0_S0_S0_S0_S0_S0_S_S_S_S_S0_S0_S_S_S_S_S_S_S_S_S0_S0_S0_S0_S0_S0_S0_S0_S_S_S0_S0_S0_S0_S0_S0_S0_S0_S0_S0_S0_S0_S0_S0_S0_S0_S0_S0_S0_S0_
.visible .entry _Z12Vext_cal_iniPiPdS0_S0_S0_S0_S_S0_S0_S0_S0_S0_S_S_S_S0_S0_S0_S0_S0_S0_S0_S_S_S_S_S0_S0_S_S_S_S_S_S_S_S_S0_S0_S0_S0_S0_S0_S0_S0_S_S_S0_S0_S0_S0_S0_S0_S0_S0_S0_S0_S0_S0_S0_S0_S0_S0_S0_S0_S0_S0_(
	.param .u64 .ptr .align 1 _Z12Vext_cal_iniPiPdS0_S0_S0_S0_S_S0_S0_S0_S0_S0_S_S_S_S0_S0_S0_S0_S0_S0_S0_S_S_S_S_S0_S0_S_S_S_S_S_S_S_S_S0_S0_S0_S0_S0_S0_S0_S0_S_S_S0_S0_S0_S0_S0_S0_S0_S0_S0_S0_S0_S0_S0_S0_S0_S0_S0_S0_S0_S0__param_0,
	.param .u64 .ptr .align 1 _Z12Vext_cal_iniPiPdS0_S0_S0_S0_S_S0_S0_S0_S0_S0_S_S_S_S0_S0_S0_S0_S0_S0_S0_S_S_S_S_S0_S0_S_S_S_S_S_S_S_S_S0_S0_S0_S0_S0_S0_S0_S0_S_S_S0_S0_S0_S0_S0_S0_S0_S0_S0_S0_S0_S0_S0_S0_S0_S0_S0_S0_S0_S0__param_1,
	.param .u64 .ptr .align 1 _Z12Vext_cal_iniPiPdS0_S0_S0_S0_S_S0_S0_S0_S0_S0_S_S_S_S0_S0_S0_S0_S0_S0_S0_S_S_S_S_S0_S0_S_S_S_S_S_S_S_S_S0_S0_S0_S0_S0_S0_S0_S0_S_S_S0_S0_S0_S0_S0_S0_S0_S0_S0_S0_S0_S0_S0_S0_S0_S0_S0_S0_S0_S0__param_2,
	.param .u64 .ptr .align 1 _Z12Vext_cal_iniPiPdS0_S0_S0_S0_S_S0_S0_S0_S0_S0_S_S_S_S0_S0_S0_S0_S0_S0_S0_S_S_S_S_S0_S0_S_S_S_S_S_S_S_S_S0_S0_S0_S0_S0_S0_S0_S0_S_S_S0_S0_S0_S0_S0_S0_S0_S0_S0_S0_S0_S0_S0_S0_S0_S0_S0_S0_S0_S0__param_3,
	.param .u64 .ptr .align 1 _Z12Vext_cal_iniPiPdS0_S0_S0_S0_S_S0_S0_S0_S0_S0_S_S_S_S0_S0_S0_S0_S0_S0_S0_S_S_S_S_S0_S0_S_S_S_S_S_S_S_S_S0_S0_S0_S0_S0_S0_S0_S0_S_S_S0_S0_S0_S0_S0_S0_S0_S0_S0_S0_S0_S0_S0_S0_S0_S0_S0_S0_S0_S0__param_4,
	.param .u64 .ptr .align 1 _Z12Vext_cal_iniPiPdS0_S0_S0_S0_S_S0_S0_S0_S0_S0_S_S_S_S0_S0_S0_S0_S0_S0_S0_S_S_S_S_S0_S0_S_S_S_S_S_S_S_S_S0_S0_S0_S0_S0_S0_S0_S0_S_S_S0_S0_S0_S0_S0_S0_S0_S0_S0_S0_S0_S0_S0_S0_S0_S0_S0_S0_S0_S0__param_5,
	.param .u64 .ptr .align 1 _Z12Vext_cal_iniPiPdS0_S0_S0_S0_S_S0_S0_S0_S0_S0_S_S_S_S0_S0_S0_S0_S0_S0_S0_S_S_S_S_S0_S0_S_S_S_S_S_S_S_S_S0_S0_S0_S0_S0_S0_S0_S0_S_S_S0_S0_S0_S0_S0_S0_S0_S0_S0_S0_S0_S0_S0_S0_S0_S0_S0_S0_S0_S0__param_6,
	.param .u64 .ptr .align 1 _Z12Vext_cal_iniPiPdS0_S0_S0_S0_S_S0_S0_S0_S0_S0_S_S_S_S0_S0_S0_S0_S0_S0_S0_S_S_S_S_S0_S0_S_S_S_S_S_S_S_S_S0_S0_S0_S0_S0_S0_S0_S0_S_S_S0_S0_S0_S0_S0_S0_S0_S0_S0_S0_S0_S0_S0_S0_S0_S0_S0_S0_S0_S0__param_7,
	.param .u64 .ptr .align 1 _Z12Vext_cal_iniPiPdS0_S0_S0_S0_S_S0_S0_S0_S0_S0_S_S_S_S0_S0_S0_S0_S0_S0_S0_S_S_S_S_S0_S0_S_S_S_S_S_S_S_S_S0_S0_S0_S0_S0_S0_S0_S0_S_S_S0_S0_S0_S0_S0_S0_S0_S0_S0_S0_S0_S0_S0_S0_S0_S0_S0_S0_S0_S0__param_8,
	.param .u64 .ptr .align 1 _Z12Vext_cal_iniPiPdS0_S0_S0_S0_S_S0_S0_S0_S0_S0_S_S_S_S0_S0_S0_S0_S0_S0_S0_S_S_S_S_S0_S0_S_S_S_S_S_S_S_S_S0_S0_S0_S0_S0_S0_S0_S0_S_S_S0_S0_S0_S0_S0_S0_S0_S0_S0_S0_S0_S0_S0_S0_S0_S0_S0_S0_S0_S0__param_9,
	.param .u64 .ptr .align 1 _Z12Vext_cal_iniPiPdS0_S0_S0_S0_S_S0_S0_S0_S0_S0_S_S_S_S0_S0_S0_S0_S0_S0_S0_S_S_S_S_S0_S0_S_S_S_S_S_S_S_S_S0_S0_S0_S0_S0_S0_S0_S0_S_S_S0_S0_S0_S0_S0_S0_S0_S0_S0_S0_S0_S0_S0_S0_S0_S0_S0_S0_S0_S0__param_10,
	.param .u64 .ptr .align 1 _Z12Vext_cal_iniPiPdS0_S0_S0_S0_S_S0_S0_S0_S0_S0_S_S_S_S0_S0_S0_S0_S0_S0_S0_S_S_S_S_S0_S0_S_S_S_S_S_S_S_S_S0_S0_S0_S0_S0_S0_S0_S0_S_S_S0_S0_S0_S0_S0_S0_S0_S0_S0_S0_S0_S0_S0_S0_S0_S0_S0_S0_S0_S0__param_11,
	.param .u64 .ptr .align 1 _Z12Vext_cal_iniPiPdS0_S0_S0_S0_S_S0_S0_S0_S0_S0_S_S_S_S0_S0_S0_S0_S0_S0_S0_S_S_S_S_S0_S0_S_S_S_S_S_S_S_S_S0_S0_S0_S0_S0_S0_S0_S0_S_S_S0_S0_S0_S0_S0_S0_S0_S0_S0_S0_S0_S0_S0_S0_S0_S0_S0_S0_S0_S0__param_12,
	.param .u64 .ptr .align 1 _Z12Vext_cal_iniPiPdS0_S0_S0_S0_S_S0_S0_S0_S0_S0_S_S_S_S0_S0_S0_S0_S0_S0_S0_S_S_S_S_S0_S0_S_S_S_S_S_S_S_S_S0_S0_S0_S0_S0_S0_S0_S0_S_S_S0_S0_S0_S0_S0_S0_S0_S0_S0_S0_S0_S0_S0_S0_S0_S0_S0_S0_S0_S0__param_13,
	.param .u64 .ptr .align 1 _Z12Vext_cal_iniPiPdS0_S0_S0_S0_S_S0_S0_S0_S0_S0_S_S_S_S0_S0_S0_S0_S0_S0_S0_S_S_S_S_S0_S0_S_S_S_S_S_S_S_S_S0_S0_S0_S0_S0_S0_S0_S0_S_S_S0_S0_S0_S0_S0_S0_S0_S0_S0_S0_S0_S0_S0_S0_S0_S0_S0_S0_S0_S0__param_14,
	.param .u64 .ptr .align 1 _Z12Vext_cal_iniPiPdS0_S0_S0_S0_S_S0_S0_S0_S0_S0_S_S_S_S0_S0_S0_S0_S0_S0_S0_S_S_S_S_S0_S0_S_S_S_S_S_S_S_S_S0_S0_S0_S0_S0_S0_S0_S0_S_S_S0_S0_S0_S0_S0_S0_S0_S0_S0_S0_S0_S0_S0_S0_S0_S0_S0_S0_S0_S0__param_15,
	.param .u64 .ptr .align 1 _Z12Vext_cal_iniPiPdS0_S0_S0_S0_S_S0_S0_S0_S0_S0_S_S_S_S0_S0_S0_S0_S0_S0_S0_S_S_S_S_S0_S0_S_S_S_S_S_S_S_S_S0_S0_S0_S0_S0_S0_S0_S0_S_S_S0_S0_S0_S0_S0_S0_S0_S0_S0_S0_S0_S0_S0_S0_S0_S0_S0_S0_S0_S0__param_16,
	.param .u64 .ptr .align 1 _Z12Vext_cal_iniPiPdS0_S0_S0_S0_S_S0_S0_S0_S0_S0_S_S_S_S0_S0_S0_S0_S0_S0_S0_S_S_S_S_S0_S0_S_S_S_S_S_S_S_S_S0_S0_S0_S0_S0_S0_S0_S0_S_S_S0_S0_S0_S0_S0_S0_S0_S0_S0_S0_S0_S0_S0_S0_S0_S0_S0_S0_S0_S0__param_17,
	.param .u64 .ptr .align 1 _Z12Vext_cal_iniPiPdS0_S0_S0_S0_S_S0_S0_S0_S0_S0_S_S_S_S0_S0_S0_S0_S0_S0_S0_S_S_S_S_S0_S0_S_S_S_S_S_S_S_S_S0_S0_S0_S0_S0_S0_S0_S0_S_S_S0_S0_S0_S0_S0_S0_S0_S0_S0_S0_S0_S0_S0_S0_S0_S0_S0_S0_S0_S0__param_18,
	.param .u64 .ptr .align 1 _Z12Vext_cal_iniPiPdS0_S0_S0_S0_S_S0_S0_S0_S0_S0_S_S_S_S0_S0_S0_S0_S0_S0_S0_S_S_S_S_S0_S0_S_S_S_S_S_S_S_S_S0_S0_S0_S0_S0_S0_S0_S0_S_S_S0_S0_S0_S0_S0_S0_S0_S0_S0_S0_S0_S0_S0_S0_S0_S0_S0_S0_S0_S0__param_19,
	.param .u64 .ptr .align 1 _Z12Vext_cal_iniPiPdS0_S0_S0_S0_S_S0_S0_S0_S0_S0_S_S_S_S0_S0_S0_S0_S0_S0_S0_S_S_S_S_S0_S0_S_S_S_S_S_S_S_S_S0_S0_S0_S0_S0_S0_S0_S0_S_S_S0_S0_S0_S0_S0_S0_S0_S0_S0_S0_S0_S0_S0_S0_S0_S0_S0_S0_S0_S0__param_20,
	.param .u64 .ptr .align 1 _Z12Vext_cal_iniPiPdS0_S0_S0_S0_S_S0_S0_S0_S0_S0_S_S_S_S0_S0_S0_S0_S0_S0_S0_S_S_S_S_S0_S0_S_S_S_S_S_S_S_S_S0_S0_S0_S0_S0_S0_S0_S0_S_S_S0_S0_S0_S0_S0_S0_S0_S0_S0_S0_S0_S0_S0_S0_S0_S0_S0_S0_S0_S0__param_21,
	.param .u64 .ptr .align 1 _Z12Vext_cal_iniPiPdS0_S0_S0_S0_S_S0_S0_S0_S0_S0_S_S_S_S0_S0_S0_S0_S0_S0_S0_S_S_S_S_S0_S0_S_S_S_S_S_S_S_S_S0_S0_S0_S0_S0_S0_S0_S0_S_S_S0_S0_S0_S0_S0_S0_S0_S0_S0_S0_S0_S0_S0_S0_S0_S0_S0_S0_S0_S0__param_22,
	.param .u64 .ptr .align 1 _Z12Vext_cal_iniPiPdS0_S0_S0_S0_S_S0_S0_S0_S0_S0_S_S_S_S0_S0_S0_S0_S0_S0_S0_S_S_S_S_S0_S0_S_S_S_S_S_S_S_S_S0_S0_S0_S0_S0_S0_S0_S0_S_S_S0_S0_S0_S0_S0_S0_S0_S0_S0_S0_S0_S0_S0_S0_S0_S0_S0_S0_S0_S0__param_23,
	.param .u64 .ptr .align 1 _Z12Vext_cal_iniPiPdS0_S0_S0_S0_S_S0_S0_S0_S0_S0_S_S_S_S0_S0_S0_S0_S0_S0_S0_S_S_S_S_S0_S0_S_S_S_S_S_S_S_S_S0_S0_S0_S0_S0_S0_S0_S0_S_S_S0_S0_S0_S0_S0_S0_S0_S0_S0_S0_S0_S0_S0_S0_S0_S0_S0_S0_S0_S0__param_24,
	.param .u64 .ptr .align 1 _Z12Vext_cal_iniPiPdS0_S0_S0_S0_S_S0_S0_S0_S0_S0_S_S_S_S0_S0_S0_S0_S0_S0_S0_S_S_S_S_S0_S0_S_S_S_S_S_S_S_S_S0_S0_S0_S0_S0_S0_S0_S0_S_S_S0_S0_S0_S0_S0_S0_S0_S0_S0_S0_S0_S0_S0_S0_S0_S0_S0_S0_S0_S0__param_25,
	.param .u64 .ptr .align 1 _Z12Vext_cal_iniPiPdS0_S0_S0_S0_S_S0_S0_S0_S0_S0_S_S_S_S0_S0_S0_S0_S0_S0_S0_S_S_S_S_S0_S0_S_S_S_S_S_S_S_S_S0_S0_S0_S0_S0_S0_S0_S0_S_S_S0_S0_S0_S0_S0_S0_S0_S0_S0_S0_S0_S0_S0_S0_S0_S0_S0_S0_S0_S0__param_26,
	.param .u64 .ptr .align 1 _Z12Vext_cal_iniPiPdS0_S0_S0_S0_S_S0_S0_S0_S0_S0_S_S_S_S0_S0_S0_S0_S0_S0_S0_S_S_S_S_S0_S0_S_S_S_S_S_S_S_S_S0_S0_S0_S0_S0_S0_S0_S0_S_S_S0_S0_S0_S0_S0_S0_S0_S0_S0_S0_S0_S0_S0_S0_S0_S0_S0_S0_S0_S0__param_27,
	.param .u64 .ptr .align 1 _Z12Vext_cal_iniPiPdS0_S0_S0_S0_S_S0_S0_S0_S0_S0_S_S_S_S0_S0_S0_S0_S0_S0_S0_S_S_S_S_S0_S0_S_S_S_S_S_S_S_S_S0_S0_S0_S0_S0_S0_S0_S0_S_S_S0_S0_S0_S0_S0_S0_S0_S0_S0_S0_S0_S0_S0_S0_S0_S0_S0_S0_S0_S0__param_28,
	.param .u64 .ptr .align 1 _Z12Vext_cal_iniPiPdS0_S0_S0_S0_S_S0_S0_S0_S0_S0_S_S_S_S0_S0_S0_S0_S0_S0_S0_S_S_S_S_S0_S0_S_S_S_S_S_S_S_S_S0_S0_S0_S0_S0_S0_S0_S0_S_S_S0_S0_S0_S0_S0_S0_S0_S0_S0_S0_S0_S0_S0_S0_S0_S0_S0_S0_S0_S0__param_29,
	.param .u64 .ptr .align 1 _Z12Vext_cal_iniPiPdS0_S0_S0_S0_S_S0_S0_S0_S0_S0_S_S_S_S0_S0_S0_S0_S0_S0_S0_S_S_S_S_S0_S0_S_S_S_S_S_S_S_S_S0_S0_S0_S0_S0_S0_S0_S0_S_S_S0_S0_S0_S0_S0_S0_S0_S0_S0_S0_S0_S0_S0_S0_S0_S0_S0_S0_S0_S0__param_30,
	.param .u64 .ptr .align 1 _Z12Vext_cal_iniPiPdS0_S0_S0_S0_S_S0_S0_S0_S0_S0_S_S_S_S0_S0_S0_S0_S0_S0_S0_S_S_S_S_S0_S0_S_S_S_S_S_S_S_S_S0_S0_S0_S0_S0_S0_S0_S0_S_S_S0_S0_S0_S0_S0_S0_S0_S0_S0_S0_S0_S0_S0_S0_S0_S0_S0_S0_S0_S0__param_31,
	.param .u64 .ptr .align 1 _Z12Vext_cal_iniPiPdS0_S0_S0_S0_S_S0_S0_S0_S0_S0_S_S_S_S0_S0_S0_S0_S0_S0_S0_S_S_S_S_S0_S0_S_S_S_S_S_S_S_S_S0_S0_S0_S0_S0_S0_S0_S0_S_S_S0_S0_S0_S0_S0_S0_S0_S0_S0_S0_S0_S0_S0_S0_S0_S0_S0_S0_S0_S0__param_32,
	.param .u64 .ptr .align 1 _Z12Vext_cal_iniPiPdS0_S0_S0_S0_S_S0_S0_S0_S0_S0_S_S_S_S0_S0_S0_S0_S0_S0_S0_S_S_S_S_S0_S0_S_S_S_S_S_S_S_S_S0_S0_S0_S0_S0_S0_S0_S0_S_S_S0_S0_S0_S0_S0_S0_S0_S0_S0_S0_S0_S0_S0_S0_S0_S0_S0_S0_S0_S0__param_33,
	.param .u64 .ptr .align 1 _Z12Vext_cal_iniPiPdS0_S0_S0_S0_S_S0_S0_S0_S0_S0_S_S_S_S0_S0_S0_S0_S0_S0_S0_S_S_S_S_S0_S0_S_S_S_S_S_S_S_S_S0_S0_S0_S0_S0_S0_S0_S0_S_S_S0_S0_S0_S0_S0_S0_S0_S0_S0_S0_S0_S0_S0_S0_S0_S0_S0_S0_S0_S0__param_34,
	.param .u64 .ptr .align 1 _Z12Vext_cal_iniPiPdS0_S0_S0_S0_S_S0_S0_S0_S0_S0_S_S_S_S0_S0_S0_S0_S0_S0_S0_S_S_S_S_S0_S0_S_S_S_S_S_S_S_S_S0_S0_S0_S0_S0_S0_S0_S0_S_S_S0_S0_S0_S0_S0_S0_S0_S0_S0_S0_S0_S0_S0_S0_S0_S0_S0_S0_S0_S0__param_35,
	.param .u64 .ptr .align 1 _Z12Vext_cal_iniPiPdS0_S0_S0_S0_S_S0_S0_S0_S0_S0_S_S_S_S0_S0_S0_S0_S0_S0_S0_S_S_S_S_S0_S0_S_S_S_S_S_S_S_S_S0_S0_S0_S0_S0_S0_S0_S0_S_S_S0_S0_S0_S0_S0_S0_S0_S0_S0_S0_S0_S0_S0_S0_S0_S0_S0_S0_S0_S0__param_36,
	.param .u64 .ptr .align 1 _Z12Vext_cal_iniPiPdS0_S0_S0_S0_S_S0_S0_S0_S0_S0_S_S_S_S0_S0_S0_S0_S0_S0_S0_S_S_S_S_S0_S0_S_S_S_S_S_S_S_S_S0_S0_S0_S0_S0_S0_S0_S0_S_S_S0_S0_S0_S0_S0_S0_S0_S0_S0_S0_S0_S0_S0_S0_S0_S0_S0_S0_S0_S0__param_37,
	.param .u64 .ptr .align 1 _Z12Vext_cal_iniPiPdS0_S0_S0_S0_S_S0_S0_S0_S0_S0_S_S_S_S0_S0_S0_S0_S0_S0_S0_S_S_S_S_S0_S0_S_S_S_S_S_S_S_S_S0_S0_S0_S0_S0_S0_S0_S0_S_S_S0_S0_S0_S0_S0_S0_S0_S0_S0_S0_S0_S0_S0_S0_S0_S0_S0_S0_S0_S0__param_38,
	.param .u64 .ptr .align 1 _Z12Vext_cal_iniPiPdS0_S0_S0_S0_S_S0_S0_S0_S0_S0_S_S_S_S0_S0_S0_S0_S0_S0_S0_S_S_S_S_S0_S0_S_S_S_S_S_S_S_S_S0_S0_S0_S0_S0_S0_S0_S0_S_S_S0_S0_S0_S0_S0_S0_S0_S0_S0_S0_S0_S0_S0_S0_S0_S0_S0_S0_S0_S0__param_39,
	.param .u64 .ptr .align 1 _Z12Vext_cal_iniPiPdS0_S0_S0_S0_S_S0_S0_S0_S0_S0_S_S_S_S0_S0_S0_S0_S0_S0_S0_S_S_S_S_S0_S0_S_S_S_S_S_S_S_S_S0_S0_S0_S0_S0_S0_S0_S0_S_S_S0_S0_S0_S0_S0_S0_S0_S0_S0_S0_S0_S0_S0_S0_S0_S0_S0_S0_S0_S0__param_40,
	.param .u64 .ptr .align 1 _Z12Vext_cal_iniPiPdS0_S0_S0_S0_S_S0_S0_S0_S0_S0_S_S_S_S0_S0_S0_S0_S0_S0_S0_S_S_S_S_S0_S0_S_S_S_S_S_S_S_S_S0_S0_S0_S0_S0_S0_S0_S0_S_S_S0_S0_S0_S0_S0_S0_S0_S0_S0_S0_S0_S0_S0_S0_S0_S0_S0_S0_S0_S0__param_41,
	.param .u64 .ptr .align 1 _Z12Vext_cal_iniPiPdS0_S0_S0_S0_S_S0_S0_S0_S0_S0_S_S_S_S0_S0_S0_S0_S0_S0_S0_S_S_S_S_S0_S0_S_S_S_S_S_S_S_S_S0_S0_S0_S0_S0_S0_S0_S0_S_S_S0_S0_S0_S0_S0_S0_S0_S0_S0_S0_S0_S0_S0_S0_S0_S0_S0_S0_S0_S0__param_42,
	.param .u64 .ptr .align 1 _Z12Vext_cal_iniPiPdS0_S0_S0_S0_S_S0_S0_S0_S0_S0_S_S_S_S0_S0_S0_S0_S0_S0_S0_S_S_S_S_S0_S0_S_S_S_S_S_S_S_S_S0_S0_S0_S0_S0_S0_S0_S0_S_S_S0_S0_S0_S0_S0_S0_S0_S0_S0_S0_S0_S0_S0_S0_S0_S0_S0_S0_S0_S0__param_43,
	.param .u64 .ptr .align 1 _Z12Vext_cal_iniPiPdS0_S0_S0_S0_S_S0_S0_S0_S0_S0_S_S_S_S0_S0_S0_S0_S0_S0_S0_S_S_S_S_S0_S0_S_S_S_S_S_S_S_S_S0_S0_S0_S0_S0_S0_S0_S0_S_S_S0_S0_S0_S0_S0_S0_S0_S0_S0_S0_S0_S0_S0_S0_S0_S0_S0_S0_S0_S0__param_44,
	.param .u64 .ptr .align 1 _Z12Vext_cal_iniPiPdS0_S0_S0_S0_S_S0_S0_S0_S0_S0_S_S_S_S0_S0_S0_S0_S0_S0_S0_S_S_S_S_S0_S0_S_S_S_S_S_S_S_S_S0_S0_S0_S0_S0_S0_S0_S0_S_S_S0_S0_S0_S0_S0_S0_S0_S0_S0_S0_S0_S0_S0_S0_S0_S0_S0_S0_S0_S0__param_45,
	.param .u64 .ptr .align 1 _Z12Vext_cal_iniPiPdS0_S0_S0_S0_S_S0_S0_S0_S0_S0_S_S_S_S0_S0_S0_S0_S0_S0_S0_S_S_S_S_S0_S0_S_S_S_S_S_S_S_S_S0_S0_S0_S0_S0_S0_S0_S0_S_S_S0_S0_S0_S0_S0_S0_S0_S0_S0_S0_S0_S0_S0_S0_S0_S0_S0_S0_S0_S0__param_46,
	.param .u64 .ptr .align 1 _Z12Vext_cal_iniPiPdS0_S0_S0_S0_S_S0_S0_S0_S0_S0_S_S_S_S0_S0_S0_S0_S0_S0_S0_S_S_S_S_S0_S0_S_S_S_S_S_S_S_S_S0_S0_S0_S0_S0_S0_S0_S0_S_S_S0_S0_S0_S0_S0_S0_S0_S0_S0_S0_S0_S0_S0_S0_S0_S0_S0_S0_S0_S0__param_47,
	.param .u64 .ptr .align 1 _Z12Vext_cal_iniPiPdS0_S0_S0_S0_S_S0_S0_S0_S0_S0_S_S_S_S0_S0_S0_S0_S0_S0_S0_S_S_S_S_S0_S0_S_S_S_S_S_S_S_S_S0_S0_S0_S0_S0_S0_S0_S0_S_S_S0_S0_S0_S0_S0_S0_S0_S0_S0_S0_S0_S0_S0_S0_S0_S0_S0_S0_S0_S0__param_48,
	.param .u64 .ptr .align 1 _Z12Vext_cal_iniPiPdS0_S0_S0_S0_S_S0_S0_S0_S0_S0_S_S_S_S0_S0_S0_S0_S0_S0_S0_S_S_S_S_S0_S0_S_S_S_S_S_S_S_S_S0_S0_S0_S0_S0_S0_S0_S0_S_S_S0_S0_S0_S0_S0_S0_S0_S0_S0_S0_S0_S0_S0_S0_S0_S0_S0_S0_S0_S0__param_49,
	.param .u64 .ptr .align 1 _Z12Vext_cal_iniPiPdS0_S0_S0_S0_S_S0_S0_S0_S0_S0_S_S_S_S0_S0_S0_S0_S0_S0_S0_S_S_S_S_S0_S0_S_S_S_S_S_S_S_S_S0_S0_S0_S0_S0_S0_S0_S0_S_S_S0_S0_S0_S0_S0_S0_S0_S0_S0_S0_S0_S0_S0_S0_S0_S0_S0_S0_S0_S0__param_50,
	.param .u64 .ptr .align 1 _Z12Vext_cal_iniPiPdS0_S0_S0_S0_S_S0_S0_S0_S0_S0_S_S_S_S0_S0_S0_S0_S0_S0_S0_S_S_S_S_S0_S0_S_S_S_S_S_S_S_S_S0_S0_S0_S0_S0_S0_S0_S0_S_S_S0_S0_S0_S0_S0_S0_S0_S0_S0_S0_S0_S0_S0_S0_S0_S0_S0_S0_S0_S0__param_51,
	.param .u64 .ptr .align 1 _Z12Vext_cal_iniPiPdS0_S0_S0_S0_S_S0_S0_S0_S0_S0_S_S_S_S0_S0_S0_S0_S0_S0_S0_S_S_S_S_S0_S0_S_S_S_S_S_S_S_S_S0_S0_S0_S0_S0_S0_S0_S0_S_S_S0_S0_S0_S0_S0_S0_S0_S0_S0_S0_S0_S0_S0_S0_S0_S0_S0_S0_S0_S0__param_52,
	.param .u64 .ptr .align 1 _Z12Vext_cal_iniPiPdS0_S0_S0_S0_S_S0_S0_S0_S0_S0_S_S_S_S0_S0_S0_S0_S0_S0_S0_S_S_S_S_S0_S0_S_S_S_S_S_S_S_S_S0_S0_S0_S0_S0_S0_S0_S0_S_S_S0_S0_S0_S0_S0_S0_S0_S0_S0_S0_S0_S0_S0_S0_S0_S0_S0_S0_S0_S0__param_53,
	.param .u64 .ptr .align 1 _Z12Vext_cal_iniPiPdS0_S0_S0_S0_S_S0_S0_S0_S0_S0_S_S_S_S0_S0_S0_S0_S0_S0_S0_S_S_S_S_S0_S0_S_S_S_S_S_S_S_S_S0_S0_S0_S0_S0_S0_S0_S0_S_S_S0_S0_S0_S0_S0_S0_S0_S0_S0_S0_S0_S0_S0_S0_S0_S0_S0_S0_S0_S0__param_54,
	.param .u64 .ptr .align 1 _Z12Vext_cal_iniPiPdS0_S0_S0_S0_S_S0_S0_S0_S0_S0_S_S_S_S0_S0_S0_S0_S0_S0_S0_S_S_S_S_S0_S0_S_S_S_S_S_S_S_S_S0_S0_S0_S0_S0_S0_S0_S0_S_S_S0_S0_S0_S0_S0_S0_S0_S0_S0_S0_S0_S0_S0_S0_S0_S0_S0_S0_S0_S0__param_55,
	.param .u64 .ptr .align 1 _Z12Vext_cal_iniPiPdS0_S0_S0_S0_S_S0_S0_S0_S0_S0_S_S_S_S0_S0_S0_S0_S0_S0_S0_S_S_S_S_S0_S0_S_S_S_S_S_S_S_S_S0_S0_S0_S0_S0_S0_S0_S0_S_S_S0_S0_S0_S0_S0_S0_S0_S0_S0_S0_S0_S0_S0_S0_S0_S0_S0_S0_S0_S0__param_56,
	.param .u64 .ptr .align 1 _Z12Vext_cal_iniPiPdS0_S0_S0_S0_S_S0_S0_S0_S0_S0_S_S_S_S0_S0_S0_S0_S0_S0_S0_S_S_S_S_S0_S0_S_S_S_S_S_S_S_S_S0_S0_S0_S0_S0_S0_S0_S0_S_S_S0_S0_S0_S0_S0_S0_S0_S0_S0_S0_S0_S0_S0_S0_S0_S0_S0_S0_S0_S0__param_57,
	.param .u64 .ptr .align 1 _Z12Vext_cal_iniPiPdS0_S0_S0_S0_S_S0_S0_S0_S0_S0_S_S_S_S0_S0_S0_S0_S0_S0_S0_S_S_S_S_S0_S0_S_S_S_S_S_S_S_S_S0_S0_S0_S0_S0_S0_S0_S0_S_S_S0_S0_S0_S0_S0_S0_S0_S0_S0_S0_S0_S0_S0_S0_S0_S0_S0_S0_S0_S0__param_58,
	.param .u64 .ptr .align 1 _Z12Vext_cal_iniPiPdS0_S0_S0_S0_S_S0_S0_S0_S0_S0_S_S_S_S0_S0_S0_S0_S0_S0_S0_S_S_S_S_S0_S0_S_S_S_S_S_S_S_S_S0_S0_S0_S0_S0_S0_S0_S0_S_S_S0_S0_S0_S0_S0_S0_S0_S0_S0_S0_S0_S0_S0_S0_S0_S0_S0_S0_S0_S0__param_59,
	.param .u64 .ptr .align 1 _Z12Vext_cal_iniPiPdS0_S0_S0_S0_S_S0_S0_S0_S0_S0_S_S_S_S0_S0_S0_S0_S0_S0_S0_S_S_S_S_S0_S0_S_S_S_S_S_S_S_S_S0_S0_S0_S0_S0_S0_S0_S0_S_S_S0_S0_S0_S0_S0_S0_S0_S0_S0_S0_S0_S0_S0_S0_S0_S0_S0_S0_S0_S0__param_60,
	.param .u64 .ptr .align 1 _Z12Vext_cal_iniPiPdS0_S0_S0_S0_S_S0_S0_S0_S0_S0_S_S_S_S0_S0_S0_S0_S0_S0_S0_S_S_S_S_S0_S0_S_S_S_S_S_S_S_S_S0_S0_S0_S0_S0_S0_S0_S0_S_S_S0_S0_S0_S0_S0_S0_S0_S0_S0_S0_S0_S0_S0_S0_S0_S0_S0_S0_S0_S0__param_61,
	.param .u64 .ptr .align 1 _Z12Vext_cal_iniPiPdS0_S0_S0_S0_S_S0_S0_S0_S0_S0_S_S_S_S0_S0_S0_S0_S0_S0_S0_S_S_S_S_S0_S0_S_S_S_S_S_S_S_S_S0_S0_S0_S0_S0_S0_S0_S0_S_S_S0_S0_S0_S0_S0_S0_S0_S0_S0_S0_S0_S0_S0_S0_S0_S0_S0_S0_S0_S0__param_62,
	.param .u64 .ptr .align 1 _Z12Vext_cal_iniPiPdS0_S0_S0_S0_S_S0_S0_S0_S0_S0_S_S_S_S0_S0_S0_S0_S0_S0_S0_S_S_S_S_S0_S0_S_S_S_S_S_S_S_S_S0_S0_S0_S0_S0_S0_S0_S0_S_S_S0_S0_S0_S0_S0_S0_S0_S0_S0_S0_S0_S0_S0_S0_S0_S0_S0_S0_S0_S0__param_63,
	.param .u64 .ptr .align 1 _Z12Vext_cal_iniPiPdS0_S0_S0_S0_S_S0_S0_S0_S0_S0_S_S_S_S0_S0_S0_S0_S0_S0_S0_S_S_S_S_S0_S0_S_S_S_S_S_S_S_S_S0_S0_S0_S0_S0_S0_S0_S0_S_S_S0_S0_S0_S0_S0_S0_S0_S0_S0_S0_S0_S0_S0_S0_S0_S0_S0_S0_S0_S0__param_64,
	.param .u64 .ptr .align 1 _Z12Vext_cal_iniPiPdS0_S0_S0_S0_S_S0_S0_S0_S0_S0_S_S_S_S0_S0_S0_S0_S0_S0_S0_S_S_S_S_S0_S0_S_S_S_S_S_S_S_S_S0_S0_S0_S0_S0_S0_S0_S0_S_S_S0_S0_S0_S0_S0_S0_S0_S0_S0_S0_S0_S0_S0_S0_S0_S0_S0_S0_S0_S0__param_65
)
{
	.reg .pred 	%p<156>;
	.reg .b32 	%r<486>;
	.reg .b64 	%rd<319>;
	.reg .b64 	%fd<869>;

	ld.param.u64 	%rd97, [_Z12Vext_cal_iniPiPdS0_S0_S0_S0_S_S0_S0_S0_S0_S0_S_S_S_S0_S0_S0_S0_S0_S0_S0_S_S_S_S_S0_S0_S_S_S_S_S_S_S_S_S0_S0_S0_S0_S0_S0_S0_S0_S_S_S0_S0_S0_S0_S0_S0_S0_S0_S0_S0_S0_S0_S0_S0_S0_S0_S0_S0_S0_S0__param_0];
	ld.param.u64 	%rd98, [_Z12Vext_cal_iniPiPdS0_S0_S0_S0_S_S0_S0_S0_S0_S0_S_S_S_S0_S0_S0_S0_S0_S0_S0_S_S_S_S_S0_S0_S_S_S_S_S_S_S_S_S0_S0_S0_S0_S0_S0_S0_S0_S_S_S0_S0_S0_S0_S0_S0_S0_S0_S0_S0_S0_S0_S0_S0_S0_S0_S0_S0_S0_S0__param_3];
	ld.param.u64 	%rd99, [_Z12Vext_cal_iniPiPdS0_S0_S0_S0_S_S0_S0_S0_S0_S0_S_S_S_S0_S0_S0_S0_S0_S0_S0_S_S_S_S_S0_S0_S_S_S_S_S_S_S_S_S0_S0_S0_S0_S0_S0_S0_S0_S_S_S0_S0_S0_S0_S0_S0_S0_S0_S0_S0_S0_S0_S0_S0_S0_S0_S0_S0_S0_S0__param_4];
	ld.param.u64 	%rd100, [_Z12Vext_cal_iniPiPdS0_S0_S0_S0_S_S0_S0_S0_S0_S0_S_S_S_S0_S0_S0_S0_S0_S0_S0_S_S_S_S_S0_S0_S_S_S_S_S_S_S_S_S0_S0_S0_S0_S0_S0_S0_S0_S_S_S0_S0_S0_S0_S0_S0_S0_S0_S0_S0_S0_S0_S0_S0_S0_S0_S0_S0_S0_S0__param_6];
	ld.param.u64 	%rd101, [_Z12Vext_cal_iniPiPdS0_S0_S0_S0_S_S0_S0_S0_S0_S0_S_S_S_S0_S0_S0_S0_S0_S0_S0_S_S_S_S_S0_S0_S_S_S_S_S_S_S_S_S0_S0_S0_S0_S0_S0_S0_S0_S_S_S0_S0_S0_S0_S0_S0_S0_S0_S0_S0_S0_S0_S0_S0_S0_S0_S0_S0_S0_S0__param_12];
	ld.param.u64 	%rd102, [_Z12Vext_cal_iniPiPdS0_S0_S0_S0_S_S0_S0_S0_S0_S0_S_S_S_S0_S0_S0_S0_S0_S0_S0_S_S_S_S_S0_S0_S_S_S_S_S_S_S_S_S0_S0_S0_S0_S0_S0_S0_S0_S_S_S0_S0_S0_S0_S0_S0_S0_S0_S0_S0_S0_S0_S0_S0_S0_S0_S0_S0_S0_S0__param_13];
	ld.param.u64 	%rd103, [_Z12Vext_cal_iniPiPdS0_S0_S0_S0_S_S0_S0_S0_S0_S0_S_S_S_S0_S0_S0_S0_S0_S0_S0_S_S_S_S_S0_S0_S_S_S_S_S_S_S_S_S0_S0_S0_S0_S0_S0_S0_S0_S_S_S0_S0_S0_S0_S0_S0_S0_S0_S0_S0_S0_S0_S0_S0_S0_S0_S0_S0_S0_S0__param_14];
	ld.param.u64 	%rd104, [_Z12Vext_cal_iniPiPdS0_S0_S0_S0_S_S0_S0_S0_S0_S0_S_S_S_S0_S0_S0_S0_S0_S0_S0_S_S_S_S_S0_S0_S_S_S_S_S_S_S_S_S0_S0_S0_S0_S0_S0_S0_S0_S_S_S0_S0_S0_S0_S0_S0_S0_S0_S0_S0_S0_S0_S0_S0_S0_S0_S0_S0_S0_S0__param_19];
	ld.param.u64 	%rd105, [_Z12Vext_cal_iniPiPdS0_S0_S0_S0_S_S0_S0_S0_S0_S0_S_S_S_S0_S0_S0_S0_S0_S0_S0_S_S_S_S_S0_S0_S_S_S_S_S_S_S_S_S0_S0_S0_S0_S0_S0_S0_S0_S_S_S0_S0_S0_S0_S0_S0_S0_S0_S0_S0_S0_S0_S0_S0_S0_S0_S0_S0_S0_S0__param_22];
	ld.param.u64 	%rd106, [_Z12Vext_cal_iniPiPdS0_S0_S0_S0_S_S0_S0_S0_S0_S0_S_S_S_S0_S0_S0_S0_S0_S0_S0_S_S_S_S_S0_S0_S_S_S_S_S_S_S_S_S0_S0_S0_S0_S0_S0_S0_S0_S_S_S0_S0_S0_S0_S0_S0_S0_S0_S0_S0_S0_S0_S0_S0_S0_S0_S0_S0_S0_S0__param_23];
	ld.param.u64 	%rd107, [_Z12Vext_cal_iniPiPdS0_S0_S0_S0_S_S0_S0_S0_S0_S0_S_S_S_S0_S0_S0_S0_S0_S0_S0_S_S_S_S_S0_S0_S_S_S_S_S_S_S_S_S0_S0_S0_S0_S0_S0_S0_S0_S_S_S0_S0_S0_S0_S0_S0_S0_S0_S0_S0_S0_S0_S0_S0_S0_S0_S0_S0_S0_S0__param_24];
	ld.param.u64 	%rd108, [_Z12Vext_cal_iniPiPdS0_S0_S0_S0_S_S0_S0_S0_S0_S0_S_S_S_S0_S0_S0_S0_S0_S0_S0_S_S_S_S_S0_S0_S_S_S_S_S_S_S_S_S0_S0_S0_S0_S0_S0_S0_S0_S_S_S0_S0_S0_S0_S0_S0_S0_S0_S0_S0_S0_S0_S0_S0_S0_S0_S0_S0_S0_S0__param_25];
	ld.param.u64 	%rd96, [_Z12Vext_cal_iniPiPdS0_S0_S0_S0_S_S0_S0_S0_S0_S0_S_S_S_S0_S0_S0_S0_S0_S0_S0_S_S_S_S_S0_S0_S_S_S_S_S_S_S_S_S0_S0_S0_S0_S0_S0_S0_S0_S_S_S0_S0_S0_S0_S0_S0_S0_S0_S0_S0_S0_S0_S0_S0_S0_S0_S0_S0_S0_S0__param_65];
	cvta.to.global.u64 	%rd1, %rd99;
	cvta.to.global.u64 	%rd2, %rd98;
	cvta.to.global.u64 	%rd3, %rd104;
	cvta.to.global.u64 	%rd4, %rd97;
	cvta.to.global.u64 	%rd5, %rd108;
	cvta.to.global.u64 	%rd6, %rd107;
	cvta.to.global.u64 	%rd7, %rd106;
	cvta.to.global.u64 	%rd8, %rd105;
	cvta.to.global.u64 	%rd9, %rd103;
	cvta.to.global.u64 	%rd10, %rd102;
	cvta.to.global.u64 	%rd11, %rd101;
	cvta.to.global.u64 	%rd109, %rd100;
	mov.u32 	%r86, %ctaid.x;
	mov.u32 	%r1, %ntid.x;
	mov.u32 	%r87, %tid.x;
	mad.lo.s32 	%r461, %r86, %r1, %r87;
	ld.global.u32 	%r88, [%rd109];
	ld.global.u32 	%r89, [%rd11];
	mul.lo.s32 	%r90, %r89, %r88;
	ld.global.u32 	%r91, [%rd10];
	mul.lo.s32 	%r92, %r90, %r91;
	ld.global.u32 	%r93, [%rd9];
	mul.lo.s32 	%r3, %r92, %r93;
	ld.global.u32 	%r94, [%rd8];
	ld.global.u32 	%r95, [%rd7];
	ld.global.u32 	%r96, [%rd6];
	ld.global.u32 	%r97, [%rd5];
	ld.global.u32 	%r98, [%rd4];
	mul.lo.s32 	%r99, %r94, %r3;
	mul.lo.s32 	%r100, %r99, %r94;
	mul.lo.s32 	%r101, %r100, %r95;
	mul.lo.s32 	%r102, %r101, %r96;
	mul.lo.s32 	%r103, %r102, %r97;
	mul.lo.s32 	%r104, %r103, %r98;
	setp.ge.s32 	%p3, %r461, %r104;
	@%p3 bra 	$L__BB26_126;
	ld.param.u64 	%rd318, [_Z12Vext_cal_iniPiPdS0_S0_S0_S0_S_S0_S0_S0_S0_S0_S_S_S_S0_S0_S0_S0_S0_S0_S0_S_S_S_S_S0_S0_S_S_S_S_S_S_S_S_S0_S0_S0_S0_S0_S0_S0_S0_S_S_S0_S0_S0_S0_S0_S0_S0_S0_S0_S0_S0_S0_S0_S0_S0_S0_S0_S0_S0_S0__param_64];
	ld.param.u64 	%rd315, [_Z12Vext_cal_iniPiPdS0_S0_S0_S0_S_S0_S0_S0_S0_S0_S_S_S_S0_S0_S0_S0_S0_S0_S0_S_S_S_S_S0_S0_S_S_S_S_S_S_S_S_S0_S0_S0_S0_S0_S0_S0_S0_S_S_S0_S0_S0_S0_S0_S0_S0_S0_S0_S0_S0_S0_S0_S0_S0_S0_S0_S0_S0_S0__param_61];
	ld.param.u64 	%rd284, [_Z12Vext_cal_iniPiPdS0_S0_S0_S0_S_S0_S0_S0_S0_S0_S_S_S_S0_S0_S0_S0_S0_S0_S0_S_S_S_S_S0_S0_S_S_S_S_S_S_S_S_S0_S0_S0_S0_S0_S0_S0_S0_S_S_S0_S0_S0_S0_S0_S0_S0_S0_S0_S0_S0_S0_S0_S0_S0_S0_S0_S0_S0_S0__param_29];
	ld.param.u64 	%rd283, [_Z12Vext_cal_iniPiPdS0_S0_S0_S0_S_S0_S0_S0_S0_S0_S_S_S_S0_S0_S0_S0_S0_S0_S0_S_S_S_S_S0_S0_S_S_S_S_S_S_S_S_S0_S0_S0_S0_S0_S0_S0_S0_S_S_S0_S0_S0_S0_S0_S0_S0_S0_S0_S0_S0_S0_S0_S0_S0_S0_S0_S0_S0_S0__param_28];
	ld.param.u64 	%rd280, [_Z12Vext_cal_iniPiPdS0_S0_S0_S0_S_S0_S0_S0_S0_S0_S_S_S_S0_S0_S0_S0_S0_S0_S0_S_S_S_S_S0_S0_S_S_S_S_S_S_S_S_S0_S0_S0_S0_S0_S0_S0_S0_S_S_S0_S0_S0_S0_S0_S0_S0_S0_S0_S0_S0_S0_S0_S0_S0_S0_S0_S0_S0_S0__param_21];
	ld.param.u64 	%rd270, [_Z12Vext_cal_iniPiPdS0_S0_S0_S0_S_S0_S0_S0_S0_S0_S_S_S_S0_S0_S0_S0_S0_S0_S0_S_S_S_S_S0_S0_S_S_S_S_S_S_S_S_S0_S0_S0_S0_S0_S0_S0_S0_S_S_S0_S0_S0_S0_S0_S0_S0_S0_S0_S0_S0_S0_S0_S0_S0_S0_S0_S0_S0_S0__param_7];
	ld.param.u64 	%rd267, [_Z12Vext_cal_iniPiPdS0_S0_S0_S0_S_S0_S0_S0_S0_S0_S_S_S_S0_S0_S0_S0_S0_S0_S0_S_S_S_S_S0_S0_S_S_S_S_S_S_S_S_S0_S0_S0_S0_S0_S0_S0_S0_S_S_S0_S0_S0_S0_S0_S0_S0_S0_S0_S0_S0_S0_S0_S0_S0_S0_S0_S0_S0_S0__param_1];
	mov.f64 	%fd184, 0d4000000000000000;
	{
	.reg .b32 %temp; 
	mov.b64 	{%temp, %r4}, %fd184;
	}
	and.b32  	%r5, %r4, 2146435072;
	setp.eq.s32 	%p4, %r5, 1062207488;
	setp.lt.s32 	%p5, %r4, 0;
	selp.b32 	%r6, 0, 2146435072, %p5;
	and.b32  	%r105, %r4, 2147483647;
	setp.ne.s32 	%p6, %r105, 1071644672;
	and.pred  	%p1, %p4, %p6;
	or.b32  	%r7, %r6, -2147483648;
	mov.f64 	%fd185, 0d4028000000000000;
	{
	.reg .b32 %temp; 
	mov.b64 	{%temp, %r8}, %fd185;
	}
	and.b32  	%r9, %r8, 2146435072;
	setp.eq.s32 	%p7, %r9, 1073741824;
	setp.lt.s32 	%p8, %r8, 0;
	selp.b32 	%r10, 0, 2146435072, %p8;
	and.b32  	%r106, %r8, 2147483647;
	setp.ne.s32 	%p9, %r106, 1071644672;
	and.pred  	%p2, %p7, %p9;
	mov.f64 	%fd186, 0d4018000000000000;
	{
	.reg .b32 %temp; 
	mov.b64 	{%temp, %r11}, %fd186;
	}
	and.b32  	%r12, %r11, 2146435072;
	setp.lt.s32 	%p10, %r11, 0;
	selp.b32 	%r13, 0, 2146435072, %p10;
	mov.u32 	%r107, %nctaid.x;
	mul.lo.s32 	%r14, %r1, %r107;
	cvta.to.global.u64 	%rd12, %rd283;
	cvta.to.global.u64 	%rd13, %rd284;
	cvta.to.global.u64 	%rd14, %rd315;
	cvta.to.global.u64 	%rd15, %rd318;
	cvta.to.global.u64 	%rd16, %rd280;
	cvta.to.global.u64 	%rd17, %rd267;
	cvta.to.global.u64 	%rd18, %rd270;
$L__BB26_2:
	ld.param.u64 	%rd308, [_Z12Vext_cal_iniPiPdS0_S0_S0_S0_S_S0_S0_S0_S0_S0_S_S_S_S0_S0_S0_S0_S0_S0_S0_S_S_S_S_S0_S0_S_S_S_S_S_S_S_S_S0_S0_S0_S0_S0_S0_S0_S0_S_S_S0_S0_S0_S0_S0_S0_S0_S0_S0_S0_S0_S0_S0_S0_S0_S0_S0_S0_S0_S0__param_54];
	ld.param.u64 	%rd307, [_Z12Vext_cal_iniPiPdS0_S0_S0_S0_S_S0_S0_S0_S0_S0_S_S_S_S0_S0_S0_S0_S0_S0_S0_S_S_S_S_S0_S0_S_S_S_S_S_S_S_S_S0_S0_S0_S0_S0_S0_S0_S0_S_S_S0_S0_S0_S0_S0_S0_S0_S0_S0_S0_S0_S0_S0_S0_S0_S0_S0_S0_S0_S0__param_53];
	ld.param.u64 	%rd306, [_Z12Vext_cal_iniPiPdS0_S0_S0_S0_S_S0_S0_S0_S0_S0_S_S_S_S0_S0_S0_S0_S0_S0_S0_S_S_S_S_S0_S0_S_S_S_S_S_S_S_S_S0_S0_S0_S0_S0_S0_S0_S0_S_S_S0_S0_S0_S0_S0_S0_S0_S0_S0_S0_S0_S0_S0_S0_S0_S0_S0_S0_S0_S0__param_52];
	ld.param.u64 	%rd305, [_Z12Vext_cal_iniPiPdS0_S0_S0_S0_S_S0_S0_S0_S0_S0_S_S_S_S0_S0_S0_S0_S0_S0_S0_S_S_S_S_S0_S0_S_S_S_S_S_S_S_S_S0_S0_S0_S0_S0_S0_S0_S0_S_S_S0_S0_S0_S0_S0_S0_S0_S0_S0_S0_S0_S0_S0_S0_S0_S0_S0_S0_S0_S0__param_51];
	ld.param.u64 	%rd304, [_Z12Vext_cal_iniPiPdS0_S0_S0_S0_S_S0_S0_S0_S0_S0_S_S_S_S0_S0_S0_S0_S0_S0_S0_S_S_S_S_S0_S0_S_S_S_S_S_S_S_S_S0_S0_S0_S0_S0_S0_S0_S0_S_S_S0_S0_S0_S0_S0_S0_S0_S0_S0_S0_S0_S0_S0_S0_S0_S0_S0_S0_S0_S0__param_50];
	ld.param.u64 	%rd303, [_Z12Vext_cal_iniPiPdS0_S0_S0_S0_S_S0_S0_S0_S0_S0_S_S_S_S0_S0_S0_S0_S0_S0_S0_S_S_S_S_S0_S0_S_S_S_S_S_S_S_S_S0_S0_S0_S0_S0_S0_S0_S0_S_S_S0_S0_S0_S0_S0_S0_S0_S0_S0_S0_S0_S0_S0_S0_S0_S0_S0_S0_S0_S0__param_49];
	ld.param.u64 	%rd302, [_Z12Vext_cal_iniPiPdS0_S0_S0_S0_S_S0_S0_S0_S0_S0_S_S_S_S0_S0_S0_S0_S0_S0_S0_S_S_S_S_S0_S0_S_S_S_S_S_S_S_S_S0_S0_S0_S0_S0_S0_S0_S0_S_S_S0_S0_S0_S0_S0_S0_S0_S0_S0_S0_S0_S0_S0_S0_S0_S0_S0_S0_S0_S0__param_48];
	ld.param.u64 	%rd301, [_Z12Vext_cal_iniPiPdS0_S0_S0_S0_S_S0_S0_S0_S0_S0_S_S_S_S0_S0_S0_S0_S0_S0_S0_S_S_S_S_S0_S0_S_S_S_S_S_S_S_S_S0_S0_S0_S0_S0_S0_S0_S0_S_S_S0_S0_S0_S0_S0_S0_S0_S0_S0_S0_S0_S0_S0_S0_S0_S0_S0_S0_S0_S0__param_47];
	ld.param.u64 	%rd300, [_Z12Vext_cal_iniPiPdS0_S0_S0_S0_S_S0_S0_S0_S0_S0_S_S_S_S0_S0_S0_S0_S0_S0_S0_S_S_S_S_S0_S0_S_S_S_S_S_S_S_S_S0_S0_S0_S0_S0_S0_S0_S0_S_S_S0_S0_S0_S0_S0_S0_S0_S0_S0_S0_S0_S0_S0_S0_S0_S0_S0_S0_S0_S0__param_46];
	ld.param.u64 	%rd299, [_Z12Vext_cal_iniPiPdS0_S0_S0_S0_S_S0_S0_S0_S0_S0_S_S_S_S0_S0_S0_S0_S0_S0_S0_S_S_S_S_S0_S0_S_S_S_S_S_S_S_S_S0_S0_S0_S0_S0_S0_S0_S0_S_S_S0_S0_S0_S0_S0_S0_S0_S0_S0_S0_S0_S0_S0_S0_S0_S0_S0_S0_S0_S0__param_45];
	ld.param.u64 	%rd298, [_Z12Vext_cal_iniPiPdS0_S0_S0_S0_S_S0_S0_S0_S0_S0_S_S_S_S0_S0_S0_S0_S0_S0_S0_S_S_S_S_S0_S0_S_S_S_S_S_S_S_S_S0_S0_S0_S0_S0_S0_S0_S0_S_S_S0_S0_S0_S0_S0_S0_S0_S0_S0_S0_S0_S0_S0_S0_S0_S0_S0_S0_S0_S0__param_44];
	ld.param.u64 	%rd297, [_Z12Vext_cal_iniPiPdS0_S0_S0_S0_S_S0_S0_S0_S0_S0_S_S_S_S0_S0_S0_S0_S0_S0_S0_S_S_S_S_S0_S0_S_S_S_S_S_S_S_S_S0_S0_S0_S0_S0_S0_S0_S0_S_S_S0_S0_S0_S0_S0_S0_S0_S0_S0_S0_S0_S0_S0_S0_S0_S0_S0_S0_S0_S0__param_43];
	ld.param.u64 	%rd296, [_Z12Vext_cal_iniPiPdS0_S0_S0_S0_S_S0_S0_S0_S0_S0_S_S_S_S0_S0_S0_S0_S0_S0_S0_S_S_S_S_S0_S0_S_S_S_S_S_S_S_S_S0_S0_S0_S0_S0_S0_S0_S0_S_S_S0_S0_S0_S0_S0_S0_S0_S0_S0_S0_S0_S0_S0_S0_S0_S0_S0_S0_S0_S0__param_42];
	ld.param.u64 	%rd295, [_Z12Vext_cal_iniPiPdS0_S0_S0_S0_S_S0_S0_S0_S0_S0_S_S_S_S0_S0_S0_S0_S0_S0_S0_S_S_S_S_S0_S0_S_S_S_S_S_S_S_S_S0_S0_S0_S0_S0_S0_S0_S0_S_S_S0_S0_S0_S0_S0_S0_S0_S0_S0_S0_S0_S0_S0_S0_S0_S0_S0_S0_S0_S0__param_41];
	ld.param.u64 	%rd294, [_Z12Vext_cal_iniPiPdS0_S0_S0_S0_S_S0_S0_S0_S0_S0_S_S_S_S0_S0_S0_S0_S0_S0_S0_S_S_S_S_S0_S0_S_S_S_S_S_S_S_S_S0_S0_S0_S0_S0_S0_S0_S0_S_S_S0_S0_S0_S0_S0_S0_S0_S0_S0_S0_S0_S0_S0_S0_S0_S0_S0_S0_S0_S0__param_40];
	ld.param.u64 	%rd293, [_Z12Vext_cal_iniPiPdS0_S0_S0_S0_S_S0_S0_S0_S0_S0_S_S_S_S0_S0_S0_S0_S0_S0_S0_S_S_S_S_S0_S0_S_S_S_S_S_S_S_S_S0_S0_S0_S0_S0_S0_S0_S0_S_S_S0_S0_S0_S0_S0_S0_S0_S0_S0_S0_S0_S0_S0_S0_S0_S0_S0_S0_S0_S0__param_39];
	ld.param.u64 	%rd292, [_Z12Vext_cal_iniPiPdS0_S0_S0_S0_S_S0_S0_S0_S0_S0_S_S_S_S0_S0_S0_S0_S0_S0_S0_S_S_S_S_S0_S0_S_S_S_S_S_S_S_S_S0_S0_S0_S0_S0_S0_S0_S0_S_S_S0_S0_S0_S0_S0_S0_S0_S0_S0_S0_S0_S0_S0_S0_S0_S0_S0_S0_S0_S0__param_37];
	ld.param.u64 	%rd291, [_Z12Vext_cal_iniPiPdS0_S0_S0_S0_S_S0_S0_S0_S0_S0_S_S_S_S0_S0_S0_S0_S0_S0_S0_S_S_S_S_S0_S0_S_S_S_S_S_S_S_S_S0_S0_S0_S0_S0_S0_S0_S0_S_S_S0_S0_S0_S0_S0_S0_S0_S0_S0_S0_S0_S0_S0_S0_S0_S0_S0_S0_S0_S0__param_36];
	ld.param.u64 	%rd290, [_Z12Vext_cal_iniPiPdS0_S0_S0_S0_S_S0_S0_S0_S0_S0_S_S_S_S0_S0_S0_S0_S0_S0_S0_S_S_S_S_S0_S0_S_S_S_S_S_S_S_S_S0_S0_S0_S0_S0_S0_S0_S0_S_S_S0_S0_S0_S0_S0_S0_S0_S0_S0_S0_S0_S0_S0_S0_S0_S0_S0_S0_S0_S0__param_35];
	ld.param.u64 	%rd289, [_Z12Vext_cal_iniPiPdS0_S0_S0_S0_S_S0_S0_S0_S0_S0_S_S_S_S0_S0_S0_S0_S0_S0_S0_S_S_S_S_S0_S0_S_S_S_S_S_S_S_S_S0_S0_S0_S0_S0_S0_S0_S0_S_S_S0_S0_S0_S0_S0_S0_S0_S0_S0_S0_S0_S0_S0_S0_S0_S0_S0_S0_S0_S0__param_34];
	ld.param.u64 	%rd288, [_Z12Vext_cal_iniPiPdS0_S0_S0_S0_S_S0_S0_S0_S0_S0_S_S_S_S0_S0_S0_S0_S0_S0_S0_S_S_S_S_S0_S0_S_S_S_S_S_S_S_S_S0_S0_S0_S0_S0_S0_S0_S0_S_S_S0_S0_S0_S0_S0_S0_S0_S0_S0_S0_S0_S0_S0_S0_S0_S0_S0_S0_S0_S0__param_33];
	ld.param.u64 	%rd287, [_Z12Vext_cal_iniPiPdS0_S0_S0_S0_S_S0_S0_S0_S0_S0_S_S_S_S0_S0_S0_S0_S0_S0_S0_S_S_S_S_S0_S0_S_S_S_S_S_S_S_S_S0_S0_S0_S0_S0_S0_S0_S0_S_S_S0_S0_S0_S0_S0_S0_S0_S0_S0_S0_S0_S0_S0_S0_S0_S0_S0_S0_S0_S0__param_32];
	ld.param.u64 	%rd286, [_Z12Vext_cal_iniPiPdS0_S0_S0_S0_S_S0_S0_S0_S0_S0_S_S_S_S0_S0_S0_S0_S0_S0_S0_S_S_S_S_S0_S0_S_S_S_S_S_S_S_S_S0_S0_S0_S0_S0_S0_S0_S0_S_S_S0_S0_S0_S0_S0_S0_S0_S0_S0_S0_S0_S0_S0_S0_S0_S0_S0_S0_S0_S0__param_31];
	ld.param.u64 	%rd285, [_Z12Vext_cal_iniPiPdS0_S0_S0_S0_S_S0_S0_S0_S0_S0_S_S_S_S0_S0_S0_S0_S0_S0_S0_S_S_S_S_S0_S0_S_S_S_S_S_S_S_S_S0_S0_S0_S0_S0_S0_S0_S0_S_S_S0_S0_S0_S0_S0_S0_S0_S0_S0_S0_S0_S0_S0_S0_S0_S0_S0_S0_S0_S0__param_30];
	ld.param.u64 	%rd282, [_Z12Vext_cal_iniPiPdS0_S0_S0_S0_S_S0_S0_S0_S0_S0_S_S_S_S0_S0_S0_S0_S0_S0_S0_S_S_S_S_S0_S0_S_S_S_S_S_S_S_S_S0_S0_S0_S0_S0_S0_S0_S0_S_S_S0_S0_S0_S0_S0_S0_S0_S0_S0_S0_S0_S0_S0_S0_S0_S0_S0_S0_S0_S0__param_27];
	ld.param.u64 	%rd281, [_Z12Vext_cal_iniPiPdS0_S0_S0_S0_S_S0_S0_S0_S0_S0_S_S_S_S0_S0_S0_S0_S0_S0_S0_S_S_S_S_S0_S0_S_S_S_S_S_S_S_S_S0_S0_S0_S0_S0_S0_S0_S0_S_S_S0_S0_S0_S0_S0_S0_S0_S0_S0_S0_S0_S0_S0_S0_S0_S0_S0_S0_S0_S0__param_26];
	ld.param.u64 	%rd279, [_Z12Vext_cal_iniPiPdS0_S0_S0_S0_S_S0_S0_S0_S0_S0_S_S_S_S0_S0_S0_S0_S0_S0_S0_S_S_S_S_S0_S0_S_S_S_S_S_S_S_S_S0_S0_S0_S0_S0_S0_S0_S0_S_S_S0_S0_S0_S0_S0_S0_S0_S0_S0_S0_S0_S0_S0_S0_S0_S0_S0_S0_S0_S0__param_20];
	ld.param.u64 	%rd278, [_Z12Vext_cal_iniPiPdS0_S0_S0_S0_S_S0_S0_S0_S0_S0_S_S_S_S0_S0_S0_S0_S0_S0_S0_S_S_S_S_S0_S0_S_S_S_S_S_S_S_S_S0_S0_S0_S0_S0_S0_S0_S0_S_S_S0_S0_S0_S0_S0_S0_S0_S0_S0_S0_S0_S0_S0_S0_S0_S0_S0_S0_S0_S0__param_18];
	ld.param.u64 	%rd269, [_Z12Vext_cal_iniPiPdS0_S0_S0_S0_S_S0_S0_S0_S0_S0_S_S_S_S0_S0_S0_S0_S0_S0_S0_S_S_S_S_S0_S0_S_S_S_S_S_S_S_S_S0_S0_S0_S0_S0_S0_S0_S0_S_S_S0_S0_S0_S0_S0_S0_S0_S0_S0_S0_S0_S0_S0_S0_S0_S0_S0_S0_S0_S0__param_5];
	mul.wide.s32 	%rd110, %r461, 4;
	add.s64 	%rd111, %rd12, %rd110;
	mov.b32 	%r108, 0;
	st.global.u32 	[%rd111], %r108;
	ld.global.u32 	%r109, [%rd8];
	ld.global.u32 	%r110, [%rd7];
	ld.global.u32 	%r111, [%rd6];
	ld.global.u32 	%r112, [%rd5];
	ld.global.u32 	%r113, [%rd4];
	mul.lo.s32 	%r114, %r109, %r3;
	mul.lo.s32 	%r115, %r114, %r110;
	mul.lo.s32 	%r116, %r115, %r111;
	mul.lo.s32 	%r117, %r116, %r112;
	mul.lo.s32 	%r118, %r117, %r113;
	div.s32 	%r119, %r461, %r118;
	add.s64 	%rd112, %rd13, %rd110;
	st.global.u32 	[%rd112], %r119;
	ld.global.u32 	%r120, [%rd8];
	ld.global.u32 	%r121, [%rd7];
	ld.global.u32 	%r122, [%rd6];
	ld.global.u32 	%r123, [%rd5];
	ld.global.u32 	%r124, [%rd4];
	mul.lo.s32 	%r125, %r119, %r3;
	mul.lo.s32 	%r126, %r125, %r120;
	mul.lo.s32 	%r127, %r126, %r121;
	mul.lo.s32 	%r128, %r127, %r122;
	mul.lo.s32 	%r129, %r128, %r123;
	mul.lo.s32 	%r130, %r129, %r124;
	sub.s32 	%r131, %r461, %r130;
	mul.lo.s32 	%r132, %r121, %r3;
	mul.lo.s32 	%r133, %r132, %r122;
	mul.lo.s32 	%r134, %r133, %r123;
	mul.lo.s32 	%r135, %r134, %r124;
	div.s32 	%r136, %r131, %r135;
	cvta.to.global.u64 	%rd113, %rd285;
	add.s64 	%rd114, %rd113, %rd110;
	st.global.u32 	[%rd114], %r136;
	ld.global.u32 	%r137, [%rd112];
	ld.global.u32 	%r138, [%rd8];
	ld.global.u32 	%r139, [%rd7];
	ld.global.u32 	%r140, [%rd6];
	ld.global.u32 	%r141, [%rd5];
	ld.global.u32 	%r142, [%rd4];
	mul.lo.s32 	%r143, %r137, %r3;
	mul.lo.s32 	%r144, %r143, %r138;
	mul.lo.s32 	%r145, %r144, %r139;
	mul.lo.s32 	%r146, %r145, %r140;
	mul.lo.s32 	%r147, %r146, %r141;
	mul.lo.s32 	%r148, %r147, %r142;
	mul.lo.s32 	%r149, %r136, %r3;
	mul.lo.s32 	%r150, %r149, %r139;
	mul.lo.s32 	%r151, %r150, %r140;
	mul.lo.s32 	%r152, %r151, %r141;
	mad.lo.s32 	%r153, %r152, %r142, %r148;
	sub.s32 	%r154, %r461, %r153;
	mul.lo.s32 	%r155, %r140, %r3;
	mul.lo.s32 	%r156, %r155, %r141;
	mul.lo.s32 	%r157, %r156, %r142;
	div.s32 	%r158, %r154, %r157;
	cvta.to.global.u64 	%rd115, %rd286;
	add.s64 	%rd116, %rd115, %rd110;
	st.global.u32 	[%rd116], %r158;
	ld.global.u32 	%r159, [%rd112];
	ld.global.u32 	%r160, [%rd8];
	ld.global.u32 	%r161, [%rd7];
	ld.global.u32 	%r162, [%rd6];
	ld.global.u32 	%r163, [%rd5];
	ld.global.u32 	%r164, [%rd4];
	ld.global.u32 	%r165, [%rd114];
	mul.lo.s32 	%r166, %r159, %r3;
	mul.lo.s32 	%r167, %r166, %r160;
	mul.lo.s32 	%r168, %r167, %r161;
	mul.lo.s32 	%r169, %r168, %r162;
	mul.lo.s32 	%r170, %r169, %r163;
	mul.lo.s32 	%r171, %r170, %r164;
	mul.lo.s32 	%r172, %r161, %r165;
	mul.lo.s32 	%r173, %r172, %r162;
	mul.lo.s32 	%r174, %r173, %r163;
	mul.lo.s32 	%r175, %r174, %r164;
	mul.lo.s32 	%r176, %r162, %r158;
	mul.lo.s32 	%r177, %r176, %r163;
	mad.lo.s32 	%r178, %r177, %r164, %r175;
	mad.lo.s32 	%r179, %r178, %r3, %r171;
	sub.s32 	%r180, %r461, %r179;
	mul.lo.s32 	%r181, %r164, %r3;
	mul.lo.s32 	%r182, %r181, %r163;
	div.s32 	%r183, %r180, %r182;
	cvta.to.global.u64 	%rd117, %rd287;
	add.s64 	%rd118, %rd117, %rd110;
	st.global.u32 	[%rd118], %r183;
	ld.global.u32 	%r184, [%rd112];
	ld.global.u32 	%r185, [%rd8];
	ld.global.u32 	%r186, [%rd7];
	ld.global.u32 	%r187, [%rd6];
	ld.global.u32 	%r188, [%rd5];
	ld.global.u32 	%r189, [%rd4];
	ld.global.u32 	%r190, [%rd114];
	ld.global.u32 	%r191, [%rd116];
	mul.lo.s32 	%r192, %r184, %r3;
	mul.lo.s32 	%r193, %r192, %r185;
	mul.lo.s32 	%r194, %r193, %r186;
	mul.lo.s32 	%r195, %r194, %r187;
	mul.lo.s32 	%r196, %r195, %r188;
	mul.lo.s32 	%r197, %r196, %r189;
	mul.lo.s32 	%r198, %r190, %r3;
	mul.lo.s32 	%r199, %r198, %r186;
	mul.lo.s32 	%r200, %r199, %r187;
	mul.lo.s32 	%r201, %r200, %r188;
	mul.lo.s32 	%r202, %r187, %r191;
	mul.lo.s32 	%r203, %r202, %r188;
	mul.lo.s32 	%r204, %r203, %r189;
	mul.lo.s32 	%r205, %r188, %r183;
	mad.lo.s32 	%r206, %r205, %r189, %r204;
	mad.lo.s32 	%r207, %r201, %r189, %r197;
	mad.lo.s32 	%r208, %r206, %r3, %r207;
	sub.s32 	%r209, %r461, %r208;
	mul.lo.s32 	%r210, %r189, %r3;
	div.s32 	%r211, %r209, %r210;
	cvta.to.global.u64 	%rd119, %rd288;
	add.s64 	%rd120, %rd119, %rd110;
	st.global.u32 	[%rd120], %r211;
	ld.global.u32 	%r212, [%rd112];
	ld.global.u32 	%r213, [%rd8];
	ld.global.u32 	%r214, [%rd7];
	ld.global.u32 	%r215, [%rd6];
	ld.global.u32 	%r216, [%rd5];
	ld.global.u32 	%r217, [%rd4];
	ld.global.u32 	%r218, [%rd114];
	ld.global.u32 	%r219, [%rd116];
	ld.global.u32 	%r220, [%rd118];
	mul.lo.s32 	%r221, %r212, %r3;
	mul.lo.s32 	%r222, %r221, %r213;
	mul.lo.s32 	%r223, %r222, %r214;
	mul.lo.s32 	%r224, %r223, %r215;
	mul.lo.s32 	%r225, %r224, %r216;
	mul.lo.s32 	%r226, %r225, %r217;
	mul.lo.s32 	%r227, %r218, %r3;
	mul.lo.s32 	%r228, %r227, %r214;
	mul.lo.s32 	%r229, %r228, %r215;
	mul.lo.s32 	%r230, %r229, %r216;
	mul.lo.s32 	%r231, %r219, %r3;
	mul.lo.s32 	%r232, %r231, %r215;
	mul.lo.s32 	%r233, %r232, %r216;
	mul.lo.s32 	%r234, %r220, %r3;
	mul.lo.s32 	%r235, %r234, %r216;
	mad.lo.s32 	%r236, %r211, %r3, %r235;
	mad.lo.s32 	%r237, %r230, %r217, %r226;
	mad.lo.s32 	%r238, %r233, %r217, %r237;
	mad.lo.s32 	%r239, %r236, %r217, %r238;
	sub.s32 	%r240, %r461, %r239;
	div.s32 	%r241, %r240, %r3;
	cvta.to.global.u64 	%rd121, %rd289;
	add.s64 	%rd19, %rd121, %rd110;
	st.global.u32 	[%rd19], %r241;
	ld.global.u32 	%r242, [%rd112];
	ld.global.u32 	%r243, [%rd8];
	ld.global.u32 	%r244, [%rd7];
	ld.global.u32 	%r245, [%rd6];
	ld.global.u32 	%r246, [%rd5];
	ld.global.u32 	%r247, [%rd4];
	ld.global.u32 	%r248, [%rd114];
	ld.global.u32 	%r249, [%rd116];
	ld.global.u32 	%r250, [%rd118];
	ld.global.u32 	%r251, [%rd120];
	mul.lo.s32 	%r252, %r242, %r3;
	mul.lo.s32 	%r253, %r252, %r243;
	mul.lo.s32 	%r254, %r253, %r244;
	mul.lo.s32 	%r255, %r254, %r245;
	mul.lo.s32 	%r256, %r255, %r246;
	mul.lo.s32 	%r257, %r256, %r247;
	mul.lo.s32 	%r258, %r248, %r3;
	mul.lo.s32 	%r259, %r258, %r244;
	mul.lo.s32 	%r260, %r259, %r245;
	mul.lo.s32 	%r261, %r260, %r246;
	mul.lo.s32 	%r262, %r249, %r3;
	mul.lo.s32 	%r263, %r262, %r245;
	mul.lo.s32 	%r264, %r263, %r246;
	mul.lo.s32 	%r265, %r250, %r3;
	mul.lo.s32 	%r266, %r265, %r246;
	mad.lo.s32 	%r267, %r251, %r247, %r241;
	mad.lo.s32 	%r268, %r261, %r247, %r257;
	mad.lo.s32 	%r269, %r264, %r247, %r268;
	mad.lo.s32 	%r270, %r266, %r247, %r269;
	mad.lo.s32 	%r271, %r267, %r3, %r270;
	sub.s32 	%r272, %r461, %r271;
	cvta.to.global.u64 	%rd122, %rd290;
	add.s64 	%rd20, %rd122, %rd110;
	st.global.u32 	[%rd20], %r272;
	cvta.to.global.u64 	%rd123, %rd298;
	ld.global.u32 	%r273, [%rd123];
	cvt.rn.f64.s32 	%fd187, %r273;
	cvta.to.global.u64 	%rd124, %rd299;
	ld.global.u32 	%r274, [%rd124];
	add.s32 	%r275, %r274, 1;
	cvt.rn.f64.s32 	%fd188, %r275;
	div.rn.f64 	%fd189, %fd187, %fd188;
	cvta.to.global.u64 	%rd125, %rd300;
	mul.wide.s32 	%rd126, %r461, 8;
	add.s64 	%rd127, %rd125, %rd126;
	st.global.f64 	[%rd127], %fd189;
	cvta.to.global.u64 	%rd128, %rd293;
	ld.global.f64 	%fd190, [%rd128];
	cvta.to.global.u64 	%rd129, %rd291;
	ld.global.f64 	%fd191, [%rd129];
	sub.f64 	%fd192, %fd190, %fd191;
	ld.global.u32 	%r276, [%rd112];
	cvt.rn.f64.s32 	%fd193, %r276;
	cvta.to.global.u64 	%rd130, %rd281;
	ld.global.f64 	%fd194, [%rd130];
	fma.rn.f64 	%fd195, %fd194, %fd193, %fd192;
	cvta.to.global.u64 	%rd131, %rd301;
	add.s64 	%rd132, %rd131, %rd126;
	st.global.f64 	[%rd132], %fd195;
	cvta.to.global.u64 	%rd133, %rd294;
	ld.global.f64 	%fd196, [%rd133];
	ld.global.f64 	%fd197, [%rd129];
	sub.f64 	%fd198, %fd196, %fd197;
	ld.global.u32 	%r277, [%rd114];
	cvt.rn.f64.s32 	%fd199, %r277;
	ld.global.f64 	%fd200, [%rd130];
	fma.rn.f64 	%fd201, %fd200, %fd199, %fd198;
	cvta.to.global.u64 	%rd134, %rd302;
	add.s64 	%rd135, %rd134, %rd126;
	st.global.f64 	[%rd135], %fd201;
	cvta.to.global.u64 	%rd136, %rd295;
	ld.global.f64 	%fd202, [%rd136];
	cvta.to.global.u64 	%rd137, %rd292;
	ld.global.f64 	%fd203, [%rd137];
	div.rn.f64 	%fd204, %fd203, 0d4066800000000000;
	mul.f64 	%fd205, %fd204, 0d400921FB54442D18;
	sub.f64 	%fd206, %fd202, %fd205;
	ld.global.u32 	%r278, [%rd116];
	cvt.rn.f64.s32 	%fd207, %r278;
	cvta.to.global.u64 	%rd138, %rd282;
	ld.global.f64 	%fd208, [%rd138];
	mul.f64 	%fd209, %fd208, %fd207;
	div.rn.f64 	%fd210, %fd209, 0d4066800000000000;
	fma.rn.f64 	%fd211, %fd210, 0d400921FB54442D18, %fd206;
	cvta.to.global.u64 	%rd139, %rd303;
	add.s64 	%rd21, %rd139, %rd126;
	st.global.f64 	[%rd21], %fd211;
	cvta.to.global.u64 	%rd140, %rd296;
	ld.global.f64 	%fd212, [%rd140];
	ld.global.f64 	%fd213, [%rd137];
	div.rn.f64 	%fd214, %fd213, 0d4066800000000000;
	mul.f64 	%fd215, %fd214, 0d400921FB54442D18;
	sub.f64 	%fd216, %fd212, %fd215;
	ld.global.u32 	%r279, [%rd118];
	cvt.rn.f64.s32 	%fd217, %r279;
	ld.global.f64 	%fd218, [%rd138];
	mul.f64 	%fd219, %fd218, %fd217;
	div.rn.f64 	%fd220, %fd219, 0d4066800000000000;
	fma.rn.f64 	%fd221, %fd220, 0d400921FB54442D18, %fd216;
	cvta.to.global.u64 	%rd141, %rd304;
	add.s64 	%rd22, %rd141, %rd126;
	st.global.f64 	[%rd22], %fd221;
	cvta.to.global.u64 	%rd142, %rd297;
	ld.global.f64 	%fd222, [%rd142];
	ld.global.f64 	%fd223, [%rd137];
	div.rn.f64 	%fd224, %fd223, 0d4066800000000000;
	mul.f64 	%fd225, %fd224, 0d400921FB54442D18;
	sub.f64 	%fd226, %fd222, %fd225;
	ld.global.u32 	%r280, [%rd120];
	cvt.rn.f64.s32 	%fd227, %r280;
	ld.global.f64 	%fd228, [%rd138];
	mul.f64 	%fd229, %fd228, %fd227;
	div.rn.f64 	%fd230, %fd229, 0d4066800000000000;
	fma.rn.f64 	%fd231, %fd230, 0d400921FB54442D18, %fd226;
	cvta.to.global.u64 	%rd143, %rd305;
	add.s64 	%rd23, %rd143, %rd126;
	st.global.f64 	[%rd23], %fd231;
	ld.global.f64 	%fd232, [%rd127];
	ld.global.f64 	%fd233, [%rd132];
	ld.global.f64 	%fd234, [%rd135];
	cvta.to.global.u64 	%rd24, %rd278;
	ld.global.f64 	%fd235, [%rd24];
	ld.global.f64 	%fd236, [%rd24+8];
	mul.f64 	%fd237, %fd233, %fd236;
	fma.rn.f64 	%fd238, %fd232, %fd235, %fd237;
	ld.global.f64 	%fd239, [%rd24+16];
	fma.rn.f64 	%fd240, %fd234, %fd239, %fd238;
	cvta.to.global.u64 	%rd144, %rd306;
	add.s64 	%rd25, %rd144, %rd126;
	st.global.f64 	[%rd25], %fd240;
	ld.global.f64 	%fd241, [%rd127];
	ld.global.f64 	%fd242, [%rd132];
	ld.global.f64 	%fd243, [%rd135];
	ld.global.f64 	%fd244, [%rd3];
	ld.global.f64 	%fd245, [%rd3+8];
	mul.f64 	%fd246, %fd242, %fd245;
	fma.rn.f64 	%fd247, %fd241, %fd244, %fd246;
	ld.global.f64 	%fd248, [%rd3+16];
	fma.rn.f64 	%fd249, %fd243, %fd248, %fd247;
	cvta.to.global.u64 	%rd145, %rd307;
	add.s64 	%rd26, %rd145, %rd126;
	st.global.f64 	[%rd26], %fd249;
	ld.global.f64 	%fd250, [%rd127];
	ld.global.f64 	%fd251, [%rd132];
	ld.global.f64 	%fd252, [%rd135];
	cvta.to.global.u64 	%rd27, %rd279;
	ld.global.f64 	%fd253, [%rd27];
	ld.global.f64 	%fd254, [%rd27+8];
	mul.f64 	%fd255, %fd251, %fd254;
	fma.rn.f64 	%fd256, %fd250, %fd253, %fd255;
	ld.global.f64 	%fd257, [%rd27+16];
	fma.rn.f64 	%fd258, %fd252, %fd257, %fd256;
	cvta.to.global.u64 	%rd146, %rd308;
	add.s64 	%rd28, %rd146, %rd126;
	st.global.f64 	[%rd28], %fd258;
	ld.global.f64 	%fd1, [%rd21];
	ld.global.f64 	%fd2, [%rd22];
	ld.global.f64 	%fd3, [%rd23];
	ld.global.u32 	%r281, [%rd19];
	mul.wide.s32 	%rd147, %r281, 8;
	add.s64 	%rd148, %rd2, %rd147;
	ld.global.f64 	%fd4, [%rd148];
	add.s64 	%rd149, %rd1, %rd147;
	ld.global.f64 	%fd5, [%rd149];
	cvta.to.global.u64 	%rd29, %rd269;
	add.s64 	%rd150, %rd29, %rd147;
	ld.global.f64 	%fd6, [%rd150];
	abs.f64 	%fd7, %fd3;
	setp.neu.f64 	%p11, %fd7, 0d7FF0000000000000;
	@%p11 bra 	$L__BB26_4;
	mov.f64 	%fd264, 0d0000000000000000;
	mul.rn.f64 	%fd835, %fd3, %fd264;
	mov.b32 	%r463, 1;
	bra.uni 	$L__BB26_7;
$L__BB26_4:
	mul.f64 	%fd259, %fd3, 0d3FE45F306DC9C883;
	cvt.rni.s32.f64 	%r462, %fd259;
	cvt.rn.f64.s32 	%fd260, %r462;
	fma.rn.f64 	%fd261, %fd260, 0dBFF921FB54442D18, %fd3;
	fma.rn.f64 	%fd262, %fd260, 0dBC91A62633145C00, %fd261;
	fma.rn.f64 	%fd835, %fd260, 0dB97B839A252049C0, %fd262;
	setp.ltu.f64 	%p12, %fd7, 0d41E0000000000000;
	@%p12 bra 	$L__BB26_6;
	{ // callseq 65, 0
	.param .b64 param0;
	st.param.f64 	[param0], %fd3;
	.param .align 16 .b8 retval0[16];
	call.uni (retval0), 
	__internal_trig_reduction_slowpathd, 
	(
	param0
	);
	ld.param.f64 	%fd835, [retval0];
	ld.param.b32 	%r462, [retval0+8];
	} // callseq 65
$L__BB26_6:
	add.s32 	%r463, %r462, 1;
$L__BB26_7:
	shl.b32 	%r284, %r463, 6;
	cvt.u64.u32 	%rd151, %r284;
	and.b64  	%rd152, %rd151, 64;
	mov.u64 	%rd153, __cudart_sin_cos_coeffs;
	add.s64 	%rd154, %rd153, %rd152;
	mul.rn.f64 	%fd265, %fd835, %fd835;
	and.b32  	%r285, %r463, 1;
	setp.eq.b32 	%p13, %r285, 1;
	selp.f64 	%fd266, 0dBDA8FF8320FD8164, 0d3DE5DB65F9785EBA, %p13;
	ld.global.nc.v2.f64 	{%fd267, %fd268}, [%rd154];
	fma.rn.f64 	%fd269, %fd266, %fd265, %fd267;
	fma.rn.f64 	%fd270, %fd269, %fd265, %fd268;
	ld.global.nc.v2.f64 	{%fd271, %fd272}, [%rd154+16];
	fma.rn.f64 	%fd273, %fd270, %fd265, %fd271;
	fma.rn.f64 	%fd274, %fd273, %fd265, %fd272;
	ld.global.nc.v2.f64 	{%fd275, %fd276}, [%rd154+32];
	fma.rn.f64 	%fd277, %fd274, %fd265, %fd275;
	fma.rn.f64 	%fd278, %fd277, %fd265, %fd276;
	fma.rn.f64 	%fd279, %fd278, %fd835, %fd835;
	fma.rn.f64 	%fd280, %fd278, %fd265, 0d3FF0000000000000;
	selp.f64 	%fd281, %fd280, %fd279, %p13;
	and.b32  	%r286, %r463, 2;
	setp.eq.s32 	%p14, %r286, 0;
	mov.f64 	%fd282, 0d0000000000000000;
	sub.f64 	%fd283, %fd282, %fd281;
	selp.f64 	%fd13, %fd281, %fd283, %p14;
	abs.f64 	%fd14, %fd2;
	setp.neu.f64 	%p15, %fd14, 0d7FF0000000000000;
	@%p15 bra 	$L__BB26_9;
	mov.f64 	%fd289, 0d0000000000000000;
	mul.rn.f64 	%fd837, %fd2, %fd289;
	mov.b32 	%r465, 1;
	bra.uni 	$L__BB26_12;
$L__BB26_9:
	mul.f64 	%fd284, %fd2, 0d3FE45F306DC9C883;
	cvt.rni.s32.f64 	%r464, %fd284;
	cvt.rn.f64.s32 	%fd285, %r464;
	fma.rn.f64 	%fd286, %fd285, 0dBFF921FB54442D18, %fd2;
	fma.rn.f64 	%fd287, %fd285, 0dBC91A62633145C00, %fd286;
	fma.rn.f64 	%fd837, %fd285, 0dB97B839A252049C0, %fd287;
	setp.ltu.f64 	%p16, %fd14, 0d41E0000000000000;
	@%p16 bra 	$L__BB26_11;
	{ // callseq 66, 0
	.param .b64 param0;
	st.param.f64 	[param0], %fd2;
	.param .align 16 .b8 retval0[16];
	call.uni (retval0), 
	__internal_trig_reduction_slowpathd, 
	(
	param0
	);
	ld.param.f64 	%fd837, [retval0];
	ld.param.b32 	%r464, [retval0+8];
	} // callseq 66
$L__BB26_11:
	add.s32 	%r465, %r464, 1;
$L__BB26_12:
	shl.b32 	%r289, %r465, 6;
	cvt.u64.u32 	%rd155, %r289;
	and.b64  	%rd156, %rd155, 64;
	mov.u64 	%rd157, __cudart_sin_cos_coeffs;
	add.s64 	%rd158, %rd157, %rd156;
	mul.rn.f64 	%fd290, %fd837, %fd837;
	and.b32  	%r290, %r465, 1;
	setp.eq.b32 	%p18, %r290, 1;
	selp.f64 	%fd291, 0dBDA8FF8320FD8164, 0d3DE5DB65F9785EBA, %p18;
	ld.global.nc.v2.f64 	{%fd292, %fd293}, [%rd158];
	fma.rn.f64 	%fd294, %fd291, %fd290, %fd292;
	fma.rn.f64 	%fd295, %fd294, %fd290, %fd293;
	ld.global.nc.v2.f64 	{%fd296, %fd297}, [%rd158+16];
	fma.rn.f64 	%fd298, %fd295, %fd290, %fd296;
	fma.rn.f64 	%fd299, %fd298, %fd290, %fd297;
	ld.global.nc.v2.f64 	{%fd300, %fd301}, [%rd158+32];
	fma.rn.f64 	%fd302, %fd299, %fd290, %fd300;
	fma.rn.f64 	%fd303, %fd302, %fd290, %fd301;
	fma.rn.f64 	%fd304, %fd303, %fd837, %fd837;
	fma.rn.f64 	%fd305, %fd303, %fd290, 0d3FF0000000000000;
	selp.f64 	%fd306, %fd305, %fd304, %p18;
	and.b32  	%r291, %r465, 2;
	setp.eq.s32 	%p19, %r291, 0;
	mov.f64 	%fd307, 0d0000000000000000;
	sub.f64 	%fd308, %fd307, %fd306;
	selp.f64 	%fd309, %fd306, %fd308, %p19;
	mul.f64 	%fd310, %fd4, %fd13;
	mul.f64 	%fd20, %fd310, %fd309;
	@%p11 bra 	$L__BB26_14;
	mov.f64 	%fd316, 0d0000000000000000;
	mul.rn.f64 	%fd838, %fd3, %fd316;
	mov.b32 	%r466, 0;
	bra.uni 	$L__BB26_16;
$L__BB26_14:
	mul.f64 	%fd311, %fd3, 0d3FE45F306DC9C883;
	cvt.rni.s32.f64 	%r466, %fd311;
	cvt.rn.f64.s32 	%fd312, %r466;
	fma.rn.f64 	%fd313, %fd312, 0dBFF921FB54442D18, %fd3;
	fma.rn.f64 	%fd314, %fd312, 0dBC91A62633145C00, %fd313;
	fma.rn.f64 	%fd838, %fd312, 0dB97B839A252049C0, %fd314;
	setp.ltu.f64 	%p20, %fd7, 0d41E0000000000000;
	@%p20 bra 	$L__BB26_16;
	{ // callseq 67, 0
	.param .b64 param0;
	st.param.f64 	[param0], %fd3;
	.param .align 16 .b8 retval0[16];
	call.uni (retval0), 
	__internal_trig_reduction_slowpathd, 
	(
	param0
	);
	ld.param.f64 	%fd838, [retval0];
	ld.param.b32 	%r466, [retval0+8];
	} // callseq 67
$L__BB26_16:
	shl.b32 	%r294, %r466, 6;
	cvt.u64.u32 	%rd159, %r294;
	and.b64  	%rd160, %rd159, 64;
	mov.u64 	%rd161, __cudart_sin_cos_coeffs;
	add.s64 	%rd162, %rd161, %rd160;
	mul.rn.f64 	%fd317, %fd838, %fd838;
	and.b32  	%r295, %r466, 1;
	setp.eq.b32 	%p21, %r295, 1;
	selp.f64 	%fd318, 0dBDA8FF8320FD8164, 0d3DE5DB65F9785EBA, %p21;
	ld.global.nc.v2.f64 	{%fd319, %fd320}, [%rd162];
	fma.rn.f64 	%fd321, %fd318, %fd317, %fd319;
	fma.rn.f64 	%fd322, %fd321, %fd317, %fd320;
	ld.global.nc.v2.f64 	{%fd323, %fd324}, [%rd162+16];
	fma.rn.f64 	%fd325, %fd322, %fd317, %fd323;
	fma.rn.f64 	%fd326, %fd325, %fd317, %fd324;
	ld.global.nc.v2.f64 	{%fd327, %fd328}, [%rd162+32];
	fma.rn.f64 	%fd329, %fd326, %fd317, %fd327;
	fma.rn.f64 	%fd330, %fd329, %fd317, %fd328;
	fma.rn.f64 	%fd331, %fd330, %fd838, %fd838;
	fma.rn.f64 	%fd332, %fd330, %fd317, 0d3FF0000000000000;
	selp.f64 	%fd333, %fd332, %fd331, %p21;
	and.b32  	%r296, %r466, 2;
	setp.eq.s32 	%p22, %r296, 0;
	mov.f64 	%fd334, 0d0000000000000000;
	sub.f64 	%fd335, %fd334, %fd333;
	selp.f64 	%fd25, %fd333, %fd335, %p22;
	abs.f64 	%fd26, %fd1;
	setp.neu.f64 	%p23, %fd26, 0d7FF0000000000000;
	@%p23 bra 	$L__BB26_18;
	mov.f64 	%fd341, 0d0000000000000000;
	mul.rn.f64 	%fd840, %fd1, %fd341;
	mov.b32 	%r468, 1;
	bra.uni 	$L__BB26_21;
$L__BB26_18:
	mul.f64 	%fd336, %fd1, 0d3FE45F306DC9C883;
	cvt.rni.s32.f64 	%r467, %fd336;
	cvt.rn.f64.s32 	%fd337, %r467;
	fma.rn.f64 	%fd338, %fd337, 0dBFF921FB54442D18, %fd1;
	fma.rn.f64 	%fd339, %fd337, 0dBC91A62633145C00, %fd338;
	fma.rn.f64 	%fd840, %fd337, 0dB97B839A252049C0, %fd339;
	setp.ltu.f64 	%p24, %fd26, 0d41E0000000000000;
	@%p24 bra 	$L__BB26_20;
	{ // callseq 68, 0
	.param .b64 param0;
	st.param.f64 	[param0], %fd1;
	.param .align 16 .b8 retval0[16];
	call.uni (retval0), 
	__internal_trig_reduction_slowpathd, 
	(
	param0
	);
	ld.param.f64 	%fd840, [retval0];
	ld.param.b32 	%r467, [retval0+8];
	} // callseq 68
$L__BB26_20:
	add.s32 	%r468, %r467, 1;
$L__BB26_21:
	shl.b32 	%r299, %r468, 6;
	cvt.u64.u32 	%rd163, %r299;
	and.b64  	%rd164, %rd163, 64;
	mov.u64 	%rd165, __cudart_sin_cos_coeffs;
	add.s64 	%rd166, %rd165, %rd164;
	mul.rn.f64 	%fd342, %fd840, %fd840;
	and.b32  	%r300, %r468, 1;
	setp.eq.b32 	%p26, %r300, 1;
	selp.f64 	%fd343, 0dBDA8FF8320FD8164, 0d3DE5DB65F9785EBA, %p26;
	ld.global.nc.v2.f64 	{%fd344, %fd345}, [%rd166];
	fma.rn.f64 	%fd346, %fd343, %fd342, %fd344;
	fma.rn.f64 	%fd347, %fd346, %fd342, %fd345;
	ld.global.nc.v2.f64 	{%fd348, %fd349}, [%rd166+16];
	fma.rn.f64 	%fd350, %fd347, %fd342, %fd348;
	fma.rn.f64 	%fd351, %fd350, %fd342, %fd349;
	ld.global.nc.v2.f64 	{%fd352, %fd353}, [%rd166+32];
	fma.rn.f64 	%fd354, %fd351, %fd342, %fd352;
	fma.rn.f64 	%fd355, %fd354, %fd342, %fd353;
	fma.rn.f64 	%fd356, %fd355, %fd840, %fd840;
	fma.rn.f64 	%fd357, %fd355, %fd342, 0d3FF0000000000000;
	selp.f64 	%fd358, %fd357, %fd356, %p26;
	and.b32  	%r301, %r468, 2;
	setp.eq.s32 	%p27, %r301, 0;
	mov.f64 	%fd359, 0d0000000000000000;
	sub.f64 	%fd360, %fd359, %fd358;
	selp.f64 	%fd32, %fd358, %fd360, %p27;
	@%p23 bra 	$L__BB26_23;
	mov.f64 	%fd366, 0d0000000000000000;
	mul.rn.f64 	%fd841, %fd1, %fd366;
	mov.b32 	%r469, 0;
	bra.uni 	$L__BB26_25;
$L__BB26_23:
	mul.f64 	%fd361, %fd1, 0d3FE45F306DC9C883;
	cvt.rni.s32.f64 	%r469, %fd361;
	cvt.rn.f64.s32 	%fd362, %r469;
	fma.rn.f64 	%fd363, %fd362, 0dBFF921FB54442D18, %fd1;
	fma.rn.f64 	%fd364, %fd362, 0dBC91A62633145C00, %fd363;
	fma.rn.f64 	%fd841, %fd362, 0dB97B839A252049C0, %fd364;
	setp.ltu.f64 	%p28, %fd26, 0d41E0000000000000;
	@%p28 bra 	$L__BB26_25;
	{ // callseq 69, 0
	.param .b64 param0;
	st.param.f64 	[param0], %fd1;
	.param .align 16 .b8 retval0[16];
	call.uni (retval0), 
	__internal_trig_reduction_slowpathd, 
	(
	param0
	);
	ld.param.f64 	%fd841, [retval0];
	ld.param.b32 	%r469, [retval0+8];
	} // callseq 69
$L__BB26_25:
	shl.b32 	%r304, %r469, 6;
	cvt.u64.u32 	%rd167, %r304;
	and.b64  	%rd168, %rd167, 64;
	mov.u64 	%rd169, __cudart_sin_cos_coeffs;
	add.s64 	%rd170, %rd169, %rd168;
	mul.rn.f64 	%fd367, %fd841, %fd841;
	and.b32  	%r305, %r469, 1;
	setp.eq.b32 	%p30, %r305, 1;
	selp.f64 	%fd368, 0dBDA8FF8320FD8164, 0d3DE5DB65F9785EBA, %p30;
	ld.global.nc.v2.f64 	{%fd369, %fd370}, [%rd170];
	fma.rn.f64 	%fd371, %fd368, %fd367, %fd369;
	fma.rn.f64 	%fd372, %fd371, %fd367, %fd370;
	ld.global.nc.v2.f64 	{%fd373, %fd374}, [%rd170+16];
	fma.rn.f64 	%fd375, %fd372, %fd367, %fd373;
	fma.rn.f64 	%fd376, %fd375, %fd367, %fd374;
	ld.global.nc.v2.f64 	{%fd377, %fd378}, [%rd170+32];
	fma.rn.f64 	%fd379, %fd376, %fd367, %fd377;
	fma.rn.f64 	%fd380, %fd379, %fd367, %fd378;
	fma.rn.f64 	%fd381, %fd380, %fd841, %fd841;
	fma.rn.f64 	%fd382, %fd380, %fd367, 0d3FF0000000000000;
	selp.f64 	%fd383, %fd382, %fd381, %p30;
	and.b32  	%r306, %r469, 2;
	setp.eq.s32 	%p31, %r306, 0;
	mov.f64 	%fd384, 0d0000000000000000;
	sub.f64 	%fd385, %fd384, %fd383;
	selp.f64 	%fd37, %fd383, %fd385, %p31;
	mul.f64 	%fd38, %fd5, %fd37;
	@%p15 bra 	$L__BB26_27;
	mov.f64 	%fd391, 0d0000000000000000;
	mul.rn.f64 	%fd842, %fd2, %fd391;
	mov.b32 	%r470, 0;
	bra.uni 	$L__BB26_29;
$L__BB26_27:
	mul.f64 	%fd386, %fd2, 0d3FE45F306DC9C883;
	cvt.rni.s32.f64 	%r470, %fd386;
	cvt.rn.f64.s32 	%fd387, %r470;
	fma.rn.f64 	%fd388, %fd387, 0dBFF921FB54442D18, %fd2;
	fma.rn.f64 	%fd389, %fd387, 0dBC91A62633145C00, %fd388;
	fma.rn.f64 	%fd842, %fd387, 0dB97B839A252049C0, %fd389;
	setp.ltu.f64 	%p32, %fd14, 0d41E0000000000000;
	@%p32 bra 	$L__BB26_29;
	{ // callseq 70, 0
	.param .b64 param0;
	st.param.f64 	[param0], %fd2;
	.param .align 16 .b8 retval0[16];
	call.uni (retval0), 
	__internal_trig_reduction_slowpathd, 
	(
	param0
	);
	ld.param.f64 	%fd842, [retval0];
	ld.param.b32 	%r470, [retval0+8];
	} // callseq 70
$L__BB26_29:
	ld.param.u64 	%rd309, [_Z12Vext_cal_iniPiPdS0_S0_S0_S0_S_S0_S0_S0_S0_S0_S_S_S_S0_S0_S0_S0_S0_S0_S0_S_S_S_S_S0_S0_S_S_S_S_S_S_S_S_S0_S0_S0_S0_S0_S0_S0_S0_S_S_S0_S0_S0_S0_S0_S0_S0_S0_S0_S0_S0_S0_S0_S0_S0_S0_S0_S0_S0_S0__param_55];
	shl.b32 	%r309, %r470, 6;
	cvt.u64.u32 	%rd171, %r309;
	and.b64  	%rd172, %rd171, 64;
	mov.u64 	%rd173, __cudart_sin_cos_coeffs;
	add.s64 	%rd174, %rd173, %rd172;
	mul.rn.f64 	%fd392, %fd842, %fd842;
	and.b32  	%r310, %r470, 1;
	setp.eq.b32 	%p33, %r310, 1;
	selp.f64 	%fd393, 0dBDA8FF8320FD8164, 0d3DE5DB65F9785EBA, %p33;
	ld.global.nc.v2.f64 	{%fd394, %fd395}, [%rd174];
	fma.rn.f64 	%fd396, %fd393, %fd392, %fd394;
	fma.rn.f64 	%fd397, %fd396, %fd392, %fd395;
	ld.global.nc.v2.f64 	{%fd398, %fd399}, [%rd174+16];
	fma.rn.f64 	%fd400, %fd397, %fd392, %fd398;
	fma.rn.f64 	%fd401, %fd400, %fd392, %fd399;
	ld.global.nc.v2.f64 	{%fd402, %fd403}, [%rd174+32];
	fma.rn.f64 	%fd404, %fd401, %fd392, %fd402;
	fma.rn.f64 	%fd405, %fd404, %fd392, %fd403;
	fma.rn.f64 	%fd406, %fd405, %fd842, %fd842;
	fma.rn.f64 	%fd407, %fd405, %fd392, 0d3FF0000000000000;
	selp.f64 	%fd408, %fd407, %fd406, %p33;
	and.b32  	%r311, %r470, 2;
	setp.eq.s32 	%p34, %r311, 0;
	mov.f64 	%fd409, 0d0000000000000000;
	sub.f64 	%fd410, %fd409, %fd408;
	selp.f64 	%fd411, %fd408, %fd410, %p34;
	mul.f64 	%fd412, %fd13, %fd38;
	mul.f64 	%fd413, %fd5, %fd25;
	mul.f64 	%fd414, %fd413, %fd32;
	sub.f64 	%fd415, %fd20, %fd414;
	fma.rn.f64 	%fd416, %fd412, %fd411, %fd415;
	mul.f64 	%fd417, %fd6, %fd25;
	fma.rn.f64 	%fd418, %fd417, %fd37, %fd416;
	mul.f64 	%fd419, %fd6, %fd32;
	mul.f64 	%fd420, %fd13, %fd419;
	fma.rn.f64 	%fd421, %fd420, %fd411, %fd418;
	cvta.to.global.u64 	%rd175, %rd309;
	mul.wide.s32 	%rd176, %r461, 8;
	add.s64 	%rd30, %rd175, %rd176;
	st.global.f64 	[%rd30], %fd421;
	ld.global.f64 	%fd43, [%rd21];
	ld.global.f64 	%fd44, [%rd22];
	ld.global.f64 	%fd45, [%rd23];
	ld.global.u32 	%r312, [%rd19];
	mul.wide.s32 	%rd177, %r312, 8;
	add.s64 	%rd178, %rd2, %rd177;
	ld.global.f64 	%fd46, [%rd178];
	add.s64 	%rd179, %rd1, %rd177;
	ld.global.f64 	%fd47, [%rd179];
	add.s64 	%rd180, %rd29, %rd177;
	ld.global.f64 	%fd48, [%rd180];
	abs.f64 	%fd49, %fd45;
	setp.neu.f64 	%p35, %fd49, 0d7FF0000000000000;
	@%p35 bra 	$L__BB26_31;
	mov.f64 	%fd427, 0d0000000000000000;
	mul.rn.f64 	%fd843, %fd45, %fd427;
	mov.b32 	%r471, 0;
	bra.uni 	$L__BB26_33;
$L__BB26_31:
	mul.f64 	%fd422, %fd45, 0d3FE45F306DC9C883;
	cvt.rni.s32.f64 	%r471, %fd422;
	cvt.rn.f64.s32 	%fd423, %r471;
	fma.rn.f64 	%fd424, %fd423, 0dBFF921FB54442D18, %fd45;
	fma.rn.f64 	%fd425, %fd423, 0dBC91A62633145C00, %fd424;
	fma.rn.f64 	%fd843, %fd423, 0dB97B839A252049C0, %fd425;
	setp.ltu.f64 	%p36, %fd49, 0d41E0000000000000;
	@%p36 bra 	$L__BB26_33;
	{ // callseq 71, 0
	.param .b64 param0;
	st.param.f64 	[param0], %fd45;
	.param .align 16 .b8 retval0[16];
	call.uni (retval0), 
	__internal_trig_reduction_slowpathd, 
	(
	param0
	);
	ld.param.f64 	%fd843, [retval0];
	ld.param.b32 	%r471, [retval0+8];
	} // callseq 71
$L__BB26_33:
	shl.b32 	%r315, %r471, 6;
	cvt.u64.u32 	%rd181, %r315;
	and.b64  	%rd182, %rd181, 64;
	mov.u64 	%rd183, __cudart_sin_cos_coeffs;
	add.s64 	%rd184, %rd183, %rd182;
	mul.rn.f64 	%fd428, %fd843, %fd843;
	and.b32  	%r316, %r471, 1;
	setp.eq.b32 	%p37, %r316, 1;
	selp.f64 	%fd429, 0dBDA8FF8320FD8164, 0d3DE5DB65F9785EBA, %p37;
	ld.global.nc.v2.f64 	{%fd430, %fd431}, [%rd184];
	fma.rn.f64 	%fd432, %fd429, %fd428, %fd430;
	fma.rn.f64 	%fd433, %fd432, %fd428, %fd431;
	ld.global.nc.v2.f64 	{%fd434, %fd435}, [%rd184+16];
	fma.rn.f64 	%fd436, %fd433, %fd428, %fd434;
	fma.rn.f64 	%fd437, %fd436, %fd428, %fd435;
	ld.global.nc.v2.f64 	{%fd438, %fd439}, [%rd184+32];
	fma.rn.f64 	%fd440, %fd437, %fd428, %fd438;
	fma.rn.f64 	%fd441, %fd440, %fd428, %fd439;
	fma.rn.f64 	%fd442, %fd441, %fd843, %fd843;
	fma.rn.f64 	%fd443, %fd441, %fd428, 0d3FF0000000000000;
	selp.f64 	%fd444, %fd443, %fd442, %p37;
	and.b32  	%r317, %r471, 2;
	setp.eq.s32 	%p38, %r317, 0;
	mov.f64 	%fd445, 0d0000000000000000;
	sub.f64 	%fd446, %fd445, %fd444;
	selp.f64 	%fd54, %fd444, %fd446, %p38;
	abs.f64 	%fd55, %fd44;
	setp.neu.f64 	%p39, %fd55, 0d7FF0000000000000;
	@%p39 bra 	$L__BB26_35;
	mov.f64 	%fd452, 0d0000000000000000;
	mul.rn.f64 	%fd845, %fd44, %fd452;
	mov.b32 	%r473, 1;
	bra.uni 	$L__BB26_38;
$L__BB26_35:
	mul.f64 	%fd447, %fd44, 0d3FE45F306DC9C883;
	cvt.rni.s32.f64 	%r472, %fd447;
	cvt.rn.f64.s32 	%fd448, %r472;
	fma.rn.f64 	%fd449, %fd448, 0dBFF921FB54442D18, %fd44;
	fma.rn.f64 	%fd450, %fd448, 0dBC91A62633145C00, %fd449;
	fma.rn.f64 	%fd845, %fd448, 0dB97B839A252049C0, %fd450;
	setp.ltu.f64 	%p40, %fd55, 0d41E0000000000000;
	@%p40 bra 	$L__BB26_37;
	{ // callseq 72, 0
	.param .b64 param0;
	st.param.f64 	[param0], %fd44;
	.param .align 16 .b8 retval0[16];
	call.uni (retval0), 
	__internal_trig_reduction_slowpathd, 
	(
	param0
	);
	ld.param.f64 	%fd845, [retval0];
	ld.param.b32 	%r472, [retval0+8];
	} // callseq 72
$L__BB26_37:
	add.s32 	%r473, %r472, 1;
$L__BB26_38:
	shl.b32 	%r320, %r473, 6;
	cvt.u64.u32 	%rd185, %r320;
	and.b64  	%rd186, %rd185, 64;
	mov.u64 	%rd187, __cudart_sin_cos_coeffs;
	add.s64 	%rd188, %rd187, %rd186;
	mul.rn.f64 	%fd453, %fd845, %fd845;
	and.b32  	%r321, %r473, 1;
	setp.eq.b32 	%p42, %r321, 1;
	selp.f64 	%fd454, 0dBDA8FF8320FD8164, 0d3DE5DB65F9785EBA, %p42;
	ld.global.nc.v2.f64 	{%fd455, %fd456}, [%rd188];
	fma.rn.f64 	%fd457, %fd454, %fd453, %fd455;
	fma.rn.f64 	%fd458, %fd457, %fd453, %fd456;
	ld.global.nc.v2.f64 	{%fd459, %fd460}, [%rd188+16];
	fma.rn.f64 	%fd461, %fd458, %fd453, %fd459;
	fma.rn.f64 	%fd462, %fd461, %fd453, %fd460;
	ld.global.nc.v2.f64 	{%fd463, %fd464}, [%rd188+32];
	fma.rn.f64 	%fd465, %fd462, %fd453, %fd463;
	fma.rn.f64 	%fd466, %fd465, %fd453, %fd464;
	fma.rn.f64 	%fd467, %fd466, %fd845, %fd845;
	fma.rn.f64 	%fd468, %fd466, %fd453, 0d3FF0000000000000;
	selp.f64 	%fd469, %fd468, %fd467, %p42;
	and.b32  	%r322, %r473, 2;
	setp.eq.s32 	%p43, %r322, 0;
	mov.f64 	%fd470, 0d0000000000000000;
	sub.f64 	%fd471, %fd470, %fd469;
	selp.f64 	%fd472, %fd469, %fd471, %p43;
	mul.f64 	%fd473, %fd46, %fd54;
	mul.f64 	%fd61, %fd473, %fd472;
	@%p35 bra 	$L__BB26_40;
	mov.f64 	%fd479, 0d0000000000000000;
	mul.rn.f64 	%fd847, %fd45, %fd479;
	mov.b32 	%r475, 1;
	bra.uni 	$L__BB26_43;
$L__BB26_40:
	mul.f64 	%fd474, %fd45, 0d3FE45F306DC9C883;
	cvt.rni.s32.f64 	%r474, %fd474;
	cvt.rn.f64.s32 	%fd475, %r474;
	fma.rn.f64 	%fd476, %fd475, 0dBFF921FB54442D18, %fd45;
	fma.rn.f64 	%fd477, %fd475, 0dBC91A62633145C00, %fd476;
	fma.rn.f64 	%fd847, %fd475, 0dB97B839A252049C0, %fd477;
	setp.ltu.f64 	%p44, %fd49, 0d41E0000000000000;
	@%p44 bra 	$L__BB26_42;
	{ // callseq 73, 0
	.param .b64 param0;
	st.param.f64 	[param0], %fd45;
	.param .align 16 .b8 retval0[16];
	call.uni (retval0), 
	__internal_trig_reduction_slowpathd, 
	(
	param0
	);
	ld.param.f64 	%fd847, [retval0];
	ld.param.b32 	%r474, [retval0+8];
	} // callseq 73
$L__BB26_42:
	add.s32 	%r475, %r474, 1;
$L__BB26_43:
	shl.b32 	%r325, %r475, 6;
	cvt.u64.u32 	%rd189, %r325;
	and.b64  	%rd190, %rd189, 64;
	mov.u64 	%rd191, __cudart_sin_cos_coeffs;
	add.s64 	%rd192, %rd191, %rd190;
	mul.rn.f64 	%fd480, %fd847, %fd847;
	and.b32  	%r326, %r475, 1;
	setp.eq.b32 	%p45, %r326, 1;
	selp.f64 	%fd481, 0dBDA8FF8320FD8164, 0d3DE5DB65F9785EBA, %p45;
	ld.global.nc.v2.f64 	{%fd482, %fd483}, [%rd192];
	fma.rn.f64 	%fd484, %fd481, %fd480, %fd482;
	fma.rn.f64 	%fd485, %fd484, %fd480, %fd483;
	ld.global.nc.v2.f64 	{%fd486, %fd487}, [%rd192+16];
	fma.rn.f64 	%fd488, %fd485, %fd480, %fd486;
	fma.rn.f64 	%fd489, %fd488, %fd480, %fd487;
	ld.global.nc.v2.f64 	{%fd490, %fd491}, [%rd192+32];
	fma.rn.f64 	%fd492, %fd489, %fd480, %fd490;
	fma.rn.f64 	%fd493, %fd492, %fd480, %fd491;
	fma.rn.f64 	%fd494, %fd493, %fd847, %fd847;
	fma.rn.f64 	%fd495, %fd493, %fd480, 0d3FF0000000000000;
	selp.f64 	%fd496, %fd495, %fd494, %p45;
	and.b32  	%r327, %r475, 2;
	setp.eq.s32 	%p46, %r327, 0;
	mov.f64 	%fd497, 0d0000000000000000;
	sub.f64 	%fd498, %fd497, %fd496;
	selp.f64 	%fd67, %fd496, %fd498, %p46;
	abs.f64 	%fd68, %fd43;
	setp.neu.f64 	%p47, %fd68, 0d7FF0000000000000;
	@%p47 bra 	$L__BB26_45;
	mov.f64 	%fd504, 0d0000000000000000;
	mul.rn.f64 	%fd849, %fd43, %fd504;
	mov.b32 	%r477, 1;
	bra.uni 	$L__BB26_48;
$L__BB26_45:
	mul.f64 	%fd499, %fd43, 0d3FE45F306DC9C883;
	cvt.rni.s32.f64 	%r476, %fd499;
	cvt.rn.f64.s32 	%fd500, %r476;
	fma.rn.f64 	%fd501, %fd500, 0dBFF921FB54442D18, %fd43;
	fma.rn.f64 	%fd502, %fd500, 0dBC91A62633145C00, %fd501;
	fma.rn.f64 	%fd849, %fd500, 0dB97B839A252049C0, %fd502;
	setp.ltu.f64 	%p48, %fd68, 0d41E0000000000000;
	@%p48 bra 	$L__BB26_47;
	{ // callseq 74, 0
	.param .b64 param0;
	st.param.f64 	[param0], %fd43;
	.param .align 16 .b8 retval0[16];
	call.uni (retval0), 
	__internal_trig_reduction_slowpathd, 
	(
	param0
	);
	ld.param.f64 	%fd849, [retval0];
	ld.param.b32 	%r476, [retval0+8];
	} // callseq 74
$L__BB26_47:
	add.s32 	%r477, %r476, 1;
$L__BB26_48:
	shl.b32 	%r330, %r477, 6;
	cvt.u64.u32 	%rd193, %r330;
	and.b64  	%rd194, %rd193, 64;
	mov.u64 	%rd195, __cudart_sin_cos_coeffs;
	add.s64 	%rd196, %rd195, %rd194;
	mul.rn.f64 	%fd505, %fd849, %fd849;
	and.b32  	%r331, %r477, 1;
	setp.eq.b32 	%p50, %r331, 1;
	selp.f64 	%fd506, 0dBDA8FF8320FD8164, 0d3DE5DB65F9785EBA, %p50;
	ld.global.nc.v2.f64 	{%fd507, %fd508}, [%rd196];
	fma.rn.f64 	%fd509, %fd506, %fd505, %fd507;
	fma.rn.f64 	%fd510, %fd509, %fd505, %fd508;
	ld.global.nc.v2.f64 	{%fd511, %fd512}, [%rd196+16];
	fma.rn.f64 	%fd513, %fd510, %fd505, %fd511;
	fma.rn.f64 	%fd514, %fd513, %fd505, %fd512;
	ld.global.nc.v2.f64 	{%fd515, %fd516}, [%rd196+32];
	fma.rn.f64 	%fd517, %fd514, %fd505, %fd515;
	fma.rn.f64 	%fd518, %fd517, %fd505, %fd516;
	fma.rn.f64 	%fd519, %fd518, %fd849, %fd849;
	fma.rn.f64 	%fd520, %fd518, %fd505, 0d3FF0000000000000;
	selp.f64 	%fd521, %fd520, %fd519, %p50;
	and.b32  	%r332, %r477, 2;
	setp.eq.s32 	%p51, %r332, 0;
	mov.f64 	%fd522, 0d0000000000000000;
	sub.f64 	%fd523, %fd522, %fd521;
	selp.f64 	%fd74, %fd521, %fd523, %p51;
	mul.f64 	%fd524, %fd47, %fd67;
	fma.rn.f64 	%fd75, %fd524, %fd74, %fd61;
	@%p39 bra 	$L__BB26_50;
	mov.f64 	%fd530, 0d0000000000000000;
	mul.rn.f64 	%fd850, %fd44, %fd530;
	mov.b32 	%r478, 0;
	bra.uni 	$L__BB26_52;
$L__BB26_50:
	mul.f64 	%fd525, %fd44, 0d3FE45F306DC9C883;
	cvt.rni.s32.f64 	%r478, %fd525;
	cvt.rn.f64.s32 	%fd526, %r478;
	fma.rn.f64 	%fd527, %fd526, 0dBFF921FB54442D18, %fd44;
	fma.rn.f64 	%fd528, %fd526, 0dBC91A62633145C00, %fd527;
	fma.rn.f64 	%fd850, %fd526, 0dB97B839A252049C0, %fd528;
	setp.ltu.f64 	%p52, %fd55, 0d41E0000000000000;
	@%p52 bra 	$L__BB26_52;
	{ // callseq 75, 0
	.param .b64 param0;
	st.param.f64 	[param0], %fd44;
	.param .align 16 .b8 retval0[16];
	call.uni (retval0), 
	__internal_trig_reduction_slowpathd, 
	(
	param0
	);
	ld.param.f64 	%fd850, [retval0];
	ld.param.b32 	%r478, [retval0+8];
	} // callseq 75
$L__BB26_52:
	shl.b32 	%r335, %r478, 6;
	cvt.u64.u32 	%rd197, %r335;
	and.b64  	%rd198, %rd197, 64;
	mov.u64 	%rd199, __cudart_sin_cos_coeffs;
	add.s64 	%rd200, %rd199, %rd198;
	mul.rn.f64 	%fd531, %fd850, %fd850;
	and.b32  	%r336, %r478, 1;
	setp.eq.b32 	%p54, %r336, 1;
	selp.f64 	%fd532, 0dBDA8FF8320FD8164, 0d3DE5DB65F9785EBA, %p54;
	ld.global.nc.v2.f64 	{%fd533, %fd534}, [%rd200];
	fma.rn.f64 	%fd535, %fd532, %fd531, %fd533;
	fma.rn.f64 	%fd536, %fd535, %fd531, %fd534;
	ld.global.nc.v2.f64 	{%fd537, %fd538}, [%rd200+16];
	fma.rn.f64 	%fd539, %fd536, %fd531, %fd537;
	fma.rn.f64 	%fd540, %fd539, %fd531, %fd538;
	ld.global.nc.v2.f64 	{%fd541, %fd542}, [%rd200+32];
	fma.rn.f64 	%fd543, %fd540, %fd531, %fd541;
	fma.rn.f64 	%fd544, %fd543, %fd531, %fd542;
	fma.rn.f64 	%fd545, %fd544, %fd850, %fd850;
	fma.rn.f64 	%fd546, %fd544, %fd531, 0d3FF0000000000000;
	selp.f64 	%fd547, %fd546, %fd545, %p54;
	and.b32  	%r337, %r478, 2;
	setp.eq.s32 	%p55, %r337, 0;
	mov.f64 	%fd548, 0d0000000000000000;
	sub.f64 	%fd549, %fd548, %fd547;
	selp.f64 	%fd80, %fd547, %fd549, %p55;
	mul.f64 	%fd81, %fd47, %fd54;
	@%p47 bra 	$L__BB26_54;
	mov.f64 	%fd555, 0d0000000000000000;
	mul.rn.f64 	%fd851, %fd43, %fd555;
	mov.b32 	%r479, 0;
	bra.uni 	$L__BB26_56;
$L__BB26_54:
	mul.f64 	%fd550, %fd43, 0d3FE45F306DC9C883;
	cvt.rni.s32.f64 	%r479, %fd550;
	cvt.rn.f64.s32 	%fd551, %r479;
	fma.rn.f64 	%fd552, %fd551, 0dBFF921FB54442D18, %fd43;
	fma.rn.f64 	%fd553, %fd551, 0dBC91A62633145C00, %fd552;
	fma.rn.f64 	%fd851, %fd551, 0dB97B839A252049C0, %fd553;
	setp.ltu.f64 	%p56, %fd68, 0d41E0000000000000;
	@%p56 bra 	$L__BB26_56;
	{ // callseq 76, 0
	.param .b64 param0;
	st.param.f64 	[param0], %fd43;
	.param .align 16 .b8 retval0[16];
	call.uni (retval0), 
	__internal_trig_reduction_slowpathd, 
	(
	param0
	);
	ld.param.f64 	%fd851, [retval0];
	ld.param.b32 	%r479, [retval0+8];
	} // callseq 76
$L__BB26_56:
	ld.param.u64 	%rd310, [_Z12Vext_cal_iniPiPdS0_S0_S0_S0_S_S0_S0_S0_S0_S0_S_S_S_S0_S0_S0_S0_S0_S0_S0_S_S_S_S_S0_S0_S_S_S_S_S_S_S_S_S0_S0_S0_S0_S0_S0_S0_S0_S_S_S0_S0_S0_S0_S0_S0_S0_S0_S0_S0_S0_S0_S0_S0_S0_S0_S0_S0_S0_S0__param_56];
	shl.b32 	%r340, %r479, 6;
	cvt.u64.u32 	%rd201, %r340;
	and.b64  	%rd202, %rd201, 64;
	mov.u64 	%rd203, __cudart_sin_cos_coeffs;
	add.s64 	%rd204, %rd203, %rd202;
	mul.rn.f64 	%fd556, %fd851, %fd851;
	and.b32  	%r341, %r479, 1;
	setp.eq.b32 	%p57, %r341, 1;
	selp.f64 	%fd557, 0dBDA8FF8320FD8164, 0d3DE5DB65F9785EBA, %p57;
	ld.global.nc.v2.f64 	{%fd558, %fd559}, [%rd204];
	fma.rn.f64 	%fd560, %fd557, %fd556, %fd558;
	fma.rn.f64 	%fd561, %fd560, %fd556, %fd559;
	ld.global.nc.v2.f64 	{%fd562, %fd563}, [%rd204+16];
	fma.rn.f64 	%fd564, %fd561, %fd556, %fd562;
	fma.rn.f64 	%fd565, %fd564, %fd556, %fd563;
	ld.global.nc.v2.f64 	{%fd566, %fd567}, [%rd204+32];
	fma.rn.f64 	%fd568, %fd565, %fd556, %fd566;
	fma.rn.f64 	%fd569, %fd568, %fd556, %fd567;
	fma.rn.f64 	%fd570, %fd569, %fd851, %fd851;
	fma.rn.f64 	%fd571, %fd569, %fd556, 0d3FF0000000000000;
	selp.f64 	%fd572, %fd571, %fd570, %p57;
	and.b32  	%r342, %r479, 2;
	setp.eq.s32 	%p58, %r342, 0;
	mov.f64 	%fd573, 0d0000000000000000;
	sub.f64 	%fd574, %fd573, %fd572;
	selp.f64 	%fd575, %fd572, %fd574, %p58;
	mul.f64 	%fd576, %fd81, %fd80;
	fma.rn.f64 	%fd577, %fd576, %fd575, %fd75;
	mul.f64 	%fd578, %fd48, %fd67;
	mul.f64 	%fd579, %fd578, %fd575;
	sub.f64 	%fd580, %fd577, %fd579;
	mul.f64 	%fd581, %fd48, %fd54;
	mul.f64 	%fd582, %fd581, %fd80;
	fma.rn.f64 	%fd583, %fd74, %fd582, %fd580;
	cvta.to.global.u64 	%rd205, %rd310;
	mul.wide.s32 	%rd206, %r461, 8;
	add.s64 	%rd31, %rd205, %rd206;
	st.global.f64 	[%rd31], %fd583;
	ld.global.f64 	%fd86, [%rd21];
	ld.global.f64 	%fd87, [%rd22];
	ld.global.u32 	%r343, [%rd19];
	mul.wide.s32 	%rd207, %r343, 8;
	add.s64 	%rd208, %rd2, %rd207;
	ld.global.f64 	%fd88, [%rd208];
	add.s64 	%rd209, %rd1, %rd207;
	ld.global.f64 	%fd89, [%rd209];
	add.s64 	%rd210, %rd29, %rd207;
	ld.global.f64 	%fd90, [%rd210];
	abs.f64 	%fd91, %fd87;
	setp.neu.f64 	%p59, %fd91, 0d7FF0000000000000;
	@%p59 bra 	$L__BB26_58;
	mov.f64 	%fd589, 0d0000000000000000;
	mul.rn.f64 	%fd852, %fd87, %fd589;
	mov.b32 	%r480, 0;
	bra.uni 	$L__BB26_60;
$L__BB26_58:
	mul.f64 	%fd584, %fd87, 0d3FE45F306DC9C883;
	cvt.rni.s32.f64 	%r480, %fd584;
	cvt.rn.f64.s32 	%fd585, %r480;
	fma.rn.f64 	%fd586, %fd585, 0dBFF921FB54442D18, %fd87;
	fma.rn.f64 	%fd587, %fd585, 0dBC91A62633145C00, %fd586;
	fma.rn.f64 	%fd852, %fd585, 0dB97B839A252049C0, %fd587;
	setp.ltu.f64 	%p60, %fd91, 0d41E0000000000000;
	@%p60 bra 	$L__BB26_60;
	{ // callseq 77, 0
	.param .b64 param0;
	st.param.f64 	[param0], %fd87;
	.param .align 16 .b8 retval0[16];
	call.uni (retval0), 
	__internal_trig_reduction_slowpathd, 
	(
	param0
	);
	ld.param.f64 	%fd852, [retval0];
	ld.param.b32 	%r480, [retval0+8];
	} // callseq 77
$L__BB26_60:
	shl.b32 	%r346, %r480, 6;
	cvt.u64.u32 	%rd211, %r346;
	and.b64  	%rd212, %rd211, 64;
	mov.u64 	%rd213, __cudart_sin_cos_coeffs;
	add.s64 	%rd214, %rd213, %rd212;
	mul.rn.f64 	%fd590, %fd852, %fd852;
	and.b32  	%r347, %r480, 1;
	setp.eq.b32 	%p62, %r347, 1;
	selp.f64 	%fd591, 0dBDA8FF8320FD8164, 0d3DE5DB65F9785EBA, %p62;
	ld.global.nc.v2.f64 	{%fd592, %fd593}, [%rd214];
	fma.rn.f64 	%fd594, %fd591, %fd590, %fd592;
	fma.rn.f64 	%fd595, %fd594, %fd590, %fd593;
	ld.global.nc.v2.f64 	{%fd596, %fd597}, [%rd214+16];
	fma.rn.f64 	%fd598, %fd595, %fd590, %fd596;
	fma.rn.f64 	%fd599, %fd598, %fd590, %fd597;
	ld.global.nc.v2.f64 	{%fd600, %fd601}, [%rd214+32];
	fma.rn.f64 	%fd602, %fd599, %fd590, %fd600;
	fma.rn.f64 	%fd603, %fd602, %fd590, %fd601;
	fma.rn.f64 	%fd604, %fd603, %fd852, %fd852;
	fma.rn.f64 	%fd605, %fd603, %fd590, 0d3FF0000000000000;
	selp.f64 	%fd606, %fd605, %fd604, %p62;
	and.b32  	%r348, %r480, 2;
	setp.eq.s32 	%p63, %r348, 0;
	mov.f64 	%fd607, 0d0000000000000000;
	sub.f64 	%fd608, %fd607, %fd606;
	selp.f64 	%fd96, %fd606, %fd608, %p63;
	@%p59 bra 	$L__BB26_62;
	mov.f64 	%fd614, 0d0000000000000000;
	mul.rn.f64 	%fd854, %fd87, %fd614;
	mov.b32 	%r482, 1;
	bra.uni 	$L__BB26_65;
$L__BB26_62:
	mul.f64 	%fd609, %fd87, 0d3FE45F306DC9C883;
	cvt.rni.s32.f64 	%r481, %fd609;
	cvt.rn.f64.s32 	%fd610, %r481;
	fma.rn.f64 	%fd611, %fd610, 0dBFF921FB54442D18, %fd87;
	fma.rn.f64 	%fd612, %fd610, 0dBC91A62633145C00, %fd611;
	fma.rn.f64 	%fd854, %fd610, 0dB97B839A252049C0, %fd612;
	setp.ltu.f64 	%p64, %fd91, 0d41E0000000000000;
	@%p64 bra 	$L__BB26_64;
	{ // callseq 78, 0
	.param .b64 param0;
	st.param.f64 	[param0], %fd87;
	.param .align 16 .b8 retval0[16];
	call.uni (retval0), 
	__internal_trig_reduction_slowpathd, 
	(
	param0
	);
	ld.param.f64 	%fd854, [retval0];
	ld.param.b32 	%r481, [retval0+8];
	} // callseq 78
$L__BB26_64:
	add.s32 	%r482, %r481, 1;
$L__BB26_65:
	shl.b32 	%r351, %r482, 6;
	cvt.u64.u32 	%rd215, %r351;
	and.b64  	%rd216, %rd215, 64;
	mov.u64 	%rd217, __cudart_sin_cos_coeffs;
	add.s64 	%rd218, %rd217, %rd216;
	mul.rn.f64 	%fd615, %fd854, %fd854;
	and.b32  	%r352, %r482, 1;
	setp.eq.b32 	%p65, %r352, 1;
	selp.f64 	%fd616, 0dBDA8FF8320FD8164, 0d3DE5DB65F9785EBA, %p65;
	ld.global.nc.v2.f64 	{%fd617, %fd618}, [%rd218];
	fma.rn.f64 	%fd619, %fd616, %fd615, %fd617;
	fma.rn.f64 	%fd620, %fd619, %fd615, %fd618;
	ld.global.nc.v2.f64 	{%fd621, %fd622}, [%rd218+16];
	fma.rn.f64 	%fd623, %fd620, %fd615, %fd621;
	fma.rn.f64 	%fd624, %fd623, %fd615, %fd622;
	ld.global.nc.v2.f64 	{%fd625, %fd626}, [%rd218+32];
	fma.rn.f64 	%fd627, %fd624, %fd615, %fd625;
	fma.rn.f64 	%fd628, %fd627, %fd615, %fd626;
	fma.rn.f64 	%fd629, %fd628, %fd854, %fd854;
	fma.rn.f64 	%fd630, %fd628, %fd615, 0d3FF0000000000000;
	selp.f64 	%fd631, %fd630, %fd629, %p65;
	and.b32  	%r353, %r482, 2;
	setp.eq.s32 	%p66, %r353, 0;
	mov.f64 	%fd632, 0d0000000000000000;
	sub.f64 	%fd633, %fd632, %fd631;
	selp.f64 	%fd102, %fd631, %fd633, %p66;
	abs.f64 	%fd103, %fd86;
	setp.neu.f64 	%p67, %fd103, 0d7FF0000000000000;
	@%p67 bra 	$L__BB26_67;
	mov.f64 	%fd639, 0d0000000000000000;
	mul.rn.f64 	%fd855, %fd86, %fd639;
	mov.b32 	%r483, 0;
	bra.uni 	$L__BB26_69;
$L__BB26_67:
	mul.f64 	%fd634, %fd86, 0d3FE45F306DC9C883;
	cvt.rni.s32.f64 	%r483, %fd634;
	cvt.rn.f64.s32 	%fd635, %r483;
	fma.rn.f64 	%fd636, %fd635, 0dBFF921FB54442D18, %fd86;
	fma.rn.f64 	%fd637, %fd635, 0dBC91A62633145C00, %fd636;
	fma.rn.f64 	%fd855, %fd635, 0dB97B839A252049C0, %fd637;
	setp.ltu.f64 	%p68, %fd103, 0d41E0000000000000;
	@%p68 bra 	$L__BB26_69;
	{ // callseq 79, 0
	.param .b64 param0;
	st.param.f64 	[param0], %fd86;
	.param .align 16 .b8 retval0[16];
	call.uni (retval0), 
	__internal_trig_reduction_slowpathd, 
	(
	param0
	);
	ld.param.f64 	%fd855, [retval0];
	ld.param.b32 	%r483, [retval0+8];
	} // callseq 79
$L__BB26_69:
	shl.b32 	%r356, %r483, 6;
	cvt.u64.u32 	%rd219, %r356;
	and.b64  	%rd220, %rd219, 64;
	mov.u64 	%rd221, __cudart_sin_cos_coeffs;
	add.s64 	%rd222, %rd221, %rd220;
	mul.rn.f64 	%fd640, %fd855, %fd855;
	and.b32  	%r357, %r483, 1;
	setp.eq.b32 	%p70, %r357, 1;
	selp.f64 	%fd641, 0dBDA8FF8320FD8164, 0d3DE5DB65F9785EBA, %p70;
	ld.global.nc.v2.f64 	{%fd642, %fd643}, [%rd222];
	fma.rn.f64 	%fd644, %fd641, %fd640, %fd642;
	fma.rn.f64 	%fd645, %fd644, %fd640, %fd643;
	ld.global.nc.v2.f64 	{%fd646, %fd647}, [%rd222+16];
	fma.rn.f64 	%fd648, %fd645, %fd640, %fd646;
	fma.rn.f64 	%fd649, %fd648, %fd640, %fd647;
	ld.global.nc.v2.f64 	{%fd650, %fd651}, [%rd222+32];
	fma.rn.f64 	%fd652, %fd649, %fd640, %fd650;
	fma.rn.f64 	%fd653, %fd652, %fd640, %fd651;
	fma.rn.f64 	%fd654, %fd653, %fd855, %fd855;
	fma.rn.f64 	%fd655, %fd653, %fd640, 0d3FF0000000000000;
	selp.f64 	%fd656, %fd655, %fd654, %p70;
	and.b32  	%r358, %r483, 2;
	setp.eq.s32 	%p71, %r358, 0;
	mov.f64 	%fd657, 0d0000000000000000;
	sub.f64 	%fd658, %fd657, %fd656;
	selp.f64 	%fd659, %fd656, %fd658, %p71;
	mul.f64 	%fd660, %fd89, %fd102;
	mul.f64 	%fd661, %fd660, %fd659;
	mul.f64 	%fd662, %fd88, %fd96;
	sub.f64 	%fd108, %fd661, %fd662;
	@%p67 bra 	$L__BB26_71;
	mov.f64 	%fd668, 0d0000000000000000;
	mul.rn.f64 	%fd857, %fd86, %fd668;
	mov.b32 	%r485, 1;
	bra.uni 	$L__BB26_74;
$L__BB26_71:
	mul.f64 	%fd663, %fd86, 0d3FE45F306DC9C883;
	cvt.rni.s32.f64 	%r484, %fd663;
	cvt.rn.f64.s32 	%fd664, %r484;
	fma.rn.f64 	%fd665, %fd664, 0dBFF921FB54442D18, %fd86;
	fma.rn.f64 	%fd666, %fd664, 0dBC91A62633145C00, %fd665;
	fma.rn.f64 	%fd857, %fd664, 0dB97B839A252049C0, %fd666;
	setp.ltu.f64 	%p72, %fd103, 0d41E0000000000000;
	@%p72 bra 	$L__BB26_73;
	{ // callseq 80, 0
	.param .b64 param0;
	st.param.f64 	[param0], %fd86;
	.param .align 16 .b8 retval0[16];
	call.uni (retval0), 
	__internal_trig_reduction_slowpathd, 
	(
	param0
	);
	ld.param.f64 	%fd857, [retval0];
	ld.param.b32 	%r484, [retval0+8];
	} // callseq 80
$L__BB26_73:
	add.s32 	%r485, %r484, 1;
$L__BB26_74:
	ld.param.u64 	%rd314, [_Z12Vext_cal_iniPiPdS0_S0_S0_S0_S_S0_S0_S0_S0_S0_S_S_S_S0_S0_S0_S0_S0_S0_S0_S_S_S_S_S0_S0_S_S_S_S_S_S_S_S_S0_S0_S0_S0_S0_S0_S0_S0_S_S_S0_S0_S0_S0_S0_S0_S0_S0_S0_S0_S0_S0_S0_S0_S0_S0_S0_S0_S0_S0__param_60];
	ld.param.u64 	%rd313, [_Z12Vext_cal_iniPiPdS0_S0_S0_S0_S_S0_S0_S0_S0_S0_S_S_S_S0_S0_S0_S0_S0_S0_S0_S_S_S_S_S0_S0_S_S_S_S_S_S_S_S_S0_S0_S0_S0_S0_S0_S0_S0_S_S_S0_S0_S0_S0_S0_S0_S0_S0_S0_S0_S0_S0_S0_S0_S0_S0_S0_S0_S0_S0__param_59];
	ld.param.u64 	%rd312, [_Z12Vext_cal_iniPiPdS0_S0_S0_S0_S_S0_S0_S0_S0_S0_S_S_S_S0_S0_S0_S0_S0_S0_S0_S_S_S_S_S0_S0_S_S_S_S_S_S_S_S_S0_S0_S0_S0_S0_S0_S0_S0_S_S_S0_S0_S0_S0_S0_S0_S0_S0_S0_S0_S0_S0_S0_S0_S0_S0_S0_S0_S0_S0__param_58];
	ld.param.u64 	%rd311, [_Z12Vext_cal_iniPiPdS0_S0_S0_S0_S_S0_S0_S0_S0_S0_S_S_S_S0_S0_S0_S0_S0_S0_S0_S_S_S_S_S0_S0_S_S_S_S_S_S_S_S_S0_S0_S0_S0_S0_S0_S0_S0_S_S_S0_S0_S0_S0_S0_S0_S0_S0_S0_S0_S0_S0_S0_S0_S0_S0_S0_S0_S0_S0__param_57];
	ld.param.u64 	%rd277, [_Z12Vext_cal_iniPiPdS0_S0_S0_S0_S_S0_S0_S0_S0_S0_S_S_S_S0_S0_S0_S0_S0_S0_S0_S_S_S_S_S0_S0_S_S_S_S_S_S_S_S_S0_S0_S0_S0_S0_S0_S0_S0_S_S_S0_S0_S0_S0_S0_S0_S0_S0_S0_S0_S0_S0_S0_S0_S0_S0_S0_S0_S0_S0__param_17];
	ld.param.u64 	%rd274, [_Z12Vext_cal_iniPiPdS0_S0_S0_S0_S_S0_S0_S0_S0_S0_S_S_S_S0_S0_S0_S0_S0_S0_S0_S_S_S_S_S0_S0_S_S_S_S_S_S_S_S_S0_S0_S0_S0_S0_S0_S0_S0_S_S_S0_S0_S0_S0_S0_S0_S0_S0_S0_S0_S0_S0_S0_S0_S0_S0_S0_S0_S0_S0__param_11];
	ld.param.u64 	%rd273, [_Z12Vext_cal_iniPiPdS0_S0_S0_S0_S_S0_S0_S0_S0_S0_S_S_S_S0_S0_S0_S0_S0_S0_S0_S_S_S_S_S0_S0_S_S_S_S_S_S_S_S_S0_S0_S0_S0_S0_S0_S0_S0_S_S_S0_S0_S0_S0_S0_S0_S0_S0_S0_S0_S0_S0_S0_S0_S0_S0_S0_S0_S0_S0__param_10];
	ld.param.u64 	%rd272, [_Z12Vext_cal_iniPiPdS0_S0_S0_S0_S_S0_S0_S0_S0_S0_S_S_S_S0_S0_S0_S0_S0_S0_S0_S_S_S_S_S0_S0_S_S_S_S_S_S_S_S_S0_S0_S0_S0_S0_S0_S0_S0_S_S_S0_S0_S0_S0_S0_S0_S0_S0_S0_S0_S0_S0_S0_S0_S0_S0_S0_S0_S0_S0__param_9];
	shl.b32 	%r361, %r485, 6;
	cvt.u64.u32 	%rd223, %r361;
	and.b64  	%rd224, %rd223, 64;
	mov.u64 	%rd225, __cudart_sin_cos_coeffs;
	add.s64 	%rd226, %rd225, %rd224;
	mul.rn.f64 	%fd669, %fd857, %fd857;
	and.b32  	%r362, %r485, 1;
	setp.eq.b32 	%p73, %r362, 1;
	selp.f64 	%fd670, 0dBDA8FF8320FD8164, 0d3DE5DB65F9785EBA, %p73;
	ld.global.nc.v2.f64 	{%fd671, %fd672}, [%rd226];
	fma.rn.f64 	%fd673, %fd670, %fd669, %fd671;
	fma.rn.f64 	%fd674, %fd673, %fd669, %fd672;
	ld.global.nc.v2.f64 	{%fd675, %fd676}, [%rd226+16];
	fma.rn.f64 	%fd677, %fd674, %fd669, %fd675;
	fma.rn.f64 	%fd678, %fd677, %fd669, %fd676;
	ld.global.nc.v2.f64 	{%fd679, %fd680}, [%rd226+32];
	fma.rn.f64 	%fd681, %fd678, %fd669, %fd679;
	fma.rn.f64 	%fd682, %fd681, %fd669, %fd680;
	fma.rn.f64 	%fd683, %fd682, %fd857, %fd857;
	fma.rn.f64 	%fd684, %fd682, %fd669, 0d3FF0000000000000;
	selp.f64 	%fd685, %fd684, %fd683, %p73;
	and.b32  	%r363, %r485, 2;
	setp.eq.s32 	%p74, %r363, 0;
	mov.f64 	%fd686, 0d0000000000000000;
	sub.f64 	%fd687, %fd686, %fd685;
	selp.f64 	%fd688, %fd685, %fd687, %p74;
	mul.f64 	%fd689, %fd90, %fd688;
	fma.rn.f64 	%fd690, %fd102, %fd689, %fd108;
	cvta.to.global.u64 	%rd227, %rd311;
	mul.wide.s32 	%rd228, %r461, 8;
	add.s64 	%rd229, %rd227, %rd228;
	st.global.f64 	[%rd229], %fd690;
	ld.global.f64 	%fd691, [%rd25];
	ld.global.f64 	%fd692, [%rd30];
	add.f64 	%fd693, %fd691, %fd692;
	cvta.to.global.u64 	%rd230, %rd312;
	add.s64 	%rd32, %rd230, %rd228;
	st.global.f64 	[%rd32], %fd693;
	ld.global.f64 	%fd694, [%rd26];
	ld.global.f64 	%fd695, [%rd31];
	add.f64 	%fd696, %fd694, %fd695;
	cvta.to.global.u64 	%rd231, %rd313;
	add.s64 	%rd33, %rd231, %rd228;
	st.global.f64 	[%rd33], %fd696;
	ld.global.f64 	%fd697, [%rd28];
	ld.global.f64 	%fd698, [%rd229];
	add.f64 	%fd699, %fd697, %fd698;
	cvta.to.global.u64 	%rd232, %rd314;
	add.s64 	%rd34, %rd232, %rd228;
	st.global.f64 	[%rd34], %fd699;
	cvta.to.global.u64 	%rd233, %rd96;
	add.s64 	%rd35, %rd233, %rd228;
	mov.b64 	%rd234, 0;
	st.global.u64 	[%rd35], %rd234;
	ld.global.f64 	%fd700, [%rd34];
	ld.global.u32 	%r364, [%rd20];
	cvta.to.global.u64 	%rd36, %rd272;
	mul.wide.s32 	%rd235, %r364, 8;
	add.s64 	%rd236, %rd36, %rd235;
	ld.global.f64 	%fd701, [%rd236];
	cvta.to.global.u64 	%rd37, %rd273;
	add.s64 	%rd237, %rd37, %rd235;
	ld.global.f64 	%fd702, [%rd237];
	cvta.to.global.u64 	%rd38, %rd274;
	add.s64 	%rd238, %rd38, %rd235;
	ld.global.f64 	%fd858, [%rd238];
	ld.global.f64 	%fd703, [%rd27];
	ld.global.f64 	%fd704, [%rd27+8];
	mul.f64 	%fd705, %fd702, %fd704;
	fma.rn.f64 	%fd706, %fd701, %fd703, %fd705;
	ld.global.f64 	%fd707, [%rd27+16];
	fma.rn.f64 	%fd708, %fd858, %fd707, %fd706;
	sub.f64 	%fd115, %fd700, %fd708;
	cvta.to.global.u64 	%rd239, %rd277;
	ld.global.f64 	%fd116, [%rd239];
	mul.f64 	%fd709, %fd116, 0d3FE0000000000000;
	setp.leu.f64 	%p75, %fd115, %fd709;
	@%p75 bra 	$L__BB26_76;
	ld.global.u32 	%r366, [%rd9];
	cvt.rn.f64.s32 	%fd712, %r366;
	add.f64 	%fd858, %fd858, %fd712;
	bra.uni 	$L__BB26_78;
$L__BB26_76:
	mul.f64 	%fd710, %fd116, 0dBFE0000000000000;
	setp.geu.f64 	%p76, %fd115, %fd710;
	@%p76 bra 	$L__BB26_78;
	ld.global.u32 	%r365, [%rd9];
	cvt.rn.f64.s32 	%fd711, %r365;
	sub.f64 	%fd858, %fd858, %fd711;
$L__BB26_78:
	ld.param.u64 	%rd317, [_Z12Vext_cal_iniPiPdS0_S0_S0_S0_S_S0_S0_S0_S0_S0_S_S_S_S0_S0_S0_S0_S0_S0_S0_S_S_S_S_S0_S0_S_S_S_S_S_S_S_S_S0_S0_S0_S0_S0_S0_S0_S0_S_S_S0_S0_S0_S0_S0_S0_S0_S0_S0_S0_S0_S0_S0_S0_S0_S0_S0_S0_S0_S0__param_63];
	ld.param.u64 	%rd276, [_Z12Vext_cal_iniPiPdS0_S0_S0_S0_S_S0_S0_S0_S0_S0_S_S_S_S0_S0_S0_S0_S0_S0_S0_S_S_S_S_S0_S0_S_S_S_S_S_S_S_S_S0_S0_S0_S0_S0_S0_S0_S0_S_S_S0_S0_S0_S0_S0_S0_S0_S0_S0_S0_S0_S0_S0_S0_S0_S0_S0_S0_S0_S0__param_16];
	cvta.to.global.u64 	%rd240, %rd317;
	mul.wide.s32 	%rd241, %r461, 8;
	add.s64 	%rd39, %rd240, %rd241;
	st.global.f64 	[%rd39], %fd858;
	ld.global.f64 	%fd713, [%rd33];
	ld.global.u32 	%r367, [%rd20];
	mul.wide.s32 	%rd242, %r367, 8;
	add.s64 	%rd243, %rd36, %rd242;
	ld.global.f64 	%fd714, [%rd243];
	add.s64 	%rd244, %rd37, %rd242;
	ld.global.f64 	%fd859, [%rd244];
	add.s64 	%rd245, %rd38, %rd242;
	ld.global.f64 	%fd715, [%rd245];
	ld.global.f64 	%fd716, [%rd3];
	ld.global.f64 	%fd717, [%rd3+8];
	mul.f64 	%fd718, %fd859, %fd717;
	fma.rn.f64 	%fd719, %fd714, %fd716, %fd718;
	ld.global.f64 	%fd720, [%rd3+16];
	fma.rn.f64 	%fd721, %fd715, %fd720, %fd719;
	sub.f64 	%fd121, %fd713, %fd721;
	cvta.to.global.u64 	%rd246, %rd276;
	ld.global.f64 	%fd122, [%rd246];
	mul.f64 	%fd722, %fd122, 0d3FE0000000000000;
	setp.leu.f64 	%p77, %fd121, %fd722;
	@%p77 bra 	$L__BB26_80;
	ld.global.u32 	%r369, [%rd10];
	cvt.rn.f64.s32 	%fd725, %r369;
	add.f64 	%fd859, %fd859, %fd725;
	bra.uni 	$L__BB26_82;
$L__BB26_80:
	mul.f64 	%fd723, %fd122, 0dBFE0000000000000;
	setp.geu.f64 	%p78, %fd121, %fd723;
	@%p78 bra 	$L__BB26_82;
	ld.global.u32 	%r368, [%rd10];
	cvt.rn.f64.s32 	%fd724, %r368;
	sub.f64 	%fd859, %fd859, %fd724;
$L__BB26_82:
	ld.param.u64 	%rd316, [_Z12Vext_cal_iniPiPdS0_S0_S0_S0_S_S0_S0_S0_S0_S0_S_S_S_S0_S0_S0_S0_S0_S0_S0_S_S_S_S_S0_S0_S_S_S_S_S_S_S_S_S0_S0_S0_S0_S0_S0_S0_S0_S_S_S0_S0_S0_S0_S0_S0_S0_S0_S0_S0_S0_S0_S0_S0_S0_S0_S0_S0_S0_S0__param_62];
	ld.param.u64 	%rd275, [_Z12Vext_cal_iniPiPdS0_S0_S0_S0_S_S0_S0_S0_S0_S0_S_S_S_S0_S0_S0_S0_S0_S0_S0_S_S_S_S_S0_S0_S_S_S_S_S_S_S_S_S0_S0_S0_S0_S0_S0_S0_S0_S_S_S0_S0_S0_S0_S0_S0_S0_S0_S0_S0_S0_S0_S0_S0_S0_S0_S0_S0_S0_S0__param_15];
	cvta.to.global.u64 	%rd247, %rd316;
	mul.wide.s32 	%rd248, %r461, 8;
	add.s64 	%rd40, %rd247, %rd248;
	st.global.f64 	[%rd40], %fd859;
	ld.global.f64 	%fd726, [%rd32];
	ld.global.u32 	%r370, [%rd20];
	mul.wide.s32 	%rd249, %r370, 8;
	add.s64 	%rd250, %rd36, %rd249;
	ld.global.f64 	%fd860, [%rd250];
	add.s64 	%rd251, %rd37, %rd249;
	ld.global.f64 	%fd727, [%rd251];
	add.s64 	%rd252, %rd38, %rd249;
	ld.global.f64 	%fd728, [%rd252];
	ld.global.f64 	%fd729, [%rd24];
	ld.global.f64 	%fd730, [%rd24+8];
	mul.f64 	%fd731, %fd727, %fd730;
	fma.rn.f64 	%fd732, %fd860, %fd729, %fd731;
	ld.global.f64 	%fd733, [%rd24+16];
	fma.rn.f64 	%fd734, %fd728, %fd733, %fd732;
	sub.f64 	%fd127, %fd726, %fd734;
	cvta.to.global.u64 	%rd253, %rd275;
	ld.global.f64 	%fd128, [%rd253];
	mul.f64 	%fd735, %fd128, 0d3FE0000000000000;
	setp.leu.f64 	%p79, %fd127, %fd735;
	@%p79 bra 	$L__BB26_84;
	ld.global.u32 	%r372, [%rd11];
	cvt.rn.f64.s32 	%fd738, %r372;
	add.f64 	%fd860, %fd860, %fd738;
	bra.uni 	$L__BB26_86;
$L__BB26_84:
	mul.f64 	%fd736, %fd128, 0dBFE0000000000000;
	setp.geu.f64 	%p80, %fd127, %fd736;
	@%p80 bra 	$L__BB26_86;
	ld.global.u32 	%r371, [%rd11];
	cvt.rn.f64.s32 	%fd737, %r371;
	sub.f64 	%fd860, %fd860, %fd737;
$L__BB26_86:
	setp.lt.s32 	%p81, %r4, 0;
	setp.eq.s32 	%p82, %r5, 1062207488;
	mul.wide.s32 	%rd254, %r461, 8;
	add.s64 	%rd255, %rd14, %rd254;
	st.global.f64 	[%rd255], %fd860;
	ld.global.f64 	%fd739, [%rd32];
	ld.global.f64 	%fd132, [%rd33];
	ld.global.f64 	%fd133, [%rd34];
	ld.global.f64 	%fd740, [%rd40];
	ld.global.f64 	%fd741, [%rd39];
	ld.global.f64 	%fd742, [%rd24];
	ld.global.f64 	%fd743, [%rd24+8];
	mul.f64 	%fd744, %fd740, %fd743;
	fma.rn.f64 	%fd745, %fd860, %fd742, %fd744;
	ld.global.f64 	%fd746, [%rd24+16];
	fma.rn.f64 	%fd747, %fd741, %fd746, %fd745;
	ld.global.f64 	%fd748, [%rd3];
	ld.global.f64 	%fd749, [%rd3+8];
	mul.f64 	%fd750, %fd740, %fd749;
	fma.rn.f64 	%fd751, %fd860, %fd748, %fd750;
	ld.global.f64 	%fd752, [%rd3+16];
	fma.rn.f64 	%fd134, %fd741, %fd752, %fd751;
	ld.global.f64 	%fd753, [%rd27];
	ld.global.f64 	%fd754, [%rd27+8];
	mul.f64 	%fd755, %fd740, %fd754;
	fma.rn.f64 	%fd756, %fd860, %fd753, %fd755;
	ld.global.f64 	%fd757, [%rd27+16];
	fma.rn.f64 	%fd135, %fd741, %fd757, %fd756;
	sub.f64 	%fd136, %fd739, %fd747;
	{
	.reg .b32 %temp; 
	mov.b64 	{%temp, %r80}, %fd136;
	}
	abs.f64 	%fd137, %fd136;
	{ // callseq 81, 0
	.param .b64 param0;
	st.param.f64 	[param0], %fd137;
	.param .b64 param1;
	st.param.f64 	[param1], 0d4000000000000000;
	.param .b64 retval0;
	call.uni (retval0), 
	__internal_accurate_pow, 
	(
	param0, 
	param1
	);
	ld.param.f64 	%fd758, [retval0];
	} // callseq 81
	setp.lt.s32 	%p84, %r80, 0;
	neg.f64 	%fd760, %fd758;
	selp.f64 	%fd761, %fd760, %fd758, %p82;
	selp.f64 	%fd762, %fd761, %fd758, %p84;
	setp.eq.f64 	%p85, %fd136, 0d0000000000000000;
	selp.b32 	%r373, %r80, 0, %p82;
	or.b32  	%r374, %r373, 2146435072;
	selp.b32 	%r375, %r374, %r373, %p81;
	mov.b32 	%r376, 0;
	mov.b64 	%fd763, {%r376, %r375};
	selp.f64 	%fd861, %fd763, %fd762, %p85;
	add.f64 	%fd764, %fd136, 0d4000000000000000;
	{
	.reg .b32 %temp; 
	mov.b64 	{%temp, %r377}, %fd764;
	}
	and.b32  	%r378, %r377, 2146435072;
	setp.ne.s32 	%p86, %r378, 2146435072;
	@%p86 bra 	$L__BB26_91;
	setp.num.f64 	%p87, %fd136, %fd136;
	@%p87 bra 	$L__BB26_89;
	mov.f64 	%fd765, 0d4000000000000000;
	add.rn.f64 	%fd861, %fd136, %fd765;
	bra.uni 	$L__BB26_91;
$L__BB26_89:
	setp.neu.f64 	%p88, %fd137, 0d7FF0000000000000;
	@%p88 bra 	$L__BB26_91;
	selp.b32 	%r379, %r7, %r6, %p1;
	selp.b32 	%r380, %r379, %r6, %p84;
	mov.b32 	%r381, 0;
	mov.b64 	%fd861, {%r381, %r380};
$L__BB26_91:
	setp.eq.f64 	%p93, %fd136, 0d3FF0000000000000;
	selp.f64 	%fd142, 0d3FF0000000000000, %fd861, %p93;
	sub.f64 	%fd143, %fd132, %fd134;
	{
	.reg .b32 %temp; 
	mov.b64 	{%temp, %r81}, %fd143;
	}
	abs.f64 	%fd144, %fd143;
	{ // callseq 82, 0
	.param .b64 param0;
	st.param.f64 	[param0], %fd144;
	.param .b64 param1;
	st.param.f64 	[param1], 0d4000000000000000;
	.param .b64 retval0;
	call.uni (retval0), 
	__internal_accurate_pow, 
	(
	param0, 
	param1
	);
	ld.param.f64 	%fd766, [retval0];
	} // callseq 82
	setp.lt.s32 	%p94, %r81, 0;
	neg.f64 	%fd768, %fd766;
	selp.f64 	%fd769, %fd768, %fd766, %p82;
	selp.f64 	%fd770, %fd769, %fd766, %p94;
	setp.eq.f64 	%p95, %fd143, 0d0000000000000000;
	selp.b32 	%r382, %r81, 0, %p82;
	or.b32  	%r383, %r382, 2146435072;
	selp.b32 	%r384, %r383, %r382, %p81;
	mov.b32 	%r385, 0;
	mov.b64 	%fd771, {%r385, %r384};
	selp.f64 	%fd862, %fd771, %fd770, %p95;
	add.f64 	%fd772, %fd143, 0d4000000000000000;
	{
	.reg .b32 %temp; 
	mov.b64 	{%temp, %r386}, %fd772;
	}
	and.b32  	%r387, %r386, 2146435072;
	setp.ne.s32 	%p96, %r387, 2146435072;
	@%p96 bra 	$L__BB26_96;
	setp.num.f64 	%p97, %fd143, %fd143;
	@%p97 bra 	$L__BB26_94;
	mov.f64 	%fd773, 0d4000000000000000;
	add.rn.f64 	%fd862, %fd143, %fd773;
	bra.uni 	$L__BB26_96;
$L__BB26_94:
	setp.neu.f64 	%p98, %fd144, 0d7FF0000000000000;
	@%p98 bra 	$L__BB26_96;
	selp.b32 	%r388, %r7, %r6, %p1;
	selp.b32 	%r389, %r388, %r6, %p94;
	mov.b32 	%r390, 0;
	mov.b64 	%fd862, {%r390, %r389};
$L__BB26_96:
	setp.lt.s32 	%p100, %r4, 0;
	setp.eq.s32 	%p101, %r5, 1062207488;
	setp.eq.f64 	%p103, %fd143, 0d3FF0000000000000;
	selp.f64 	%fd774, 0d3FF0000000000000, %fd862, %p103;
	add.f64 	%fd149, %fd142, %fd774;
	sub.f64 	%fd150, %fd133, %fd135;
	{
	.reg .b32 %temp; 
	mov.b64 	{%temp, %r82}, %fd150;
	}
	abs.f64 	%fd151, %fd150;
	{ // callseq 83, 0
	.param .b64 param0;
	st.param.f64 	[param0], %fd151;
	.param .b64 param1;
	st.param.f64 	[param1], 0d4000000000000000;
	.param .b64 retval0;
	call.uni (retval0), 
	__internal_accurate_pow, 
	(
	param0, 
	param1
	);
	ld.param.f64 	%fd775, [retval0];
	} // callseq 83
	setp.lt.s32 	%p104, %r82, 0;
	neg.f64 	%fd777, %fd775;
	selp.f64 	%fd778, %fd777, %fd775, %p101;
	selp.f64 	%fd779, %fd778, %fd775, %p104;
	setp.eq.f64 	%p105, %fd150, 0d0000000000000000;
	selp.b32 	%r391, %r82, 0, %p101;
	or.b32  	%r392, %r391, 2146435072;
	selp.b32 	%r393, %r392, %r391, %p100;
	mov.b32 	%r394, 0;
	mov.b64 	%fd780, {%r394, %r393};
	selp.f64 	%fd863, %fd780, %fd779, %p105;
	add.f64 	%fd781, %fd150, 0d4000000000000000;
	{
	.reg .b32 %temp; 
	mov.b64 	{%temp, %r395}, %fd781;
	}
	and.b32  	%r396, %r395, 2146435072;
	setp.ne.s32 	%p106, %r396, 2146435072;
	@%p106 bra 	$L__BB26_101;
	setp.num.f64 	%p107, %fd150, %fd150;
	@%p107 bra 	$L__BB26_99;
	mov.f64 	%fd782, 0d4000000000000000;
	add.rn.f64 	%fd863, %fd150, %fd782;
	bra.uni 	$L__BB26_101;
$L__BB26_99:
	setp.neu.f64 	%p108, %fd151, 0d7FF0000000000000;
	@%p108 bra 	$L__BB26_101;
	selp.b32 	%r397, %r7, %r6, %p1;
	selp.b32 	%r398, %r397, %r6, %p104;
	mov.b32 	%r399, 0;
	mov.b64 	%fd863, {%r399, %r398};
$L__BB26_101:
	ld.param.u64 	%rd271, [_Z12Vext_cal_iniPiPdS0_S0_S0_S0_S_S0_S0_S0_S0_S0_S_S_S_S0_S0_S0_S0_S0_S0_S0_S_S_S_S_S0_S0_S_S_S_S_S_S_S_S_S0_S0_S0_S0_S0_S0_S0_S0_S_S_S0_S0_S0_S0_S0_S0_S0_S0_S0_S0_S0_S0_S0_S0_S0_S0_S0_S0_S0_S0__param_8];
	ld.param.u64 	%rd268, [_Z12Vext_cal_iniPiPdS0_S0_S0_S0_S_S0_S0_S0_S0_S0_S_S_S_S0_S0_S0_S0_S0_S0_S0_S_S_S_S_S0_S0_S_S_S_S_S_S_S_S_S0_S0_S0_S0_S0_S0_S0_S0_S_S_S0_S0_S0_S0_S0_S0_S0_S0_S0_S0_S0_S0_S0_S0_S0_S0_S0_S0_S0_S0__param_2];
	setp.eq.f64 	%p110, %fd150, 0d3FF0000000000000;
	selp.f64 	%fd783, 0d3FF0000000000000, %fd863, %p110;
	add.f64 	%fd784, %fd149, %fd783;
	sqrt.rn.f64 	%fd864, %fd784;
	add.s64 	%rd41, %rd15, %rd254;
	st.global.f64 	[%rd41], %fd864;
	ld.global.u32 	%r400, [%rd19];
	cvta.to.global.u64 	%rd42, %rd268;
	mul.wide.s32 	%rd257, %r400, 8;
	add.s64 	%rd258, %rd42, %rd257;
	ld.global.f64 	%fd785, [%rd258];
	ld.global.u32 	%r401, [%rd20];
	cvta.to.global.u64 	%rd43, %rd271;
	mul.wide.s32 	%rd259, %r401, 8;
	add.s64 	%rd260, %rd43, %rd259;
	ld.global.f64 	%fd786, [%rd260];
	add.f64 	%fd787, %fd785, %fd786;
	mul.f64 	%fd788, %fd787, 0d3FE0000000000000;
	mul.f64 	%fd157, %fd788, 0d3FB999999999999A;
	setp.geu.f64 	%p111, %fd864, %fd157;
	@%p111 bra 	$L__BB26_103;
	st.global.f64 	[%rd41], %fd157;
	mov.f64 	%fd864, %fd157;
$L__BB26_103:
	ld.global.f64 	%fd159, [%rd16];
	setp.geu.f64 	%p112, %fd864, %fd159;
	@%p112 bra 	$L__BB26_125;
	setp.lt.s32 	%p113, %r8, 0;
	setp.eq.s32 	%p114, %r9, 1073741824;
	ld.global.f64 	%fd160, [%rd35];
	ld.global.u32 	%r402, [%rd19];
	mul.wide.s32 	%rd261, %r402, 8;
	add.s64 	%rd262, %rd17, %rd261;
	ld.global.f64 	%fd789, [%rd262];
	ld.global.u32 	%r403, [%rd20];
	mul.wide.s32 	%rd263, %r403, 8;
	add.s64 	%rd264, %rd18, %rd263;
	ld.global.f64 	%fd790, [%rd264];
	mul.f64 	%fd791, %fd789, %fd790;
	sqrt.rn.f64 	%fd792, %fd791;
	add.s64 	%rd265, %rd42, %rd261;
	ld.global.f64 	%fd793, [%rd265];
	add.s64 	%rd266, %rd43, %rd263;
	ld.global.f64 	%fd794, [%rd266];
	add.f64 	%fd795, %fd793, %fd794;
	mul.f64 	%fd161, %fd795, 0d3FE0000000000000;
	mul.f64 	%fd162, %fd792, 0d4010000000000000;
	div.rn.f64 	%fd163, %fd161, %fd864;
	{
	.reg .b32 %temp; 
	mov.b64 	{%temp, %r83}, %fd163;
	}
	abs.f64 	%fd164, %fd163;
	{ // callseq 84, 0
	.param .b64 param0;
	st.param.f64 	[param0], %fd164;
	.param .b64 param1;
	st.param.f64 	[param1], 0d4028000000000000;
	.param .b64 retval0;
	call.uni (retval0), 
	__internal_accurate_pow, 
	(
	param0, 
	param1
	);
	ld.param.f64 	%fd796, [retval0];
	} // callseq 84
	setp.lt.s32 	%p116, %r83, 0;
	neg.f64 	%fd798, %fd796;
	selp.f64 	%fd799, %fd798, %fd796, %p114;
	selp.f64 	%fd800, %fd799, %fd796, %p116;
	setp.eq.f64 	%p117, %fd163, 0d0000000000000000;
	selp.b32 	%r404, %r83, 0, %p114;
	or.b32  	%r405, %r404, 2146435072;
	selp.b32 	%r406, %r405, %r404, %p113;
	mov.b32 	%r407, 0;
	mov.b64 	%fd801, {%r407, %r406};
	selp.f64 	%fd865, %fd801, %fd800, %p117;
	add.f64 	%fd802, %fd163, 0d4028000000000000;
	{
	.reg .b32 %temp; 
	mov.b64 	{%temp, %r408}, %fd802;
	}
	and.b32  	%r409, %r408, 2146435072;
	setp.ne.s32 	%p118, %r409, 2146435072;
	@%p118 bra 	$L__BB26_109;
	setp.num.f64 	%p119, %fd163, %fd163;
	@%p119 bra 	$L__BB26_107;
	mov.f64 	%fd803, 0d4028000000000000;
	add.rn.f64 	%fd865, %fd163, %fd803;
	bra.uni 	$L__BB26_109;
$L__BB26_107:
	setp.neu.f64 	%p120, %fd164, 0d7FF0000000000000;
	@%p120 bra 	$L__BB26_109;
	or.b32  	%r410, %r10, -2147483648;
	selp.b32 	%r411, %r410, %r10, %p2;
	selp.b32 	%r412, %r411, %r10, %p116;
	mov.b32 	%r413, 0;
	mov.b64 	%fd865, {%r413, %r412};
$L__BB26_109:
	setp.lt.s32 	%p124, %r11, 0;
	setp.eq.s32 	%p125, %r12, 1073741824;
	{ // callseq 85, 0
	.param .b64 param0;
	st.param.f64 	[param0], %fd164;
	.param .b64 param1;
	st.param.f64 	[param1], 0d4018000000000000;
	.param .b64 retval0;
	call.uni (retval0), 
	__internal_accurate_pow, 
	(
	param0, 
	param1
	);
	ld.param.f64 	%fd804, [retval0];
	} // callseq 85
	neg.f64 	%fd806, %fd804;
	selp.f64 	%fd807, %fd806, %fd804, %p125;
	selp.f64 	%fd808, %fd807, %fd804, %p116;
	selp.b32 	%r414, %r83, 0, %p125;
	or.b32  	%r415, %r414, 2146435072;
	selp.b32 	%r416, %r415, %r414, %p124;
	mov.b32 	%r417, 0;
	mov.b64 	%fd809, {%r417, %r416};
	selp.f64 	%fd866, %fd809, %fd808, %p117;
	add.f64 	%fd810, %fd163, 0d4018000000000000;
	{
	.reg .b32 %temp; 
	mov.b64 	{%temp, %r418}, %fd810;
	}
	and.b32  	%r419, %r418, 2146435072;
	setp.ne.s32 	%p127, %r419, 2146435072;
	@%p127 bra 	$L__BB26_114;
	setp.num.f64 	%p128, %fd163, %fd163;
	@%p128 bra 	$L__BB26_112;
	mov.f64 	%fd811, 0d4018000000000000;
	add.rn.f64 	%fd866, %fd163, %fd811;
	bra.uni 	$L__BB26_114;
$L__BB26_112:
	setp.neu.f64 	%p129, %fd164, 0d7FF0000000000000;
	@%p129 bra 	$L__BB26_114;
	setp.lt.s32 	%p130, %r83, 0;
	setp.eq.s32 	%p131, %r12, 1073741824;
	and.b32  	%r421, %r11, 2147483647;
	setp.ne.s32 	%p132, %r421, 1071644672;
	or.b32  	%r422, %r13, -2147483648;
	selp.b32 	%r423, %r422, %r13, %p132;
	selp.b32 	%r424, %r423, %r13, %p131;
	selp.b32 	%r425, %r424, %r13, %p130;
	mov.b32 	%r426, 0;
	mov.b64 	%fd866, {%r426, %r425};
$L__BB26_114:
	setp.eq.f64 	%p133, %fd163, 0d3FF0000000000000;
	setp.lt.s32 	%p134, %r8, 0;
	setp.eq.s32 	%p135, %r9, 1073741824;
	sub.f64 	%fd812, %fd865, %fd866;
	selp.f64 	%fd813, 0d0000000000000000, %fd812, %p133;
	fma.rn.f64 	%fd173, %fd162, %fd813, %fd160;
	div.rn.f64 	%fd174, %fd161, %fd159;
	{
	.reg .b32 %temp; 
	mov.b64 	{%temp, %r84}, %fd174;
	}
	abs.f64 	%fd175, %fd174;
	{ // callseq 86, 0
	.param .b64 param0;
	st.param.f64 	[param0], %fd175;
	.param .b64 param1;
	st.param.f64 	[param1], 0d4028000000000000;
	.param .b64 retval0;
	call.uni (retval0), 
	__internal_accurate_pow, 
	(
	param0, 
	param1
	);
	ld.param.f64 	%fd814, [retval0];
	} // callseq 86
	setp.lt.s32 	%p137, %r84, 0;
	neg.f64 	%fd816, %fd814;
	selp.f64 	%fd817, %fd816, %fd814, %p135;
	selp.f64 	%fd818, %fd817, %fd814, %p137;
	setp.eq.f64 	%p138, %fd174, 0d0000000000000000;
	selp.b32 	%r427, %r84, 0, %p135;
	or.b32  	%r428, %r427, 2146435072;
	selp.b32 	%r429, %r428, %r427, %p134;
	mov.b32 	%r430, 0;
	mov.b64 	%fd819, {%r430, %r429};
	selp.f64 	%fd867, %fd819, %fd818, %p138;
	add.f64 	%fd820, %fd174, 0d4028000000000000;
	{
	.reg .b32 %temp; 
	mov.b64 	{%temp, %r431}, %fd820;
	}
	and.b32  	%r432, %r431, 2146435072;
	setp.ne.s32 	%p139, %r432, 2146435072;
	@%p139 bra 	$L__BB26_119;
	setp.num.f64 	%p140, %fd174, %fd174;
	@%p140 bra 	$L__BB26_117;
	mov.f64 	%fd821, 0d4028000000000000;
	add.rn.f64 	%fd867, %fd174, %fd821;
	bra.uni 	$L__BB26_119;
$L__BB26_117:
	setp.neu.f64 	%p141, %fd175, 0d7FF0000000000000;
	@%p141 bra 	$L__BB26_119;
	setp.lt.s32 	%p142, %r84, 0;
	or.b32  	%r433, %r10, -2147483648;
	selp.b32 	%r434, %r433, %r10, %p2;
	selp.b32 	%r435, %r434, %r10, %p142;
	mov.b32 	%r436, 0;
	mov.b64 	%fd867, {%r436, %r435};
$L__BB26_119:
	{ // callseq 87, 0
	.param .b64 param0;
	st.param.f64 	[param0], %fd175;
	.param .b64 param1;
	st.param.f64 	[param1], 0d4018000000000000;
	.param .b64 retval0;
	call.uni (retval0), 
	__internal_accurate_pow, 
	(
	param0, 
	param1
	);
	ld.param.f64 	%fd822, [retval0];
	} // callseq 87
	neg.f64 	%fd824, %fd822;
	selp.f64 	%fd825, %fd824, %fd822, %p125;
	selp.f64 	%fd826, %fd825, %fd822, %p137;
	selp.b32 	%r437, %r84, 0, %p125;
	or.b32  	%r438, %r437, 2146435072;
	selp.b32 	%r439, %r438, %r437, %p124;
	mov.b32 	%r440, 0;
	mov.b64 	%fd827, {%r440, %r439};
	selp.f64 	%fd868, %fd827, %fd826, %p138;
	add.f64 	%fd828, %fd174, 0d4018000000000000;
	{
	.reg .b32 %temp; 
	mov.b64 	{%temp, %r441}, %fd828;
	}
	and.b32  	%r442, %r441, 2146435072;
	setp.ne.s32 	%p148, %r442, 2146435072;
	@%p148 bra 	$L__BB26_124;
	setp.num.f64 	%p149, %fd174, %fd174;
	@%p149 bra 	$L__BB26_122;
	mov.f64 	%fd829, 0d4018000000000000;
	add.rn.f64 	%fd868, %fd174, %fd829;
	bra.uni 	$L__BB26_124;
$L__BB26_122:
	setp.neu.f64 	%p150, %fd175, 0d7FF0000000000000;
	@%p150 bra 	$L__BB26_124;
	setp.lt.s32 	%p151, %r84, 0;
	setp.eq.s32 	%p152, %r12, 1073741824;
	and.b32  	%r444, %r11, 2147483647;
	setp.ne.s32 	%p153, %r444, 1071644672;
	or.b32  	%r445, %r13, -2147483648;
	selp.b32 	%r446, %r445, %r13, %p153;
	selp.b32 	%r447, %r446, %r13, %p152;
	selp.b32 	%r448, %r447, %r13, %p151;
	mov.b32 	%r449, 0;
	mov.b64 	%fd868, {%r449, %r448};
$L__BB26_124:
	setp.eq.f64 	%p154, %fd174, 0d3FF0000000000000;
	sub.f64 	%fd830, %fd867, %fd868;
	selp.f64 	%fd831, 0d0000000000000000, %fd830, %p154;
	mul.f64 	%fd832, %fd162, %fd831;
	sub.f64 	%fd833, %fd173, %fd832;
	st.global.f64 	[%rd35], %fd833;
$L__BB26_125:
	add.s32 	%r461, %r461, %r14;
	ld.global.u32 	%r450, [%rd8];
	ld.global.u32 	%r451, [%rd7];
	ld.global.u32 	%r452, [%rd6];
	ld.global.u32 	%r453, [%rd5];
	ld.global.u32 	%r454, [%rd4];
	mul.lo.s32 	%r455, %r450, %r3;
	mul.lo.s32 	%r456, %r455, %r450;
	mul.lo.s32 	%r457, %r456, %r451;
	mul.lo.s32 	%r458, %r457, %r452;
	mul.lo.s32 	%r459, %r458, %r453;
	mul.lo.s32 	%r460, %r459, %r454;
	setp.lt.s32 	%p155, %r461, %r460;
	@%p155 bra 	$L__BB26_2;
$L__BB26_126:
	ret;

}
	// .globl	_Z20Vext_cal_ini_upgradePiPdS0_S0_S0_S0_S_S0_S0_S0_S0_S0_S_S_S_S0_S0_S0_S0_S0_S0_S0_S_S_S_S_S_S0_S0_S_S_S_S_S_S_S_S_S0_S0_S0_S0_S0_S0_S0_S0_S_S_S0_S0_S0_S0_S0_S0_S0_S0_S0_S0_S0_S0_S0_S0_S0_S0_S0_S0_S0_S0_
.visible .entry _Z20Vext_cal_ini_upgradePiPdS0_S0_S0_S0_S_S0_S0_S0_S0_S0_S_S_S_S0_S0_S0_S0_S0_S0_S0_S_S_S_S_S_S0_S0_S_S_S_S_S_S_S_S_S0_S0_S0_S0_S0_S0_S0_S0_S_S_S0_S0_S0_S0_S0_S0_S0_S0_S0_S0_S0_S0_S0_S0_S0_S0_S0_S0_S0_S0_(
	.param .u64 .ptr .align 1 _Z20Vext_cal_ini_upgradePiPdS0_S0_S0_S0_S_S0_S0_S0_S0_S0_S_S_S_S0_S0_S0_S0_S0_S0_S0_S_S_S_S_S_S0_S0_S_S_S_S_S_S_S_S_S0_S0_S0_S0_S0_S0_S0_S0_S_S_S0_S0_S0_S0_S0_S0_S0_S0_S0_S0_S0_S0_S0_S0_S0_S0_S0_S0_S0_S0__param_0,
	.param .u64 .ptr .align 1 _Z20Vext_cal_ini_upgradePiPdS0_S0_S0_S0_S_S0_S0_S0_S0_S0_S_S_S_S0_S0_S0_S0_S0_S0_S0_S_S_S_S_S_S0_S0_S_S_S_S_S_S_S_S_S0_S0_S0_S0_S0_S0_S0_S0_S_S_S0_S0_S0_S0_S0_S0_S0_S0_S0_S0_S0_S0_S0_S0_S0_S0_S0_S0_S0_S0__param_1,
	.param .u64 .ptr .align 1 _Z20Vext_cal_ini_upgradePiPdS0_S0_S0_S0_S_S0_S0_S0_S0_S0_S_S_S_S0_S0_S0_S0_S0_S0_S0_S_S_S_S_S_S0_S0_S_S_S_S_S_S_S_S_S0_S0_S0_S0_S0_S0_S0_S0_S_S_S0_S0_S0_S0_S0_S0_S0_S0_S0_S0_S0_S0_S0_S0_S0_S0_S0_S0_S0_S0__param_2,
	.param .u64 .ptr .align 1 _Z20Vext_cal_ini_upgradePiPdS0_S0_S0_S0_S_S0_S0_S0_S0_S0_S_S_S_S0_S0_S0_S0_S0_S0_S0_S_S_S_S_S_S0_S0_S_S_S_S_S_S_S_S_S0_S0_S0_S0_S0_S0_S0_S0_S_S_S0_S0_S0_S0_S0_S0_S0_S0_S0_S0_S0_S0_S0_S0_S0_S0_S0_S0_S0_S0__param_3,
	.param .u64 .ptr .align 1 _Z20Vext_cal_ini_upgradePiPdS0_S0_S0_S0_S_S0_S0_S0_S0_S0_S_S_S_S0_S0_S0_S0_S0_S0_S0_S_S_S_S_S_S0_S0_S_S_S_S_S_S_S_S_S0_S0_S0_S0_S0_S0_S0_S0_S_S_S0_S0_S0_S0_S0_S0_S0_S0_S0_S0_S0_S0_S0_S0_S0_S0_S0_S0_S0_S0__param_4,
	.param .u64 .ptr .align 1 _Z20Vext_cal_ini_upgradePiPdS0_S0_S0_S0_S_S0_S0_S0_S0_S0_S_S_S_S0_S0_S0_S0_S0_S0_S0_S_S_S_S_S_S0_S0_S_S_S_S_S_S_S_S_S0_S0_S0_S0_S0_S0_S0_S0_S_S_S0_S0_S0_S0_S0_S0_S0_S0_S0_S0_S0_S0_S0_S0_S0_S0_S0_S0_S0_S0__param_5,
	.param .u64 .ptr .align 1 _Z20Vext_cal_ini_upgradePiPdS0_S0_S0_S0_S_S0_S0_S0_S0_S0_S_S_S_S0_S0_S0_S0_S0_S0_S0_S_S_S_S_S_S0_S0_S_S_S_S_S_S_S_S_S0_S0_S0_S0_S0_S0_S0_S0_S_S_S0_S0_S0_S0_S0_S0_S0_S0_S0_S0_S0_S0_S0_S0_S0_S0_S0_S0_S0_S0__param_6,
	.param .u64 .ptr .align 1 _Z20Vext_cal_ini_upgradePiPdS0_S0_S0_S0_S_S0_S0_S0_S0_S0_S_S_S_S0_S0_S0_S0_S0_S0_S0_S_S_S_S_S_S0_S0_S_S_S_S_S_S_S_S_S0_S0_S0_S0_S0_S0_S0_S0_S_S_S0_S0_S0_S0_S0_S0_S0_S0_S0_S0_S0_S0_S0_S0_S0_S0_S0_S0_S0_S0__param_7,
	.param .u64 .ptr .align 1 _Z20Vext_cal_ini_upgradePiPdS0_S0_S0_S0_S_S0_S0_S0_S0_S0_S_S_S_S0_S0_S0_S0_S0_S0_S0_S_S_S_S_S_S0_S0_S_S_S_S_S_S_S_S_S0_S0_S0_S0_S0_S0_S0_S0_S_S_S0_S0_S0_S0_S0_S0_S0_S0_S0_S0_S0_S0_S0_S0_S0_S0_S0_S0_S0_S0__param_8,
	.param .u64 .ptr .align 1 _Z20Vext_cal_ini_upgradePiPdS0_S0_S0_S0_S_S0_S0_S0_S0_S0_S_S_S_S0_S0_S0_S0_S0_S0_S0_S_S_S_S_S_S0_S0_S_S_S_S_S_S_S_S_S0_S0_S0_S0_S0_S0_S0_S0_S_S_S0_S0_S0_S0_S0_S0_S0_S0_S0_S0_S0_S0_S0_S0_S0_S0_S0_S0_S0_S0__param_9,
	.param .u64 .ptr .align 1 _Z20Vext_cal_ini_upgradePiPdS0_S0_S0_S0_S_S0_S0_S0_S0_S0_S_S_S_S0_S0_S0_S0_S0_S0_S0_S_S_S_S_S_S0_S0_S_S_S_S_S_S_S_S_S0_S0_S0_S0_S0_S0_S0_S0_S_S_S0_S0_S0_S0_S0_S0_S0_S0_S0_S0_S0_S0_S0_S0_S0_S0_S0_S0_S0_S0__param_10,
	.param .u64 .ptr .align 1 _Z20Vext_cal_ini_upgradePiPdS0_S0_S0_S0_S_S0_S0_S0_S0_S0_S_S_S_S0_S0_S0_S0_S0_S0_S0_S_S_S_S_S_S0_S0_S_S_S_S_S_S_S_S_S0_S0_S0_S0_S0_S0_S0_S0_S_S_S0_S0_S0_S0_S0_S0_S0_S0_S0_S0_S0_S0_S0_S0_S0_S0_S0_S0_S0_S0__param_11,
	.param .u64 .ptr .align 1 _Z20Vext_cal_ini_upgradePiPdS0_S0_S0_S0_S_S0_S0_S0_S0_S0_S_S_S_S0_S0_S0_S0_S0_S0_S0_S_S_S_S_S_S0_S0_S_S_S_S_S_S_S_S_S0_S0_S0_S0_S0_S0_S0_S0_S_S_S0_S0_S0_S0_S0_S0_S0_S0_S0_S0_S0_S0_S0_S0_S0_S0_S0_S0_S0_S0__param_12,
	.param .u64 .ptr .align 1 _Z20Vext_cal_ini_upgradePiPdS0_S0_S0_S0_S_S0_S0_S0_S0_S0_S_S_S_S0_S0_S0_S0_S0_S0_S0_S_S_S_S_S_S0_S0_S_S_S_S_S_S_S_S_S0_S0_S0_S0_S0_S0_S0_S0_S_S_S0_S0_S0_S0_S0_S0_S0_S0_S0_S0_S0_S0_S0_S0_S0_S0_S0_S0_S0_S0__param_13,
	.param .u64 .ptr .align 1 _Z20Vext_cal_ini_upgradePiPdS0_S0_S0_S0_S_S0_S0_S0_S0_S0_S_S_S_S0_S0_S0_S0_S0_S0_S0_S_S_S_S_S_S0_S0_S_S_S_S_S_S_S_S_S0_S0_S0_S0_S0_S0_S0_S0_S_S_S0_S0_S0_S0_S0_S0_S0_S0_S0_S0_S0_S0_S0_S0_S0_S0_S0_S0_S0_S0__param_14,
	.param .u64 .ptr .align 1 _Z20Vext_cal_ini_upgradePiPdS0_S0_S0_S0_S_S0_S0_S0_S0_S0_S_S_S_S0_S0_S0_S0_S0_S0_S0_S_S_S_S_S_S0_S0_S_S_S_S_S_S_S_S_S0_S0_S0_S0_S0_S0_S0_S0_S_S_S0_S0_S0_S0_S0_S0_S0_S0_S0_S0_S0_S0_S0_S0_S0_S0_S0_S0_S0_S0__param_15,
	.param .u64 .ptr .align 1 _Z20Vext_cal_ini_upgradePiPdS0_S0_S0_S0_S_S0_S0_S0_S0_S0_S_S_S_S0_S0_S0_S0_S0_S0_S0_S_S_S_S_S_S0_S0_S_S_S_S_S_S_S_S_S0_S0_S0_S0_S0_S0_S0_S0_S_S_S0_S0_S0_S0_S0_S0_S0_S0_S0_S0_S0_S0_S0_S0_S0_S0_S0_S0_S0_S0__param_16,
	.param .u64 .ptr .align 1 _Z20Vext_cal_ini_upgradePiPdS0_S0_S0_S0_S_S0_S0_S0_S0_S0_S_S_S_S0_S0_S0_S0_S0_S0_S0_S_S_S_S_S_S0_S0_S_S_S_S_S_S_S_S_S0_S0_S0_S0_S0_S0_S0_S0_S_S_S0_S0_S0_S0_S0_S0_S0_S0_S0_S0_S0_S0_S0_S0_S0_S0_S0_S0_S0_S0__param_17,
	.param .u64 .ptr .align 1 _Z20Vext_cal_ini_upgradePiPdS0_S0_S0_S0_S_S0_S0_S0_S0_S0_S_S_S_S0_S0_S0_S0_S0_S0_S0_S_S_S_S_S_S0_S0_S_S_S_S_S_S_S_S_S0_S0_S0_S0_S0_S0_S0_S0_S_S_S0_S0_S0_S0_S0_S0_S0_S0_S0_S0_S0_S0_S0_S0_S0_S0_S0_S0_S0_S0__param_18,
	.param .u64 .ptr .align 1 _Z20Vext_cal_ini_upgradePiPdS0_S0_S0_S0_S_S0_S0_S0_S0_S0_S_S_S_S0_S0_S0_S0_S0_S0_S0_S_S_S_S_S_S0_S0_S_S_S_S_S_S_S_S_S0_S0_S0_S0_S0_S0_S0_S0_S_S_S0_S0_S0_S0_S0_S0_S0_S0_S0_S0_S0_S0_S0_S0_S0_S0_S0_S0_S0_S0__param_19,
	.param .u64 .ptr .align 1 _Z20Vext_cal_ini_upgradePiPdS0_S0_S0_S0_S_S0_S0_S0_S0_S0_S_S_S_S0_S0_S0_S0_S0_S0_S0_S_S_S_S_S_S0_S0_S_S_S_S_S_S_S_S_S0_S0_S0_S0_S0_S0_S0_S0_S_S_S0_S0_S0_S0_S0_S0_S0_S0_S0_S0_S0_S0_S0_S0_S0_S0_S0_S0_S0_S0__param_20,
	.param .u64 .ptr .align 1 _Z20Vext_cal_ini_upgradePiPdS0_S0_S0_S0_S_S0_S0_S0_S0_S0_S_S_S_S0_S0_S0_S0_S0_S0_S0_S_S_S_S_S_S0_S0_S_S_S_S_S_S_S_S_S0_S0_S0_S0_S0_S0_S0_S0_S_S_S0_S0_S0_S0_S0_S0_S0_S0_S0_S0_S0_S0_S0_S0_S0_S0_S0_S0_S0_S0__param_21,
	.param .u64 .ptr .align 1 _Z20Vext_cal_ini_upgradePiPdS0_S0_S0_S0_S_S0_S0_S0_S0_S0_S_S_S_S0_S0_S0_S0_S0_S0_S0_S_S_S_S_S_S0_S0_S_S_S_S_S_S_S_S_S0_S0_S0_S0_S0_S0_S0_S0_S_S_S0_S0_S0_S0_S0_S0_S0_S0_S0_S0_S0_S0_S0_S0_S0_S0_S0_S0_S0_S0__param_22,
	.param .u64 .ptr .align 1 _Z20Vext_cal_ini_upgradePiPdS0_S0_S0_S0_S_S0_S0_S0_S0_S0_S_S_S_S0_S0_S0_S0_S0_S0_S0_S_S_S_S_S_S0_S0_S_S_S_S_S_S_S_S_S0_S0_S0_S0_S0_S0_S0_S0_S_S_S0_S0_S0_S0_S0_S0_S0_S0_S0_S0_S0_S0_S0_S0_S0_S0_S0_S0_S0_S0__param_23,
	.param .u64 .ptr .align 1 _Z20Vext_cal_ini_upgradePiPdS0_S0_S0_S0_S_S0_S0_S0_S0_S0_S_S_S_S0_S0_S0_S0_S0_S0_S0_S_S_S_S_S_S0_S0_S_S_S_S_S_S_S_S_S0_S0_S0_S0_S0_S0_S0_S0_S_S_S0_S0_S0_S0_S0_S0_S0_S0_S0_S0_S0_S0_S0_S0_S0_S0_S0_S0_S0_S0__param_24,
	.param .u64 .ptr .align 1 _Z20Vext_cal_ini_upgradePiPdS0_S0_S0_S0_S_S0_S0_S0_S0_S0_S_S_S_S0_S0_S0_S0_S0_S0_S0_S_S_S_S_S_S0_S0_S_S_S_S_S_S_S_S_S0_S0_S0_S0_S0_S0_S0_S0_S_S_S0_S0_S0_S0_S0_S0_S0_S0_S0_S0_S0_S0_S0_S0_S0_S0_S0_S0_S0_S0__param_25,
	.param .u64 .ptr .align 1 _Z20Vext_cal_ini_upgradePiPdS0_S0_S0_S0_S_S0_S0_S0_S0_S0_S_S_S_S0_S0_S0_S0_S0_S0_S0_S_S_S_S_S_S0_S0_S_S_S_S_S_S_S_S_S0_S0_S0_S0_S0_S0_S0_S0_S_S_S0_S0_S0_S0_S0_S0_S0_S0_S0_S0_S0_S0_S0_S0_S0_S0_S0_S0_S0_S0__param_26,
	.param .u64 .ptr .align 1 _Z20Vext_cal_ini_upgradePiPdS0_S0_S0_S0_S_S0_S0_S0_S0_S0_S_S_S_S0_S0_S0_S0_S0_S0_S0_S_S_S_S_S_S0_S0_S_S_S_S_S_S_S_S_S0_S0_S0_S0_S0_S0_S0_S0_S_S_S0_S0_S0_S0_S0_S0_S0_S0_S0_S0_S0_S0_S0_S0_S0_S0_S0_S0_S0_S0__param_27,
	.param .u64 .ptr .align 1 _Z20Vext_cal_ini_upgradePiPdS0_S0_S0_S0_S_S0_S0_S0_S0_S0_S_S_S_S0_S0_S0_S0_S0_S0_S0_S_S_S_S_S_S0_S0_S_S_S_S_S_S_S_S_S0_S0_S0_S0_S0_S0_S0_S0_S_S_S0_S0_S0_S0_S0_S0_S0_S0_S0_S0_S0_S0_S0_S0_S0_S0_S0_S0_S0_S0__param_28,
	.param .u64 .ptr .align 1 _Z20Vext_cal_ini_upgradePiPdS0_S0_S0_S0_S_S0_S0_S0_S0_S0_S_S_S_S0_S0_S0_S0_S0_S0_S0_S_S_S_S_S_S0_S0_S_S_S_S_S_S_S_S_S0_S0_S0_S0_S0_S0_S0_S0_S_S_S0_S0_S0_S0_S0_S0_S0_S0_S0_S0_S0_S0_S0_S0_S0_S0_S0_S0_S0_S0__param_29,
	.param .u64 .ptr .align 1 _Z20Vext_cal_ini_upgradePiPdS0_S0_S0_S0_S_S0_S0_S0_S0_S0_S_S_S_S0_S0_S0_S0_S0_S0_S0_S_S_S_S_S_S0_S0_S_S_S_S_S_S_S_S_S0_S0_S0_S0_S0_S0_S0_S0_S_S_S0_S0_S0_S0_S0_S0_S0_S0_S0_S0_S0_S0_S0_S0_S0_S0_S0_S0_S0_S0__param_30,
	.param .u64 .ptr .align 1 _Z20Vext_cal_ini_upgradePiPdS0_S0_S0_S0_S_S0_S0_S0_S0_S0_S_S_S_S0_S0_S0_S0_S0_S0_S0_S_S_S_S_S_S0_S0_S_S_S_S_S_S_S_S_S0_S0_S0_S0_S0_S0_S0_S0_S_S_S0_S0_S0_S0_S0_S0_S0_S0_S0_S0_S0_S0_S0_S0_S0_S0_S0_S0_S0_S0__param_31,
	.param .u64 .ptr .align 1 _Z20Vext_cal_ini_upgradePiPdS0_S0_S0_S0_S_S0_S0_S0_S0_S0_S_S_S_S0_S0_S0_S0_S0_S0_S0_S_S_S_S_S_S0_S0_S_S_S_S_S_S_S_S_S0_S0_S0_S0_S0_S0_S0_S0_S_S_S0_S0_S0_S0_S0_S0_S0_S0_S0_S0_S0_S0_S0_S0_S0_S0_S0_S0_S0_S0__param_32,
	.param .u64 .ptr .align 1 _Z20Vext_cal_ini_upgradePiPdS0_S0_S0_S0_S_S0_S0_S0_S0_S0_S_S_S_S0_S0_S0_S0_S0_S0_S0_S_S_S_S_S_S0_S0_S_S_S_S_S_S_S_S_S0_S0_S0_S0_S0_S0_S0_S0_S_S_S0_S0_S0_S0_S0_S0_S0_S0_S0_S0_S0_S0_S0_S0_S0_S0_S0_S0_S0_S0__param_33,
	.param .u64 .ptr .align 1 _Z20Vext_cal_ini_upgradePiPdS0_S0_S0_S0_S_S0_S0_S0_S0_S0_S_S_S_S0_S0_S0_S0_S0_S0_S0_S_S_S_S_S_S0_S0_S_S_S_S_S_S_S_S_S0_S0_S0_S0_S0_S0_S0_S0_S_S_S0_S0_S0_S0_S0_S0_S0_S0_S0_S0_S0_S0_S0_S0_S0_S0_S0_S0_S0_S0__param_34,
	.param .u64 .ptr .align 1 _Z20Vext_cal_ini_upgradePiPdS0_S0_S0_S0_S_S0_S0_S0_S0_S0_S_S_S_S0_S0_S0_S0_S0_S0_S0_S_S_S_S_S_S0_S0_S_S_S_S_S_S_S_S_S0_S0_S0_S0_S0_S0_S0_S0_S_S_S0_S0_S0_S0_S0_S0_S0_S0_S0_S0_S0_S0_S0_S0_S0_S0_S0_S0_S0_S0__param_35,
	.param .u64 .ptr .align 1 _Z20Vext_cal_ini_upgradePiPdS0_S0_S0_S0_S_S0_S0_S0_S0_S0_S_S_S_S0_S0_S0_S0_S0_S0_S0_S_S_S_S_S_S0_S0_S_S_S_S_S_S_S_S_S0_S0_S0_S0_S0_S0_S0_S0_S_S_S0_S0_S0_S0_S0_S0_S0_S0_S0_S0_S0_S0_S0_S0_S0_S0_S0_S0_S0_S0__param_36,
	.param .u64 .ptr .align 1 _Z20Vext_cal_ini_upgradePiPdS0_S0_S0_S0_S_S0_S0_S0_S0_S0_S_S_S_S0_S0_S0_S0_S0_S0_S0_S_S_S_S_S_S0_S0_S_S_S_S_S_S_S_S_S0_S0_S0_S0_S0_S0_S0_S0_S_S_S0_S0_S0_S0_S0_S0_S0_S0_S0_S0_S0_S0_S0_S0_S0_S0_S0_S0_S0_S0__param_37,
	.param .u64 .ptr .align 1 _Z20Vext_cal_ini_upgradePiPdS0_S0_S0_S0_S_S0_S0_S0_S0_S0_S_S_S_S0_S0_S0_S0_S0_S0_S0_S_S_S_S_S_S0_S0_S_S_S_S_S_S_S_S_S0_S0_S0_S0_S0_S0_S0_S0_S_S_S0_S0_S0_S0_S0_S0_S0_S0_S0_S0_S0_S0_S0_S0_S0_S0_S0_S0_S0_S0__param_38,
	.param .u64 .ptr .align 1 _Z20Vext_cal_ini_upgradePiPdS0_S0_S0_S0_S_S0_S0_S0_S0_S0_S_S_S_S0_S0_S0_S0_S0_S0_S0_S_S_S_S_S_S0_S0_S_S_S_S_S_S_S_S_S0_S0_S0_S0_S0_S0_S0_S0_S_S_S0_S0_S0_S0_S0_S0_S0_S0_S0_S0_S0_S0_S0_S0_S0_S0_S0_S0_S0_S0__param_39,
	.param .u64 .ptr .align 1 _Z20Vext_cal_ini_upgradePiPdS0_S0_S0_S0_S_S0_S0_S0_S0_S0_S_S_S_S0_S0_S0_S0_S0_S0_S0_S_S_S_S_S_S0_S0_S_S_S_S_S_S_S_S_S0_S0_S0_S0_S0_S0_S0_S0_S_S_S0_S0_S0_S0_S0_S0_S0_S0_S0_S0_S0_S0_S0_S0_S0_S0_S0_S0_S0_S0__param_40,
	.param .u64 .ptr .align 1 _Z20Vext_cal_ini_upgradePiPdS0_S0_S0_S0_S_S0_S0_S0_S0_S0_S_S_S_S0_S0_S0_S0_S0_S0_S0_S_S_S_S_S_S0_S0_S_S_S_S_S_S_S_S_S0_S0_S0_S0_S0_S0_S0_S0_S_S_S0_S0_S0_S0_S0_S0_S0_S0_S0_S0_S0_S0_S0_S0_S0_S0_S0_S0_S0_S0__param_41,
	.param .u64 .ptr .align 1 _Z20Vext_cal_ini_upgradePiPdS0_S0_S0_S0_S_S0_S0_S0_S0_S0_S_S_S_S0_S0_S0_S0_S0_S0_S0_S_S_S_S_S_S0_S0_S_S_S_S_S_S_S_S_S0_S0_S0_S0_S0_S0_S0_S0_S_S_S0_S0_S0_S0_S0_S0_S0_S0_S0_S0_S0_S0_S0_S0_S0_S0_S0_S0_S0_S0__param_42,
	.param .u64 .ptr .align 1 _Z20Vext_cal_ini_upgradePiPdS0_S0_S0_S0_S_S0_S0_S0_S0_S0_S_S_S_S0_S0_S0_S0_S0_S0_S0_S_S_S_S_S_S0_S0_S_S_S_S_S_S_S_S_S0_S0_S0_S0_S0_S0_S0_S0_S_S_S0_S0_S0_S0_S0_S0_S0_S0_S0_S0_S0_S0_S0_S0_S0_S0_S0_S0_S0_S0__param_43,
	.param .u64 .ptr .align 1 _Z20Vext_cal_ini_upgradePiPdS0_S0_S0_S0_S_S0_S0_S0_S0_S0_S_S_S_S0_S0_S0_S0_S0_S0_S0_S_S_S_S_S_S0_S0_S_S_S_S_S_S_S_S_S0_S0_S0_S0_S0_S0_S0_S0_S_S_S0_S0_S0_S0_S0_S0_S0_S0_S0_S0_S0_S0_S0_S0_S0_S0_S0_S0_S0_S0__param_44,
	.param .u64 .ptr .align 1 _Z20Vext_cal_ini_upgradePiPdS0_S0_S0_S0_S_S0_S0_S0_S0_S0_S_S_S_S0_S0_S0_S0_S0_S0_S0_S_S_S_S_S_S0_S0_S_S_S_S_S_S_S_S_S0_S0_S0_S0_S0_S0_S0_S0_S_S_S0_S0_S0_S0_S0_S0_S0_S0_S0_S0_S0_S0_S0_S0_S0_S0_S0_S0_S0_S0__param_45,
	.param .u64 .ptr .align 1 _Z20Vext_cal_ini_upgradePiPdS0_S0_S0_S0_S_S0_S0_S0_S0_S0_S_S_S_S0_S0_S0_S0_S0_S0_S0_S_S_S_S_S_S0_S0_S_S_S_S_S_S_S_S_S0_S0_S0_S0_S0_S0_S0_S0_S_S_S0_S0_S0_S0_S0_S0_S0_S0_S0_S0_S0_S0_S0_S0_S0_S0_S0_S0_S0_S0__param_46,
	.param .u64 .ptr .align 1 _Z20Vext_cal_ini_upgradePiPdS0_S0_S0_S0_S_S0_S0_S0_S0_S0_S_S_S_S0_S0_S0_S0_S0_S0_S0_S_S_S_S_S_S0_S0_S_S_S_S_S_S_S_S_S0_S0_S0_S0_S0_S0_S0_S0_S_S_S0_S0_S0_S0_S0_S0_S0_S0_S0_S0_S0_S0_S0_S0_S0_S0_S0_S0_S0_S0__param_47,
	.param .u64 .ptr .align 1 _Z20Vext_cal_ini_upgradePiPdS0_S0_S0_S0_S_S0_S0_S0_S0_S0_S_S_S_S0_S0_S0_S0_S0_S0_S0_S_S_S_S_S_S0_S0_S_S_S_S_S_S_S_S_S0_S0_S0_S0_S0_S0_S0_S0_S_S_S0_S0_S0_S0_S0_S0_S0_S0_S0_S0_S0_S0_S0_S0_S0_S0_S0_S0_S0_S0__param_48,
	.param .u64 .ptr .align 1 _Z20Vext_cal_ini_upgradePiPdS0_S0_S0_S0_S_S0_S0_S0_S0_S0_S_S_S_S0_S0_S0_S0_S0_S0_S0_S_S_S_S_S_S0_S0_S_S_S_S_S_S_S_S_S0_S0_S0_S0_S0_S0_S0_S0_S_S_S0_S0_S0_S0_S0_S0_S0_S0_S0_S0_S0_S0_S0_S0_S0_S0_S0_S0_S0_S0__param_49,
	.param .u64 .ptr .align 1 _Z20Vext_cal_ini_upgradePiPdS0_S0_S0_S0_S_S0_S0_S0_S0_S0_S_S_S_S0_S0_S0_S0_S0_S0_S0_S_S_S_S_S_S0_S0_S_S_S_S_S_S_S_S_S0_S0_S0_S0_S0_S0_S0_S0_S_S_S0_S0_S0_S0_S0_S0_S0_S0_S0_S0_S0_S0_S0_S0_S0_S0_S0_S0_S0_S0__param_50,
	.param .u64 .ptr .align 1 _Z20Vext_cal_ini_upgradePiPdS0_S0_S0_S0_S_S0_S0_S0_S0_S0_S_S_S_S0_S0_S0_S0_S0_S0_S0_S_S_S_S_S_S0_S0_S_S_S_S_S_S_S_S_S0_S0_S0_S0_S0_S0_S0_S0_S_S_S0_S0_S0_S0_S0_S0_S0_S0_S0_S0_S0_S0_S0_S0_S0_S0_S0_S0_S0_S0__param_51,
	.param .u64 .ptr .align 1 _Z20Vext_cal_ini_upgradePiPdS0_S0_S0_S0_S_S0_S0_S0_S0_S0_S_S_S_S0_S0_S0_S0_S0_S0_S0_S_S_S_S_S_S0_S0_S_S_S_S_S_S_S_S_S0_S0_S0_S0_S0_S0_S0_S0_S_S_S0_S0_S0_S0_S0_S0_S0_S0_S0_S0_S0_S0_S0_S0_S0_S0_S0_S0_S0_S0__param_52,
	.param .u64 .ptr .align 1 _Z20Vext_cal_ini_upgradePiPdS0_S0_S0_S0_S_S0_S0_S0_S0_S0_S_S_S_S0_S0_S0_S0_S0_S0_S0_S_S_S_S_S_S0_S0_S_S_S_S_S_S_S_S_S0_S0_S0_S0_S0_S0_S0_S0_S_S_S0_S0_S0_S0_S0_S0_S0_S0_S0_S0_S0_S0_S0_S0_S0_S0_S0_S0_S0_S0__param_53,
	.param .u64 .ptr .align 1 _Z20Vext_cal_ini_upgradePiPdS0_S0_S0_S0_S_S0_S0_S0_S0_S0_S_S_S_S0_S0_S0_S0_S0_S0_S0_S_S_S_S_S_S0_S0_S_S_S_S_S_S_S_S_S0_S0_S0_S0_S0_S0_S0_S0_S_S_S0_S0_S0_S0_S0_S0_S0_S0_S0_S0_S0_S0_S0_S0_S0_S0_S0_S0_S0_S0__param_54,
	.param .u64 .ptr .align 1 _Z20Vext_cal_ini_upgradePiPdS0_S0_S0_S0_S_S0_S0_S0_S0_S0_S_S_S_S0_S0_S0_S0_S0_S0_S0_S_S_S_S_S_S0_S0_S_S_S_S_S_S_S_S_S0_S0_S0_S0_S0_S0_S0_S0_S_S_S0_S0_S0_S0_S0_S0_S0_S0_S0_S0_S0_S0_S0_S0_S0_S0_S0_S0_S0_S0__param_55,
	.param .u64 .ptr .align 1 _Z20Vext_cal_ini_upgradePiPdS0_S0_S0_S0_S_S0_S0_S0_S0_S0_S_S_S_S0_S0_S0_S0_S0_S0_S0_S_S_S_S_S_S0_S0_S_S_S_S_S_S_S_S_S0_S0_S0_S0_S0_S0_S0_S0_S_S_S0_S0_S0_S0_S0_S0_S0_S0_S0_S0_S0_S0_S0_S0_S0_S0_S0_S0_S0_S0__param_56,
	.param .u64 .ptr .align 1 _Z20Vext_cal_ini_upgradePiPdS0_S0_S0_S0_S_S0_S0_S0_S0_S0_S_S_S_S0_S0_S0_S0_S0_S0_S0_S_S_S_S_S_S0_S0_S_S_S_S_S_S_S_S_S0_S0_S0_S0_S0_S0_S0_S0_S_S_S0_S0_S0_S0_S0_S0_S0_S0_S0_S0_S0_S0_S0_S0_S0_S0_S0_S0_S0_S0__param_57,
	.param .u64 .ptr .align 1 _Z20Vext_cal_ini_upgradePiPdS0_S0_S0_S0_S_S0_S0_S0_S0_S0_S_S_S_S0_S0_S0_S0_S0_S0_S0_S_S_S_S_S_S0_S0_S_S_S_S_S_S_S_S_S0_S0_S0_S0_S0_S0_S0_S0_S_S_S0_S0_S0_S0_S0_S0_S0_S0_S0_S0_S0_S0_S0_S0_S0_S0_S0_S0_S0_S0__param_58,
	.param .u64 .ptr .align 1 _Z20Vext_cal_ini_upgradePiPdS0_S0_S0_S0_S_S0_S0_S0_S0_S0_S_S_S_S0_S0_S0_S0_S0_S0_S0_S_S_S_S_S_S0_S0_S_S_S_S_S_S_S_S_S0_S0_S0_S0_S0_S0_S0_S0_S_S_S0_S0_S0_S0_S0_S0_S0_S0_S0_S0_S0_S0_S0_S0_S0_S0_S0_S0_S0_S0__param_59,
	.param .u64 .ptr .align 1 _Z20Vext_cal_ini_upgradePiPdS0_S0_S0_S0_S_S0_S0_S0_S0_S0_S_S_S_S0_S0_S0_S0_S0_S0_S0_S_S_S_S_S_S0_S0_S_S_S_S_S_S_S_S_S0_S0_S0_S0_S0_S0_S0_S0_S_S_S0_S0_S0_S0_S0_S0_S0_S0_S0_S0_S0_S0_S0_S0_S0_S0_S0_S0_S0_S0__param_60,
	.param .u64 .ptr .align 1 _Z20Vext_cal_ini_upgradePiPdS0_S0_S0_S0_S_S0_S0_S0_S0_S0_S_S_S_S0_S0_S0_S0_S0_S0_S0_S_S_S_S_S_S0_S0_S_S_S_S_S_S_S_S_S0_S0_S0_S0_S0_S0_S0_S0_S_S_S0_S0_S0_S0_S0_S0_S0_S0_S0_S0_S0_S0_S0_S0_S0_S0_S0_S0_S0_S0__param_61,
	.param .u64 .ptr .align 1 _Z20Vext_cal_ini_upgradePiPdS0_S0_S0_S0_S_S0_S0_S0_S0_S0_S_S_S_S0_S0_S0_S0_S0_S0_S0_S_S_S_S_S_S0_S0_S_S_S_S_S_S_S_S_S0_S0_S0_S0_S0_S0_S0_S0_S_S_S0_S0_S0_S0_S0_S0_S0_S0_S0_S0_S0_S0_S0_S0_S0_S0_S0_S0_S0_S0__param_62,
	.param .u64 .ptr .align 1 _Z20Vext_cal_ini_upgradePiPdS0_S0_S0_S0_S_S0_S0_S0_S0_S0_S_S_S_S0_S0_S0_S0_S0_S0_S0_S_S_S_S_S_S0_S0_S_S_S_S_S_S_S_S_S0_S0_S0_S0_S0_S0_S0_S0_S_S_S0_S0_S0_S0_S0_S0_S0_S0_S0_S0_S0_S0_S0_S0_S0_S0_S0_S0_S0_S0__param_63,
	.param .u64 .ptr .align 1 _Z20Vext_cal_ini_upgradePiPdS0_S0_S0_S0_S_S0_S0_S0_S0_S0_S_S_S_S0_S0_S0_S0_S0_S0_S0_S_S_S_S_S_S0_S0_S_S_S_S_S_S_S_S_S0_S0_S0_S0_S0_S0_S0_S0_S_S_S0_S0_S0_S0_S0_S0_S0_S0_S0_S0_S0_S0_S0_S0_S0_S0_S0_S0_S0_S0__param_64,
	.param .u64 .ptr .align 1 _Z20Vext_cal_ini_upgradePiPdS0_S0_S0_S0_S_S0_S0_S0_S0_S0_S_S_S_S0_S0_S0_S0_S0_S0_S0_S_S_S_S_S_S0_S0_S_S_S_S_S_S_S_S_S0_S0_S0_S0_S0_S0_S0_S0_S_S_S0_S0_S0_S0_S0_S0_S0_S0_S0_S0_S0_S0_S0_S0_S0_S0_S0_S0_S0_S0__param_65,
	.param .u64 .ptr .align 1 _Z20Vext_cal_ini_upgradePiPdS0_S0_S0_S0_S_S0_S0_S0_S0_S0_S_S_S_S0_S0_S0_S0_S0_S0_S0_S_S_S_S_S_S0_S0_S_S_S_S_S_S_S_S_S0_S0_S0_S0_S0_S0_S0_S0_S_S_S0_S0_S0_S0_S0_S0_S0_S0_S0_S0_S0_S0_S0_S0_S0_S0_S0_S0_S0_S0__param_66
)
{
	.reg .pred 	%p<158>;
	.reg .b32 	%r<831>;
	.reg .b64 	%rd<367>;
	.reg .b64 	%fd<899>;

	ld.param.u64 	%rd100, [_Z20Vext_cal_ini_upgradePiPdS0_S0_S0_S0_S_S0_S0_S0_S0_S0_S_S_S_S0_S0_S0_S0_S0_S0_S0_S_S_S_S_S_S0_S0_S_S_S_S_S_S_S_S_S0_S0_S0_S0_S0_S0_S0_S0_S_S_S0_S0_S0_S0_S0_S0_S0_S0_S0_S0_S0_S0_S0_S0_S0_S0_S0_S0_S0_S0__param_0];
	ld.param.u64 	%rd101, [_Z20Vext_cal_ini_upgradePiPdS0_S0_S0_S0_S_S0_S0_S0_S0_S0_S_S_S_S0_S0_S0_S0_S0_S0_S0_S_S_S_S_S_S0_S0_S_S_S_S_S_S_S_S_S0_S0_S0_S0_S0_S0_S0_S0_S_S_S0_S0_S0_S0_S0_S0_S0_S0_S0_S0_S0_S0_S0_S0_S0_S0_S0_S0_S0_S0__param_6];
	ld.param.u64 	%rd102, [_Z20Vext_cal_ini_upgradePiPdS0_S0_S0_S0_S_S0_S0_S0_S0_S0_S_S_S_S0_S0_S0_S0_S0_S0_S0_S_S_S_S_S_S0_S0_S_S_S_S_S_S_S_S_S0_S0_S0_S0_S0_S0_S0_S0_S_S_S0_S0_S0_S0_S0_S0_S0_S0_S0_S0_S0_S0_S0_S0_S0_S0_S0_S0_S0_S0__param_12];
	ld.param.u64 	%rd103, [_Z20Vext_cal_ini_upgradePiPdS0_S0_S0_S0_S_S0_S0_S0_S0_S0_S_S_S_S0_S0_S0_S0_S0_S0_S0_S_S_S_S_S_S0_S0_S_S_S_S_S_S_S_S_S0_S0_S0_S0_S0_S0_S0_S0_S_S_S0_S0_S0_S0_S0_S0_S0_S0_S0_S0_S0_S0_S0_S0_S0_S0_S0_S0_S0_S0__param_13];
	ld.param.u64 	%rd104, [_Z20Vext_cal_ini_upgradePiPdS0_S0_S0_S0_S_S0_S0_S0_S0_S0_S_S_S_S0_S0_S0_S0_S0_S0_S0_S_S_S_S_S_S0_S0_S_S_S_S_S_S_S_S_S0_S0_S0_S0_S0_S0_S0_S0_S_S_S0_S0_S0_S0_S0_S0_S0_S0_S0_S0_S0_S0_S0_S0_S0_S0_S0_S0_S0_S0__param_14];
	ld.param.u64 	%rd105, [_Z20Vext_cal_ini_upgradePiPdS0_S0_S0_S0_S_S0_S0_S0_S0_S0_S_S_S_S0_S0_S0_S0_S0_S0_S0_S_S_S_S_S_S0_S0_S_S_S_S_S_S_S_S_S0_S0_S0_S0_S0_S0_S0_S0_S_S_S0_S0_S0_S0_S0_S0_S0_S0_S0_S0_S0_S0_S0_S0_S0_S0_S0_S0_S0_S0__param_23];
	ld.param.u64 	%rd106, [_Z20Vext_cal_ini_upgradePiPdS0_S0_S0_S0_S_S0_S0_S0_S0_S0_S_S_S_S0_S0_S0_S0_S0_S0_S0_S_S_S_S_S_S0_S0_S_S_S_S_S_S_S_S_S0_S0_S0_S0_S0_S0_S0_S0_S_S_S0_S0_S0_S0_S0_S0_S0_S0_S0_S0_S0_S0_S0_S0_S0_S0_S0_S0_S0_S0__param_24];
	ld.param.u64 	%rd107, [_Z20Vext_cal_ini_upgradePiPdS0_S0_S0_S0_S_S0_S0_S0_S0_S0_S_S_S_S0_S0_S0_S0_S0_S0_S0_S_S_S_S_S_S0_S0_S_S_S_S_S_S_S_S_S0_S0_S0_S0_S0_S0_S0_S0_S_S_S0_S0_S0_S0_S0_S0_S0_S0_S0_S0_S0_S0_S0_S0_S0_S0_S0_S0_S0_S0__param_25];
	ld.param.u64 	%rd108, [_Z20Vext_cal_ini_upgradePiPdS0_S0_S0_S0_S_S0_S0_S0_S0_S0_S_S_S_S0_S0_S0_S0_S0_S0_S0_S_S_S_S_S_S0_S0_S_S_S_S_S_S_S_S_S0_S0_S0_S0_S0_S0_S0_S0_S_S_S0_S0_S0_S0_S0_S0_S0_S0_S0_S0_S0_S0_S0_S0_S0_S0_S0_S0_S0_S0__param_26];
	ld.param.u64 	%rd109, [_Z20Vext_cal_ini_upgradePiPdS0_S0_S0_S0_S_S0_S0_S0_S0_S0_S_S_S_S0_S0_S0_S0_S0_S0_S0_S_S_S_S_S_S0_S0_S_S_S_S_S_S_S_S_S0_S0_S0_S0_S0_S0_S0_S0_S_S_S0_S0_S0_S0_S0_S0_S0_S0_S0_S0_S0_S0_S0_S0_S0_S0_S0_S0_S0_S0__param_29];
	ld.param.u64 	%rd110, [_Z20Vext_cal_ini_upgradePiPdS0_S0_S0_S0_S_S0_S0_S0_S0_S0_S_S_S_S0_S0_S0_S0_S0_S0_S0_S_S_S_S_S_S0_S0_S_S_S_S_S_S_S_S_S0_S0_S0_S0_S0_S0_S0_S0_S_S_S0_S0_S0_S0_S0_S0_S0_S0_S0_S0_S0_S0_S0_S0_S0_S0_S0_S0_S0_S0__param_30];
	ld.param.u64 	%rd111, [_Z20Vext_cal_ini_upgradePiPdS0_S0_S0_S0_S_S0_S0_S0_S0_S0_S_S_S_S0_S0_S0_S0_S0_S0_S0_S_S_S_S_S_S0_S0_S_S_S_S_S_S_S_S_S0_S0_S0_S0_S0_S0_S0_S0_S_S_S0_S0_S0_S0_S0_S0_S0_S0_S0_S0_S0_S0_S0_S0_S0_S0_S0_S0_S0_S0__param_31];
	ld.param.u64 	%rd112, [_Z20Vext_cal_ini_upgradePiPdS0_S0_S0_S0_S_S0_S0_S0_S0_S0_S_S_S_S0_S0_S0_S0_S0_S0_S0_S_S_S_S_S_S0_S0_S_S_S_S_S_S_S_S_S0_S0_S0_S0_S0_S0_S0_S0_S_S_S0_S0_S0_S0_S0_S0_S0_S0_S0_S0_S0_S0_S0_S0_S0_S0_S0_S0_S0_S0__param_32];
	ld.param.u64 	%rd113, [_Z20Vext_cal_ini_upgradePiPdS0_S0_S0_S0_S_S0_S0_S0_S0_S0_S_S_S_S0_S0_S0_S0_S0_S0_S0_S_S_S_S_S_S0_S0_S_S_S_S_S_S_S_S_S0_S0_S0_S0_S0_S0_S0_S0_S_S_S0_S0_S0_S0_S0_S0_S0_S0_S0_S0_S0_S0_S0_S0_S0_S0_S0_S0_S0_S0__param_33];
	ld.param.u64 	%rd114, [_Z20Vext_cal_ini_upgradePiPdS0_S0_S0_S0_S_S0_S0_S0_S0_S0_S_S_S_S0_S0_S0_S0_S0_S0_S0_S_S_S_S_S_S0_S0_S_S_S_S_S_S_S_S_S0_S0_S0_S0_S0_S0_S0_S0_S_S_S0_S0_S0_S0_S0_S0_S0_S0_S0_S0_S0_S0_S0_S0_S0_S0_S0_S0_S0_S0__param_34];
	ld.param.u64 	%rd115, [_Z20Vext_cal_ini_upgradePiPdS0_S0_S0_S0_S_S0_S0_S0_S0_S0_S_S_S_S0_S0_S0_S0_S0_S0_S0_S_S_S_S_S_S0_S0_S_S_S_S_S_S_S_S_S0_S0_S0_S0_S0_S0_S0_S0_S_S_S0_S0_S0_S0_S0_S0_S0_S0_S0_S0_S0_S0_S0_S0_S0_S0_S0_S0_S0_S0__param_35];
	ld.param.u64 	%rd116, [_Z20Vext_cal_ini_upgradePiPdS0_S0_S0_S0_S_S0_S0_S0_S0_S0_S_S_S_S0_S0_S0_S0_S0_S0_S0_S_S_S_S_S_S0_S0_S_S_S_S_S_S_S_S_S0_S0_S0_S0_S0_S0_S0_S0_S_S_S0_S0_S0_S0_S0_S0_S0_S0_S0_S0_S0_S0_S0_S0_S0_S0_S0_S0_S0_S0__param_36];
	ld.param.u64 	%rd117, [_Z20Vext_cal_ini_upgradePiPdS0_S0_S0_S0_S_S0_S0_S0_S0_S0_S_S_S_S0_S0_S0_S0_S0_S0_S0_S_S_S_S_S_S0_S0_S_S_S_S_S_S_S_S_S0_S0_S0_S0_S0_S0_S0_S0_S_S_S0_S0_S0_S0_S0_S0_S0_S0_S0_S0_S0_S0_S0_S0_S0_S0_S0_S0_S0_S0__param_46];
	ld.param.u64 	%rd118, [_Z20Vext_cal_ini_upgradePiPdS0_S0_S0_S0_S_S0_S0_S0_S0_S0_S_S_S_S0_S0_S0_S0_S0_S0_S0_S_S_S_S_S_S0_S0_S_S_S_S_S_S_S_S_S0_S0_S0_S0_S0_S0_S0_S0_S_S_S0_S0_S0_S0_S0_S0_S0_S0_S0_S0_S0_S0_S0_S0_S0_S0_S0_S0_S0_S0__param_47];
	ld.param.u64 	%rd119, [_Z20Vext_cal_ini_upgradePiPdS0_S0_S0_S0_S_S0_S0_S0_S0_S0_S_S_S_S0_S0_S0_S0_S0_S0_S0_S_S_S_S_S_S0_S0_S_S_S_S_S_S_S_S_S0_S0_S0_S0_S0_S0_S0_S0_S_S_S0_S0_S0_S0_S0_S0_S0_S0_S0_S0_S0_S0_S0_S0_S0_S0_S0_S0_S0_S0__param_48];
	ld.param.u64 	%rd120, [_Z20Vext_cal_ini_upgradePiPdS0_S0_S0_S0_S_S0_S0_S0_S0_S0_S_S_S_S0_S0_S0_S0_S0_S0_S0_S_S_S_S_S_S0_S0_S_S_S_S_S_S_S_S_S0_S0_S0_S0_S0_S0_S0_S0_S_S_S0_S0_S0_S0_S0_S0_S0_S0_S0_S0_S0_S0_S0_S0_S0_S0_S0_S0_S0_S0__param_49];
	ld.param.u64 	%rd98, [_Z20Vext_cal_ini_upgradePiPdS0_S0_S0_S0_S_S0_S0_S0_S0_S0_S_S_S_S0_S0_S0_S0_S0_S0_S0_S_S_S_S_S_S0_S0_S_S_S_S_S_S_S_S_S0_S0_S0_S0_S0_S0_S0_S0_S_S_S0_S0_S0_S0_S0_S0_S0_S0_S0_S0_S0_S0_S0_S0_S0_S0_S0_S0_S0_S0__param_65];
	ld.param.u64 	%rd99, [_Z20Vext_cal_ini_upgradePiPdS0_S0_S0_S0_S_S0_S0_S0_S0_S0_S_S_S_S0_S0_S0_S0_S0_S0_S0_S_S_S_S_S_S0_S0_S_S_S_S_S_S_S_S_S0_S0_S0_S0_S0_S0_S0_S0_S_S_S0_S0_S0_S0_S0_S0_S0_S0_S0_S0_S0_S0_S0_S0_S0_S0_S0_S0_S0_S0__param_66];
	cvta.to.global.u64 	%rd1, %rd120;
	cvta.to.global.u64 	%rd2, %rd117;
	cvta.to.global.u64 	%rd3, %rd119;
	cvta.to.global.u64 	%rd4, %rd118;
	cvta.to.global.u64 	%rd5, %rd116;
	cvta.to.global.u64 	%rd6, %rd115;
	cvta.to.global.u64 	%rd7, %rd114;
	cvta.to.global.u64 	%rd8, %rd113;
	cvta.to.global.u64 	%rd9, %rd112;
	cvta.to.global.u64 	%rd10, %rd111;
	cvta.to.global.u64 	%rd11, %rd110;
	cvta.to.global.u64 	%rd12, %rd109;
	cvta.to.global.u64 	%rd13, %rd100;
	cvta.to.global.u64 	%rd14, %rd108;
	cvta.to.global.u64 	%rd15, %rd107;
	cvta.to.global.u64 	%rd16, %rd106;
	cvta.to.global.u64 	%rd17, %rd105;
	cvta.to.global.u64 	%rd18, %rd104;
	cvta.to.global.u64 	%rd19, %rd103;
	cvta.to.global.u64 	%rd20, %rd102;
	cvta.to.global.u64 	%rd121, %rd101;
	mov.u32 	%r99, %ctaid.x;
	mov.u32 	%r100, %ntid.x;
	mov.u32 	%r101, %tid.x;
	mad.lo.s32 	%r806, %r99, %r100, %r101;
	ld.global.u32 	%r102, [%rd121];
	ld.global.u32 	%r103, [%rd20];
	mul.lo.s32 	%r104, %r103, %r102;
	ld.global.u32 	%r105, [%rd19];
	mul.lo.s32 	%r106, %r104, %r105;
	ld.global.u32 	%r107, [%rd18];
	mul.lo.s32 	%r2, %r106, %r107;
	ld.global.u32 	%r17, [%rd17];
	ld.global.u32 	%r16, [%rd16];
	ld.global.u32 	%r15, [%rd15];
	ld.global.u32 	%r14, [%rd14];
	ld.global.u32 	%r13, [%rd13];
	mul.lo.s32 	%r108, %r17, %r2;
	mul.lo.s32 	%r109, %r108, %r17;
	mul.lo.s32 	%r110, %r109, %r16;
	mul.lo.s32 	%r111, %r110, %r15;
	mul.lo.s32 	%r112, %r111, %r14;
	mul.lo.s32 	%r113, %r112, %r13;
	setp.ge.s32 	%p3, %r806, %r113;
	@%p3 bra 	$L__BB27_138;
	mov.f64 	%fd183, 0d4000000000000000;
	{
	.reg .b32 %temp; 
	mov.b64 	{%temp, %r8}, %fd183;
	}
	and.b32  	%r9, %r8, 2146435072;
	setp.eq.s32 	%p4, %r9, 1062207488;
	setp.lt.s32 	%p5, %r8, 0;
	selp.b32 	%r10, 0, 2146435072, %p5;
	and.b32  	%r114, %r8, 2147483647;
	setp.ne.s32 	%p6, %r114, 1071644672;
	and.pred  	%p1, %p4, %p6;
	mov.f64 	%fd184, 0d4028000000000000;
	{
	.reg .b32 %temp; 
	mov.b64 	{%temp, %r11}, %fd184;
	}
	mov.f64 	%fd185, 0d4018000000000000;
	{
	.reg .b32 %temp; 
	mov.b64 	{%temp, %r12}, %fd185;
	}
	and.b32  	%r115, %r12, 2146435072;
	setp.eq.s32 	%p7, %r115, 1073741824;
	and.b32  	%r116, %r12, 2147483647;
	setp.ne.s32 	%p8, %r116, 1071644672;
	and.pred  	%p2, %p7, %p8;
$L__BB27_2:
	ld.param.u64 	%rd338, [_Z20Vext_cal_ini_upgradePiPdS0_S0_S0_S0_S_S0_S0_S0_S0_S0_S_S_S_S0_S0_S0_S0_S0_S0_S0_S_S_S_S_S_S0_S0_S_S_S_S_S_S_S_S_S0_S0_S0_S0_S0_S0_S0_S0_S_S_S0_S0_S0_S0_S0_S0_S0_S0_S0_S0_S0_S0_S0_S0_S0_S0_S0_S0_S0_S0__param_22];
	cvta.to.global.u64 	%rd21, %rd338;
	ld.global.u32 	%r117, [%rd21];
	setp.eq.s32 	%p9, %r117, 3;
	@%p9 bra 	$L__BB27_7;
	setp.eq.s32 	%p10, %r117, 2;
	@%p10 bra 	$L__BB27_6;
	setp.ne.s32 	%p11, %r117, 1;
	@%p11 bra 	$L__BB27_8;
	mul.wide.s32 	%rd140, %r806, 4;
	add.s64 	%rd141, %rd12, %rd140;
	mov.b32 	%r440, 0;
	st.global.u32 	[%rd141], %r440;
	ld.global.u32 	%r441, [%rd17];
	ld.global.u32 	%r442, [%rd16];
	ld.global.u32 	%r443, [%rd15];
	ld.global.u32 	%r444, [%rd14];
	ld.global.u32 	%r445, [%rd13];
	mul.lo.s32 	%r446, %r441, %r2;
	mul.lo.s32 	%r447, %r446, %r442;
	mul.lo.s32 	%r448, %r447, %r443;
	mul.lo.s32 	%r449, %r448, %r444;
	mul.lo.s32 	%r450, %r449, %r445;
	div.s32 	%r451, %r806, %r450;
	add.s64 	%rd142, %rd11, %rd140;
	st.global.u32 	[%rd142], %r451;
	ld.global.u32 	%r452, [%rd17];
	ld.global.u32 	%r453, [%rd16];
	ld.global.u32 	%r454, [%rd15];
	ld.global.u32 	%r455, [%rd14];
	ld.global.u32 	%r456, [%rd13];
	mul.lo.s32 	%r457, %r451, %r2;
	mul.lo.s32 	%r458, %r457, %r452;
	mul.lo.s32 	%r459, %r458, %r453;
	mul.lo.s32 	%r460, %r459, %r454;
	mul.lo.s32 	%r461, %r460, %r455;
	mul.lo.s32 	%r462, %r461, %r456;
	sub.s32 	%r463, %r806, %r462;
	mul.lo.s32 	%r464, %r453, %r2;
	mul.lo.s32 	%r465, %r464, %r454;
	mul.lo.s32 	%r466, %r465, %r455;
	mul.lo.s32 	%r467, %r466, %r456;
	div.s32 	%r468, %r463, %r467;
	add.s64 	%rd143, %rd10, %rd140;
	st.global.u32 	[%rd143], %r468;
	ld.global.u32 	%r469, [%rd142];
	ld.global.u32 	%r470, [%rd17];
	ld.global.u32 	%r471, [%rd16];
	ld.global.u32 	%r472, [%rd15];
	ld.global.u32 	%r473, [%rd14];
	ld.global.u32 	%r474, [%rd13];
	mul.lo.s32 	%r475, %r469, %r2;
	mul.lo.s32 	%r476, %r475, %r470;
	mul.lo.s32 	%r477, %r476, %r471;
	mul.lo.s32 	%r478, %r477, %r472;
	mul.lo.s32 	%r479, %r478, %r473;
	mul.lo.s32 	%r480, %r479, %r474;
	mul.lo.s32 	%r481, %r468, %r2;
	mul.lo.s32 	%r482, %r481, %r471;
	mul.lo.s32 	%r483, %r482, %r472;
	mul.lo.s32 	%r484, %r483, %r473;
	mad.lo.s32 	%r485, %r484, %r474, %r480;
	sub.s32 	%r486, %r806, %r485;
	mul.lo.s32 	%r487, %r472, %r2;
	mul.lo.s32 	%r488, %r487, %r473;
	mul.lo.s32 	%r489, %r488, %r474;
	div.s32 	%r490, %r486, %r489;
	add.s64 	%rd144, %rd9, %rd140;
	st.global.u32 	[%rd144], %r490;
	ld.global.u32 	%r491, [%rd142];
	ld.global.u32 	%r492, [%rd17];
	ld.global.u32 	%r493, [%rd16];
	ld.global.u32 	%r494, [%rd15];
	ld.global.u32 	%r495, [%rd14];
	ld.global.u32 	%r496, [%rd13];
	ld.global.u32 	%r497, [%rd143];
	mul.lo.s32 	%r498, %r491, %r2;
	mul.lo.s32 	%r499, %r498, %r492;
	mul.lo.s32 	%r500, %r499, %r493;
	mul.lo.s32 	%r501, %r500, %r494;
	mul.lo.s32 	%r502, %r501, %r495;
	mul.lo.s32 	%r503, %r502, %r496;
	mul.lo.s32 	%r504, %r493, %r497;
	mul.lo.s32 	%r505, %r504, %r494;
	mul.lo.s32 	%r506, %r505, %r495;
	mul.lo.s32 	%r507, %r506, %r496;
	mul.lo.s32 	%r508, %r494, %r490;
	mul.lo.s32 	%r509, %r508, %r495;
	mad.lo.s32 	%r510, %r509, %r496, %r507;
	mad.lo.s32 	%r511, %r510, %r2, %r503;
	sub.s32 	%r512, %r806, %r511;
	mul.lo.s32 	%r513, %r496, %r2;
	mul.lo.s32 	%r514, %r513, %r495;
	div.s32 	%r515, %r512, %r514;
	add.s64 	%rd145, %rd8, %rd140;
	st.global.u32 	[%rd145], %r515;
	ld.global.u32 	%r516, [%rd142];
	ld.global.u32 	%r517, [%rd17];
	ld.global.u32 	%r518, [%rd16];
	ld.global.u32 	%r519, [%rd15];
	ld.global.u32 	%r520, [%rd14];
	ld.global.u32 	%r521, [%rd13];
	ld.global.u32 	%r522, [%rd143];
	ld.global.u32 	%r523, [%rd144];
	mul.lo.s32 	%r524, %r516, %r2;
	mul.lo.s32 	%r525, %r524, %r517;
	mul.lo.s32 	%r526, %r525, %r518;
	mul.lo.s32 	%r527, %r526, %r519;
	mul.lo.s32 	%r528, %r527, %r520;
	mul.lo.s32 	%r529, %r528, %r521;
	mul.lo.s32 	%r530, %r522, %r2;
	mul.lo.s32 	%r531, %r530, %r518;
	mul.lo.s32 	%r532, %r531, %r519;
	mul.lo.s32 	%r533, %r532, %r520;
	mul.lo.s32 	%r534, %r519, %r523;
	mul.lo.s32 	%r535, %r534, %r520;
	mul.lo.s32 	%r536, %r535, %r521;
	mul.lo.s32 	%r537, %r520, %r515;
	mad.lo.s32 	%r538, %r537, %r521, %r536;
	mad.lo.s32 	%r539, %r533, %r521, %r529;
	mad.lo.s32 	%r540, %r538, %r2, %r539;
	sub.s32 	%r541, %r806, %r540;
	mul.lo.s32 	%r542, %r521, %r2;
	div.s32 	%r543, %r541, %r542;
	add.s64 	%rd146, %rd7, %rd140;
	st.global.u32 	[%rd146], %r543;
	ld.global.u32 	%r544, [%rd142];
	ld.global.u32 	%r545, [%rd17];
	ld.global.u32 	%r546, [%rd16];
	ld.global.u32 	%r547, [%rd15];
	ld.global.u32 	%r548, [%rd14];
	ld.global.u32 	%r549, [%rd13];
	ld.global.u32 	%r550, [%rd143];
	ld.global.u32 	%r551, [%rd144];
	ld.global.u32 	%r552, [%rd145];
	mul.lo.s32 	%r553, %r544, %r2;
	mul.lo.s32 	%r554, %r553, %r545;
	mul.lo.s32 	%r555, %r554, %r546;
	mul.lo.s32 	%r556, %r555, %r547;
	mul.lo.s32 	%r557, %r556, %r548;
	mul.lo.s32 	%r558, %r557, %r549;
	mul.lo.s32 	%r559, %r550, %r2;
	mul.lo.s32 	%r560, %r559, %r546;
	mul.lo.s32 	%r561, %r560, %r547;
	mul.lo.s32 	%r562, %r561, %r548;
	mul.lo.s32 	%r563, %r551, %r2;
	mul.lo.s32 	%r564, %r563, %r547;
	mul.lo.s32 	%r565, %r564, %r548;
	mul.lo.s32 	%r566, %r552, %r2;
	mul.lo.s32 	%r567, %r566, %r548;
	mad.lo.s32 	%r568, %r543, %r2, %r567;
	mad.lo.s32 	%r569, %r562, %r549, %r558;
	mad.lo.s32 	%r570, %r565, %r549, %r569;
	mad.lo.s32 	%r571, %r568, %r549, %r570;
	sub.s32 	%r572, %r806, %r571;
	div.s32 	%r573, %r572, %r2;
	add.s64 	%rd147, %rd6, %rd140;
	st.global.u32 	[%rd147], %r573;
	ld.global.u32 	%r574, [%rd142];
	ld.global.u32 	%r575, [%rd17];
	ld.global.u32 	%r576, [%rd16];
	ld.global.u32 	%r577, [%rd15];
	ld.global.u32 	%r578, [%rd14];
	ld.global.u32 	%r579, [%rd13];
	ld.global.u32 	%r580, [%rd143];
	ld.global.u32 	%r581, [%rd144];
	ld.global.u32 	%r582, [%rd145];
	ld.global.u32 	%r583, [%rd146];
	mul.lo.s32 	%r584, %r574, %r2;
	mul.lo.s32 	%r585, %r584, %r575;
	mul.lo.s32 	%r586, %r585, %r576;
	mul.lo.s32 	%r587, %r586, %r577;
	mul.lo.s32 	%r588, %r587, %r578;
	mul.lo.s32 	%r589, %r588, %r579;
	mul.lo.s32 	%r590, %r580, %r2;
	mul.lo.s32 	%r591, %r590, %r576;
	mul.lo.s32 	%r592, %r591, %r577;
	mul.lo.s32 	%r593, %r592, %r578;
	mul.lo.s32 	%r594, %r581, %r2;
	mul.lo.s32 	%r595, %r594, %r577;
	mul.lo.s32 	%r596, %r595, %r578;
	mul.lo.s32 	%r597, %r582, %r2;
	mul.lo.s32 	%r598, %r597, %r578;
	mad.lo.s32 	%r599, %r583, %r579, %r573;
	mad.lo.s32 	%r600, %r593, %r579, %r589;
	mad.lo.s32 	%r601, %r596, %r579, %r600;
	mad.lo.s32 	%r602, %r598, %r579, %r601;
	mad.lo.s32 	%r603, %r599, %r2, %r602;
	sub.s32 	%r604, %r806, %r603;
	add.s64 	%rd148, %rd5, %rd140;
	st.global.u32 	[%rd148], %r604;
	bra.uni 	$L__BB27_8;
$L__BB27_6:
	mul.lo.s32 	%r279, %r17, %r2;
	mul.lo.s32 	%r280, %r279, %r16;
	mul.lo.s32 	%r281, %r280, %r15;
	mul.lo.s32 	%r282, %r281, %r14;
	mul.lo.s32 	%r283, %r282, %r13;
	div.s32 	%r284, %r806, %r283;
	mul.wide.s32 	%rd131, %r806, 4;
	add.s64 	%rd132, %rd12, %rd131;
	st.global.u32 	[%rd132], %r284;
	add.s64 	%rd133, %rd11, %rd131;
	mov.b32 	%r285, 0;
	st.global.u32 	[%rd133], %r285;
	ld.global.u32 	%r286, [%rd132];
	ld.global.u32 	%r287, [%rd17];
	ld.global.u32 	%r288, [%rd16];
	ld.global.u32 	%r289, [%rd15];
	ld.global.u32 	%r290, [%rd14];
	ld.global.u32 	%r291, [%rd13];
	mul.lo.s32 	%r292, %r286, %r2;
	mul.lo.s32 	%r293, %r292, %r287;
	mul.lo.s32 	%r294, %r293, %r288;
	mul.lo.s32 	%r295, %r294, %r289;
	mul.lo.s32 	%r296, %r295, %r290;
	mul.lo.s32 	%r297, %r296, %r291;
	sub.s32 	%r298, %r806, %r297;
	mul.lo.s32 	%r299, %r288, %r2;
	mul.lo.s32 	%r300, %r299, %r289;
	mul.lo.s32 	%r301, %r300, %r290;
	mul.lo.s32 	%r302, %r301, %r291;
	div.s32 	%r303, %r298, %r302;
	add.s64 	%rd134, %rd10, %rd131;
	st.global.u32 	[%rd134], %r303;
	ld.global.u32 	%r304, [%rd132];
	ld.global.u32 	%r305, [%rd17];
	ld.global.u32 	%r306, [%rd16];
	ld.global.u32 	%r307, [%rd15];
	ld.global.u32 	%r308, [%rd14];
	ld.global.u32 	%r309, [%rd13];
	mul.lo.s32 	%r310, %r304, %r2;
	mul.lo.s32 	%r311, %r310, %r305;
	mul.lo.s32 	%r312, %r311, %r306;
	mul.lo.s32 	%r313, %r312, %r307;
	mul.lo.s32 	%r314, %r313, %r308;
	mul.lo.s32 	%r315, %r314, %r309;
	mul.lo.s32 	%r316, %r303, %r2;
	mul.lo.s32 	%r317, %r316, %r306;
	mul.lo.s32 	%r318, %r317, %r307;
	mul.lo.s32 	%r319, %r318, %r308;
	mad.lo.s32 	%r320, %r319, %r309, %r315;
	sub.s32 	%r321, %r806, %r320;
	mul.lo.s32 	%r322, %r307, %r2;
	mul.lo.s32 	%r323, %r322, %r308;
	mul.lo.s32 	%r324, %r323, %r309;
	div.s32 	%r325, %r321, %r324;
	add.s64 	%rd135, %rd9, %rd131;
	st.global.u32 	[%rd135], %r325;
	ld.global.u32 	%r326, [%rd132];
	ld.global.u32 	%r327, [%rd17];
	ld.global.u32 	%r328, [%rd16];
	ld.global.u32 	%r329, [%rd15];
	ld.global.u32 	%r330, [%rd14];
	ld.global.u32 	%r331, [%rd13];
	ld.global.u32 	%r332, [%rd134];
	mul.lo.s32 	%r333, %r326, %r2;
	mul.lo.s32 	%r334, %r333, %r327;
	mul.lo.s32 	%r335, %r334, %r328;
	mul.lo.s32 	%r336, %r335, %r329;
	mul.lo.s32 	%r337, %r336, %r330;
	mul.lo.s32 	%r338, %r337, %r331;
	mul.lo.s32 	%r339, %r328, %r332;
	mul.lo.s32 	%r340, %r339, %r329;
	mul.lo.s32 	%r341, %r340, %r330;
	mul.lo.s32 	%r342, %r341, %r331;
	mul.lo.s32 	%r343, %r329, %r325;
	mul.lo.s32 	%r344, %r343, %r330;
	mad.lo.s32 	%r345, %r344, %r331, %r342;
	mad.lo.s32 	%r346, %r345, %r2, %r338;
	sub.s32 	%r347, %r806, %r346;
	mul.lo.s32 	%r348, %r331, %r2;
	mul.lo.s32 	%r349, %r348, %r330;
	div.s32 	%r350, %r347, %r349;
	add.s64 	%rd136, %rd8, %rd131;
	st.global.u32 	[%rd136], %r350;
	ld.global.u32 	%r351, [%rd132];
	ld.global.u32 	%r352, [%rd17];
	ld.global.u32 	%r353, [%rd16];
	ld.global.u32 	%r354, [%rd15];
	ld.global.u32 	%r355, [%rd14];
	ld.global.u32 	%r356, [%rd13];
	ld.global.u32 	%r357, [%rd134];
	ld.global.u32 	%r358, [%rd135];
	mul.lo.s32 	%r359, %r351, %r2;
	mul.lo.s32 	%r360, %r359, %r352;
	mul.lo.s32 	%r361, %r360, %r353;
	mul.lo.s32 	%r362, %r361, %r354;
	mul.lo.s32 	%r363, %r362, %r355;
	mul.lo.s32 	%r364, %r363, %r356;
	mul.lo.s32 	%r365, %r357, %r2;
	mul.lo.s32 	%r366, %r365, %r353;
	mul.lo.s32 	%r367, %r366, %r354;
	mul.lo.s32 	%r368, %r367, %r355;
	mul.lo.s32 	%r369, %r354, %r358;
	mul.lo.s32 	%r370, %r369, %r355;
	mul.lo.s32 	%r371, %r370, %r356;
	mul.lo.s32 	%r372, %r355, %r350;
	mad.lo.s32 	%r373, %r372, %r356, %r371;
	mad.lo.s32 	%r374, %r368, %r356, %r364;
	mad.lo.s32 	%r375, %r373, %r2, %r374;
	sub.s32 	%r376, %r806, %r375;
	mul.lo.s32 	%r377, %r356, %r2;
	div.s32 	%r378, %r376, %r377;
	add.s64 	%rd137, %rd7, %rd131;
	st.global.u32 	[%rd137], %r378;
	ld.global.u32 	%r379, [%rd132];
	ld.global.u32 	%r380, [%rd17];
	ld.global.u32 	%r381, [%rd16];
	ld.global.u32 	%r382, [%rd15];
	ld.global.u32 	%r383, [%rd14];
	ld.global.u32 	%r384, [%rd13];
	ld.global.u32 	%r385, [%rd134];
	ld.global.u32 	%r386, [%rd135];
	ld.global.u32 	%r387, [%rd136];
	mul.lo.s32 	%r388, %r379, %r2;
	mul.lo.s32 	%r389, %r388, %r380;
	mul.lo.s32 	%r390, %r389, %r381;
	mul.lo.s32 	%r391, %r390, %r382;
	mul.lo.s32 	%r392, %r391, %r383;
	mul.lo.s32 	%r393, %r392, %r384;
	mul.lo.s32 	%r394, %r385, %r2;
	mul.lo.s32 	%r395, %r394, %r381;
	mul.lo.s32 	%r396, %r395, %r382;
	mul.lo.s32 	%r397, %r396, %r383;
	mul.lo.s32 	%r398, %r386, %r2;
	mul.lo.s32 	%r399, %r398, %r382;
	mul.lo.s32 	%r400, %r399, %r383;
	mul.lo.s32 	%r401, %r387, %r2;
	mul.lo.s32 	%r402, %r401, %r383;
	mad.lo.s32 	%r403, %r378, %r2, %r402;
	mad.lo.s32 	%r404, %r397, %r384, %r393;
	mad.lo.s32 	%r405, %r400, %r384, %r404;
	mad.lo.s32 	%r406, %r403, %r384, %r405;
	sub.s32 	%r407, %r806, %r406;
	div.s32 	%r408, %r407, %r2;
	add.s64 	%rd138, %rd6, %rd131;
	st.global.u32 	[%rd138], %r408;
	ld.global.u32 	%r409, [%rd132];
	ld.global.u32 	%r410, [%rd17];
	ld.global.u32 	%r411, [%rd16];
	ld.global.u32 	%r412, [%rd15];
	ld.global.u32 	%r413, [%rd14];
	ld.global.u32 	%r414, [%rd13];
	ld.global.u32 	%r415, [%rd134];
	ld.global.u32 	%r416, [%rd135];
	ld.global.u32 	%r417, [%rd136];
	ld.global.u32 	%r418, [%rd137];
	mul.lo.s32 	%r419, %r409, %r2;
	mul.lo.s32 	%r420, %r419, %r410;
	mul.lo.s32 	%r421, %r420, %r411;
	mul.lo.s32 	%r422, %r421, %r412;
	mul.lo.s32 	%r423, %r422, %r413;
	mul.lo.s32 	%r424, %r423, %r414;
	mul.lo.s32 	%r425, %r415, %r2;
	mul.lo.s32 	%r426, %r425, %r411;
	mul.lo.s32 	%r427, %r426, %r412;
	mul.lo.s32 	%r428, %r427, %r413;
	mul.lo.s32 	%r429, %r416, %r2;
	mul.lo.s32 	%r430, %r429, %r412;
	mul.lo.s32 	%r431, %r430, %r413;
	mul.lo.s32 	%r432, %r417, %r2;
	mul.lo.s32 	%r433, %r432, %r413;
	mad.lo.s32 	%r434, %r418, %r414, %r408;
	mad.lo.s32 	%r435, %r428, %r414, %r424;
	mad.lo.s32 	%r436, %r431, %r414, %r435;
	mad.lo.s32 	%r437, %r433, %r414, %r436;
	mad.lo.s32 	%r438, %r434, %r2, %r437;
	sub.s32 	%r439, %r806, %r438;
	add.s64 	%rd139, %rd5, %rd131;
	st.global.u32 	[%rd139], %r439;
	bra.uni 	$L__BB27_8;
$L__BB27_7:
	mul.lo.s32 	%r118, %r17, %r2;
	mul.lo.s32 	%r119, %r118, %r16;
	mul.lo.s32 	%r120, %r119, %r15;
	mul.lo.s32 	%r121, %r120, %r14;
	mul.lo.s32 	%r122, %r121, %r13;
	div.s32 	%r123, %r806, %r122;
	mul.wide.s32 	%rd122, %r806, 4;
	add.s64 	%rd123, %rd12, %rd122;
	st.global.u32 	[%rd123], %r123;
	ld.global.u32 	%r124, [%rd17];
	ld.global.u32 	%r125, [%rd16];
	ld.global.u32 	%r126, [%rd15];
	ld.global.u32 	%r127, [%rd14];
	ld.global.u32 	%r128, [%rd13];
	mul.lo.s32 	%r129, %r123, %r2;
	mul.lo.s32 	%r130, %r129, %r124;
	mul.lo.s32 	%r131, %r130, %r125;
	mul.lo.s32 	%r132, %r131, %r126;
	mul.lo.s32 	%r133, %r132, %r127;
	mul.lo.s32 	%r134, %r133, %r128;
	sub.s32 	%r135, %r806, %r134;
	mul.lo.s32 	%r136, %r125, %r2;
	mul.lo.s32 	%r137, %r136, %r126;
	mul.lo.s32 	%r138, %r137, %r127;
	mul.lo.s32 	%r139, %r138, %r128;
	div.s32 	%r140, %r135, %r139;
	add.s64 	%rd124, %rd11, %rd122;
	st.global.u32 	[%rd124], %r140;
	add.s64 	%rd125, %rd10, %rd122;
	mov.b32 	%r141, 0;
	st.global.u32 	[%rd125], %r141;
	ld.global.u32 	%r142, [%rd123];
	ld.global.u32 	%r143, [%rd17];
	ld.global.u32 	%r144, [%rd16];
	ld.global.u32 	%r145, [%rd15];
	ld.global.u32 	%r146, [%rd14];
	ld.global.u32 	%r147, [%rd13];
	ld.global.u32 	%r148, [%rd124];
	mul.lo.s32 	%r149, %r142, %r2;
	mul.lo.s32 	%r150, %r149, %r143;
	mul.lo.s32 	%r151, %r150, %r144;
	mul.lo.s32 	%r152, %r151, %r145;
	mul.lo.s32 	%r153, %r152, %r146;
	mul.lo.s32 	%r154, %r153, %r147;
	mul.lo.s32 	%r155, %r148, %r2;
	mul.lo.s32 	%r156, %r155, %r144;
	mul.lo.s32 	%r157, %r156, %r145;
	mul.lo.s32 	%r158, %r157, %r146;
	mad.lo.s32 	%r159, %r158, %r147, %r154;
	sub.s32 	%r160, %r806, %r159;
	mul.lo.s32 	%r161, %r145, %r2;
	mul.lo.s32 	%r162, %r161, %r146;
	mul.lo.s32 	%r163, %r162, %r147;
	div.s32 	%r164, %r160, %r163;
	add.s64 	%rd126, %rd9, %rd122;
	st.global.u32 	[%rd126], %r164;
	ld.global.u32 	%r165, [%rd123];
	ld.global.u32 	%r166, [%rd17];
	ld.global.u32 	%r167, [%rd16];
	ld.global.u32 	%r168, [%rd15];
	ld.global.u32 	%r169, [%rd14];
	ld.global.u32 	%r170, [%rd13];
	ld.global.u32 	%r171, [%rd124];
	mul.lo.s32 	%r172, %r165, %r2;
	mul.lo.s32 	%r173, %r172, %r166;
	mul.lo.s32 	%r174, %r173, %r167;
	mul.lo.s32 	%r175, %r174, %r168;
	mul.lo.s32 	%r176, %r175, %r169;
	mul.lo.s32 	%r177, %r176, %r170;
	mul.lo.s32 	%r178, %r167, %r171;
	mul.lo.s32 	%r179, %r178, %r168;
	mul.lo.s32 	%r180, %r179, %r169;
	mul.lo.s32 	%r181, %r180, %r170;
	mul.lo.s32 	%r182, %r168, %r164;
	mul.lo.s32 	%r183, %r182, %r169;
	mad.lo.s32 	%r184, %r183, %r170, %r181;
	mad.lo.s32 	%r185, %r184, %r2, %r177;
	sub.s32 	%r186, %r806, %r185;
	mul.lo.s32 	%r187, %r170, %r2;
	mul.lo.s32 	%r188, %r187, %r169;
	div.s32 	%r189, %r186, %r188;
	add.s64 	%rd127, %rd8, %rd122;
	st.global.u32 	[%rd127], %r189;
	ld.global.u32 	%r190, [%rd123];
	ld.global.u32 	%r191, [%rd17];
	ld.global.u32 	%r192, [%rd16];
	ld.global.u32 	%r193, [%rd15];
	ld.global.u32 	%r194, [%rd14];
	ld.global.u32 	%r195, [%rd13];
	ld.global.u32 	%r196, [%rd124];
	ld.global.u32 	%r197, [%rd126];
	mul.lo.s32 	%r198, %r190, %r2;
	mul.lo.s32 	%r199, %r198, %r191;
	mul.lo.s32 	%r200, %r199, %r192;
	mul.lo.s32 	%r201, %r200, %r193;
	mul.lo.s32 	%r202, %r201, %r194;
	mul.lo.s32 	%r203, %r202, %r195;
	mul.lo.s32 	%r204, %r196, %r2;
	mul.lo.s32 	%r205, %r204, %r192;
	mul.lo.s32 	%r206, %r205, %r193;
	mul.lo.s32 	%r207, %r206, %r194;
	mul.lo.s32 	%r208, %r193, %r197;
	mul.lo.s32 	%r209, %r208, %r194;
	mul.lo.s32 	%r210, %r209, %r195;
	mul.lo.s32 	%r211, %r194, %r189;
	mad.lo.s32 	%r212, %r211, %r195, %r210;
	mad.lo.s32 	%r213, %r207, %r195, %r203;
	mad.lo.s32 	%r214, %r212, %r2, %r213;
	sub.s32 	%r215, %r806, %r214;
	mul.lo.s32 	%r216, %r195, %r2;
	div.s32 	%r217, %r215, %r216;
	add.s64 	%rd128, %rd7, %rd122;
	st.global.u32 	[%rd128], %r217;
	ld.global.u32 	%r218, [%rd123];
	ld.global.u32 	%r219, [%rd17];
	ld.global.u32 	%r220, [%rd16];
	ld.global.u32 	%r221, [%rd15];
	ld.global.u32 	%r222, [%rd14];
	ld.global.u32 	%r223, [%rd13];
	ld.global.u32 	%r224, [%rd124];
	ld.global.u32 	%r225, [%rd126];
	ld.global.u32 	%r226, [%rd127];
	mul.lo.s32 	%r227, %r218, %r2;
	mul.lo.s32 	%r228, %r227, %r219;
	mul.lo.s32 	%r229, %r228, %r220;
	mul.lo.s32 	%r230, %r229, %r221;
	mul.lo.s32 	%r231, %r230, %r222;
	mul.lo.s32 	%r232, %r231, %r223;
	mul.lo.s32 	%r233, %r224, %r2;
	mul.lo.s32 	%r234, %r233, %r220;
	mul.lo.s32 	%r235, %r234, %r221;
	mul.lo.s32 	%r236, %r235, %r222;
	mul.lo.s32 	%r237, %r225, %r2;
	mul.lo.s32 	%r238, %r237, %r221;
	mul.lo.s32 	%r239, %r238, %r222;
	mul.lo.s32 	%r240, %r226, %r2;
	mul.lo.s32 	%r241, %r240, %r222;
	mad.lo.s32 	%r242, %r217, %r2, %r241;
	mad.lo.s32 	%r243, %r236, %r223, %r232;
	mad.lo.s32 	%r244, %r239, %r223, %r243;
	mad.lo.s32 	%r245, %r242, %r223, %r244;
	sub.s32 	%r246, %r806, %r245;
	div.s32 	%r247, %r246, %r2;
	add.s64 	%rd129, %rd6, %rd122;
	st.global.u32 	[%rd129], %r247;
	ld.global.u32 	%r248, [%rd123];
	ld.global.u32 	%r249, [%rd17];
	ld.global.u32 	%r250, [%rd16];
	ld.global.u32 	%r251, [%rd15];
	ld.global.u32 	%r252, [%rd14];
	ld.global.u32 	%r253, [%rd13];
	ld.global.u32 	%r254, [%rd124];
	ld.global.u32 	%r255, [%rd126];
	ld.global.u32 	%r256, [%rd127];
	ld.global.u32 	%r257, [%rd128];
	mul.lo.s32 	%r258, %r248, %r2;
	mul.lo.s32 	%r259, %r258, %r249;
	mul.lo.s32 	%r260, %r259, %r250;
	mul.lo.s32 	%r261, %r260, %r251;
	mul.lo.s32 	%r262, %r261, %r252;
	mul.lo.s32 	%r263, %r262, %r253;
	mul.lo.s32 	%r264, %r254, %r2;
	mul.lo.s32 	%r265, %r264, %r250;
	mul.lo.s32 	%r266, %r265, %r251;
	mul.lo.s32 	%r267, %r266, %r252;
	mul.lo.s32 	%r268, %r255, %r2;
	mul.lo.s32 	%r269, %r268, %r251;
	mul.lo.s32 	%r270, %r269, %r252;
	mul.lo.s32 	%r271, %r256, %r2;
	mul.lo.s32 	%r272, %r271, %r252;
	mad.lo.s32 	%r273, %r257, %r253, %r247;
	mad.lo.s32 	%r274, %r267, %r253, %r263;
	mad.lo.s32 	%r275, %r270, %r253, %r274;
	mad.lo.s32 	%r276, %r272, %r253, %r275;
	mad.lo.s32 	%r277, %r273, %r2, %r276;
	sub.s32 	%r278, %r806, %r277;
	add.s64 	%rd130, %rd5, %rd122;
	st.global.u32 	[%rd130], %r278;
$L__BB27_8:
	ld.param.u64 	%rd349, [_Z20Vext_cal_ini_upgradePiPdS0_S0_S0_S0_S_S0_S0_S0_S0_S0_S_S_S_S0_S0_S0_S0_S0_S0_S0_S_S_S_S_S_S0_S0_S_S_S_S_S_S_S_S_S0_S0_S0_S0_S0_S0_S0_S0_S_S_S0_S0_S0_S0_S0_S0_S0_S0_S0_S0_S0_S0_S0_S0_S0_S0_S0_S0_S0_S0__param_45];
	ld.param.u64 	%rd345, [_Z20Vext_cal_ini_upgradePiPdS0_S0_S0_S0_S_S0_S0_S0_S0_S0_S_S_S_S0_S0_S0_S0_S0_S0_S0_S_S_S_S_S_S0_S0_S_S_S_S_S_S_S_S_S0_S0_S0_S0_S0_S0_S0_S0_S_S_S0_S0_S0_S0_S0_S0_S0_S0_S0_S0_S0_S0_S0_S0_S0_S0_S0_S0_S0_S0__param_41];
	ld.param.u64 	%rd344, [_Z20Vext_cal_ini_upgradePiPdS0_S0_S0_S0_S_S0_S0_S0_S0_S0_S_S_S_S0_S0_S0_S0_S0_S0_S0_S_S_S_S_S_S0_S0_S_S_S_S_S_S_S_S_S0_S0_S0_S0_S0_S0_S0_S0_S_S_S0_S0_S0_S0_S0_S0_S0_S0_S0_S0_S0_S0_S0_S0_S0_S0_S0_S0_S0_S0__param_40];
	ld.param.u64 	%rd343, [_Z20Vext_cal_ini_upgradePiPdS0_S0_S0_S0_S_S0_S0_S0_S0_S0_S_S_S_S0_S0_S0_S0_S0_S0_S0_S_S_S_S_S_S0_S0_S_S_S_S_S_S_S_S_S0_S0_S0_S0_S0_S0_S0_S0_S_S_S0_S0_S0_S0_S0_S0_S0_S0_S0_S0_S0_S0_S0_S0_S0_S0_S0_S0_S0_S0__param_39];
	ld.param.u64 	%rd341, [_Z20Vext_cal_ini_upgradePiPdS0_S0_S0_S0_S_S0_S0_S0_S0_S0_S_S_S_S0_S0_S0_S0_S0_S0_S0_S_S_S_S_S_S0_S0_S_S_S_S_S_S_S_S_S0_S0_S0_S0_S0_S0_S0_S0_S_S_S0_S0_S0_S0_S0_S0_S0_S0_S0_S0_S0_S0_S0_S0_S0_S0_S0_S0_S0_S0__param_37];
	ld.param.u64 	%rd339, [_Z20Vext_cal_ini_upgradePiPdS0_S0_S0_S0_S_S0_S0_S0_S0_S0_S_S_S_S0_S0_S0_S0_S0_S0_S0_S_S_S_S_S_S0_S0_S_S_S_S_S_S_S_S_S0_S0_S0_S0_S0_S0_S0_S0_S_S_S0_S0_S0_S0_S0_S0_S0_S0_S0_S0_S0_S0_S0_S0_S0_S0_S0_S0_S0_S0__param_27];
	cvta.to.global.u64 	%rd22, %rd349;
	cvta.to.global.u64 	%rd23, %rd341;
	cvta.to.global.u64 	%rd24, %rd339;
	cvta.to.global.u64 	%rd25, %rd344;
	cvta.to.global.u64 	%rd26, %rd343;
	cvta.to.global.u64 	%rd27, %rd345;
	ld.global.u32 	%r605, [%rd21];
	setp.eq.s32 	%p12, %r605, 3;
	@%p12 bra 	$L__BB27_13;
	setp.eq.s32 	%p13, %r605, 2;
	@%p13 bra 	$L__BB27_12;
	setp.ne.s32 	%p14, %r605, 1;
	@%p14 bra 	$L__BB27_14;
	ld.global.u32 	%r616, [%rd22];
	cvt.rn.f64.s32 	%fd216, %r616;
	ld.global.u32 	%r617, [%rd2];
	add.s32 	%r618, %r617, 1;
	cvt.rn.f64.s32 	%fd217, %r618;
	div.rn.f64 	%fd218, %fd216, %fd217;
	mul.wide.s32 	%rd163, %r806, 8;
	add.s64 	%rd164, %rd4, %rd163;
	st.global.f64 	[%rd164], %fd218;
	ld.global.f64 	%fd219, [%rd25];
	ld.global.f64 	%fd220, [%rd23];
	sub.f64 	%fd221, %fd219, %fd220;
	mul.wide.s32 	%rd165, %r806, 4;
	add.s64 	%rd166, %rd11, %rd165;
	ld.global.u32 	%r619, [%rd166];
	cvt.rn.f64.s32 	%fd222, %r619;
	ld.global.f64 	%fd223, [%rd24];
	fma.rn.f64 	%fd224, %fd223, %fd222, %fd221;
	add.s64 	%rd167, %rd3, %rd163;
	st.global.f64 	[%rd167], %fd224;
	ld.global.f64 	%fd225, [%rd27];
	ld.global.f64 	%fd226, [%rd23];
	sub.f64 	%fd227, %fd225, %fd226;
	add.s64 	%rd168, %rd10, %rd165;
	ld.global.u32 	%r620, [%rd168];
	cvt.rn.f64.s32 	%fd228, %r620;
	ld.global.f64 	%fd229, [%rd24];
	fma.rn.f64 	%fd230, %fd229, %fd228, %fd227;
	add.s64 	%rd169, %rd1, %rd163;
	st.global.f64 	[%rd169], %fd230;
	bra.uni 	$L__BB27_14;
$L__BB27_12:
	ld.global.f64 	%fd201, [%rd26];
	ld.global.f64 	%fd202, [%rd23];
	sub.f64 	%fd203, %fd201, %fd202;
	mul.wide.s32 	%rd156, %r806, 4;
	add.s64 	%rd157, %rd12, %rd156;
	ld.global.u32 	%r611, [%rd157];
	cvt.rn.f64.s32 	%fd204, %r611;
	ld.global.f64 	%fd205, [%rd24];
	fma.rn.f64 	%fd206, %fd205, %fd204, %fd203;
	mul.wide.s32 	%rd158, %r806, 8;
	add.s64 	%rd159, %rd4, %rd158;
	st.global.f64 	[%rd159], %fd206;
	ld.global.u32 	%r612, [%rd22];
	cvt.rn.f64.s32 	%fd207, %r612;
	ld.global.u32 	%r613, [%rd2];
	add.s32 	%r614, %r613, 1;
	cvt.rn.f64.s32 	%fd208, %r614;
	div.rn.f64 	%fd209, %fd207, %fd208;
	add.s64 	%rd160, %rd3, %rd158;
	st.global.f64 	[%rd160], %fd209;
	ld.global.f64 	%fd210, [%rd27];
	ld.global.f64 	%fd211, [%rd23];
	sub.f64 	%fd212, %fd210, %fd211;
	add.s64 	%rd161, %rd10, %rd156;
	ld.global.u32 	%r615, [%rd161];
	cvt.rn.f64.s32 	%fd213, %r615;
	ld.global.f64 	%fd214, [%rd24];
	fma.rn.f64 	%fd215, %fd214, %fd213, %fd212;
	add.s64 	%rd162, %rd1, %rd158;
	st.global.f64 	[%rd162], %fd215;
	bra.uni 	$L__BB27_14;
$L__BB27_13:
	ld.global.f64 	%fd186, [%rd26];
	ld.global.f64 	%fd187, [%rd23];
	sub.f64 	%fd188, %fd186, %fd187;
	mul.wide.s32 	%rd149, %r806, 4;
	add.s64 	%rd150, %rd12, %rd149;
	ld.global.u32 	%r606, [%rd150];
	cvt.rn.f64.s32 	%fd189, %r606;
	ld.global.f64 	%fd190, [%rd24];
	fma.rn.f64 	%fd191, %fd190, %fd189, %fd188;
	mul.wide.s32 	%rd151, %r806, 8;
	add.s64 	%rd152, %rd4, %rd151;
	st.global.f64 	[%rd152], %fd191;
	ld.global.f64 	%fd192, [%rd25];
	ld.global.f64 	%fd193, [%rd23];
	sub.f64 	%fd194, %fd192, %fd193;
	add.s64 	%rd153, %rd11, %rd149;
	ld.global.u32 	%r607, [%rd153];
	cvt.rn.f64.s32 	%fd195, %r607;
	ld.global.f64 	%fd196, [%rd24];
	fma.rn.f64 	%fd197, %fd196, %fd195, %fd194;
	add.s64 	%rd154, %rd3, %rd151;
	st.global.f64 	[%rd154], %fd197;
	ld.global.u32 	%r608, [%rd22];
	cvt.rn.f64.s32 	%fd198, %r608;
	ld.global.u32 	%r609, [%rd2];
	add.s32 	%r610, %r609, 1;
	cvt.rn.f64.s32 	%fd199, %r610;
	div.rn.f64 	%fd200, %fd198, %fd199;
	add.s64 	%rd155, %rd1, %rd151;
	st.global.f64 	[%rd155], %fd200;
$L__BB27_14:
	ld.param.u64 	%rd356, [_Z20Vext_cal_ini_upgradePiPdS0_S0_S0_S0_S_S0_S0_S0_S0_S0_S_S_S_S0_S0_S0_S0_S0_S0_S0_S_S_S_S_S_S0_S0_S_S_S_S_S_S_S_S_S0_S0_S0_S0_S0_S0_S0_S0_S_S_S0_S0_S0_S0_S0_S0_S0_S0_S0_S0_S0_S0_S0_S0_S0_S0_S0_S0_S0_S0__param_55];
	ld.param.u64 	%rd354, [_Z20Vext_cal_ini_upgradePiPdS0_S0_S0_S0_S_S0_S0_S0_S0_S0_S_S_S_S0_S0_S0_S0_S0_S0_S0_S_S_S_S_S_S0_S0_S_S_S_S_S_S_S_S_S0_S0_S0_S0_S0_S0_S0_S0_S_S_S0_S0_S0_S0_S0_S0_S0_S0_S0_S0_S0_S0_S0_S0_S0_S0_S0_S0_S0_S0__param_54];
	ld.param.u64 	%rd353, [_Z20Vext_cal_ini_upgradePiPdS0_S0_S0_S0_S_S0_S0_S0_S0_S0_S_S_S_S0_S0_S0_S0_S0_S0_S0_S_S_S_S_S_S0_S0_S_S_S_S_S_S_S_S_S0_S0_S0_S0_S0_S0_S0_S0_S_S_S0_S0_S0_S0_S0_S0_S0_S0_S0_S0_S0_S0_S0_S0_S0_S0_S0_S0_S0_S0__param_53];
	ld.param.u64 	%rd352, [_Z20Vext_cal_ini_upgradePiPdS0_S0_S0_S0_S_S0_S0_S0_S0_S0_S_S_S_S0_S0_S0_S0_S0_S0_S0_S_S_S_S_S_S0_S0_S_S_S_S_S_S_S_S_S0_S0_S0_S0_S0_S0_S0_S0_S_S_S0_S0_S0_S0_S0_S0_S0_S0_S0_S0_S0_S0_S0_S0_S0_S0_S0_S0_S0_S0__param_52];
	ld.param.u64 	%rd351, [_Z20Vext_cal_ini_upgradePiPdS0_S0_S0_S0_S_S0_S0_S0_S0_S0_S_S_S_S0_S0_S0_S0_S0_S0_S0_S_S_S_S_S_S0_S0_S_S_S_S_S_S_S_S_S0_S0_S0_S0_S0_S0_S0_S0_S_S_S0_S0_S0_S0_S0_S0_S0_S0_S0_S0_S0_S0_S0_S0_S0_S0_S0_S0_S0_S0__param_51];
	ld.param.u64 	%rd350, [_Z20Vext_cal_ini_upgradePiPdS0_S0_S0_S0_S_S0_S0_S0_S0_S0_S_S_S_S0_S0_S0_S0_S0_S0_S0_S_S_S_S_S_S0_S0_S_S_S_S_S_S_S_S_S0_S0_S0_S0_S0_S0_S0_S0_S_S_S0_S0_S0_S0_S0_S0_S0_S0_S0_S0_S0_S0_S0_S0_S0_S0_S0_S0_S0_S0__param_50];
	ld.param.u64 	%rd348, [_Z20Vext_cal_ini_upgradePiPdS0_S0_S0_S0_S_S0_S0_S0_S0_S0_S_S_S_S0_S0_S0_S0_S0_S0_S0_S_S_S_S_S_S0_S0_S_S_S_S_S_S_S_S_S0_S0_S0_S0_S0_S0_S0_S0_S_S_S0_S0_S0_S0_S0_S0_S0_S0_S0_S0_S0_S0_S0_S0_S0_S0_S0_S0_S0_S0__param_44];
	ld.param.u64 	%rd347, [_Z20Vext_cal_ini_upgradePiPdS0_S0_S0_S0_S_S0_S0_S0_S0_S0_S_S_S_S0_S0_S0_S0_S0_S0_S0_S_S_S_S_S_S0_S0_S_S_S_S_S_S_S_S_S0_S0_S0_S0_S0_S0_S0_S0_S_S_S0_S0_S0_S0_S0_S0_S0_S0_S0_S0_S0_S0_S0_S0_S0_S0_S0_S0_S0_S0__param_43];
	ld.param.u64 	%rd346, [_Z20Vext_cal_ini_upgradePiPdS0_S0_S0_S0_S_S0_S0_S0_S0_S0_S_S_S_S0_S0_S0_S0_S0_S0_S0_S_S_S_S_S_S0_S0_S_S_S_S_S_S_S_S_S0_S0_S0_S0_S0_S0_S0_S0_S_S_S0_S0_S0_S0_S0_S0_S0_S0_S0_S0_S0_S0_S0_S0_S0_S0_S0_S0_S0_S0__param_42];
	ld.param.u64 	%rd342, [_Z20Vext_cal_ini_upgradePiPdS0_S0_S0_S0_S_S0_S0_S0_S0_S0_S_S_S_S0_S0_S0_S0_S0_S0_S0_S_S_S_S_S_S0_S0_S_S_S_S_S_S_S_S_S0_S0_S0_S0_S0_S0_S0_S0_S_S_S0_S0_S0_S0_S0_S0_S0_S0_S0_S0_S0_S0_S0_S0_S0_S0_S0_S0_S0_S0__param_38];
	ld.param.u64 	%rd340, [_Z20Vext_cal_ini_upgradePiPdS0_S0_S0_S0_S_S0_S0_S0_S0_S0_S_S_S_S0_S0_S0_S0_S0_S0_S0_S_S_S_S_S_S0_S0_S_S_S_S_S_S_S_S_S0_S0_S0_S0_S0_S0_S0_S0_S_S_S0_S0_S0_S0_S0_S0_S0_S0_S0_S0_S0_S0_S0_S0_S0_S0_S0_S0_S0_S0__param_28];
	ld.param.u64 	%rd336, [_Z20Vext_cal_ini_upgradePiPdS0_S0_S0_S0_S_S0_S0_S0_S0_S0_S_S_S_S0_S0_S0_S0_S0_S0_S0_S_S_S_S_S_S0_S0_S_S_S_S_S_S_S_S_S0_S0_S0_S0_S0_S0_S0_S0_S_S_S0_S0_S0_S0_S0_S0_S0_S0_S0_S0_S0_S0_S0_S0_S0_S0_S0_S0_S0_S0__param_20];
	ld.param.u64 	%rd335, [_Z20Vext_cal_ini_upgradePiPdS0_S0_S0_S0_S_S0_S0_S0_S0_S0_S_S_S_S0_S0_S0_S0_S0_S0_S0_S_S_S_S_S_S0_S0_S_S_S_S_S_S_S_S_S0_S0_S0_S0_S0_S0_S0_S0_S_S_S0_S0_S0_S0_S0_S0_S0_S0_S0_S0_S0_S0_S0_S0_S0_S0_S0_S0_S0_S0__param_19];
	ld.param.u64 	%rd334, [_Z20Vext_cal_ini_upgradePiPdS0_S0_S0_S0_S_S0_S0_S0_S0_S0_S_S_S_S0_S0_S0_S0_S0_S0_S0_S_S_S_S_S_S0_S0_S_S_S_S_S_S_S_S_S0_S0_S0_S0_S0_S0_S0_S0_S_S_S0_S0_S0_S0_S0_S0_S0_S0_S0_S0_S0_S0_S0_S0_S0_S0_S0_S0_S0_S0__param_18];
	ld.param.u64 	%rd325, [_Z20Vext_cal_ini_upgradePiPdS0_S0_S0_S0_S_S0_S0_S0_S0_S0_S_S_S_S0_S0_S0_S0_S0_S0_S0_S_S_S_S_S_S0_S0_S_S_S_S_S_S_S_S_S0_S0_S0_S0_S0_S0_S0_S0_S_S_S0_S0_S0_S0_S0_S0_S0_S0_S0_S0_S0_S0_S0_S0_S0_S0_S0_S0_S0_S0__param_5];
	ld.param.u64 	%rd324, [_Z20Vext_cal_ini_upgradePiPdS0_S0_S0_S0_S_S0_S0_S0_S0_S0_S_S_S_S0_S0_S0_S0_S0_S0_S0_S_S_S_S_S_S0_S0_S_S_S_S_S_S_S_S_S0_S0_S0_S0_S0_S0_S0_S0_S_S_S0_S0_S0_S0_S0_S0_S0_S0_S0_S0_S0_S0_S0_S0_S0_S0_S0_S0_S0_S0__param_4];
	ld.param.u64 	%rd323, [_Z20Vext_cal_ini_upgradePiPdS0_S0_S0_S0_S_S0_S0_S0_S0_S0_S_S_S_S0_S0_S0_S0_S0_S0_S0_S_S_S_S_S_S0_S0_S_S_S_S_S_S_S_S_S0_S0_S0_S0_S0_S0_S0_S0_S_S_S0_S0_S0_S0_S0_S0_S0_S0_S0_S0_S0_S0_S0_S0_S0_S0_S0_S0_S0_S0__param_3];
	cvta.to.global.u64 	%rd170, %rd346;
	ld.global.f64 	%fd231, [%rd170];
	cvta.to.global.u64 	%rd171, %rd342;
	ld.global.f64 	%fd232, [%rd171];
	div.rn.f64 	%fd233, %fd232, 0d4066800000000000;
	mul.f64 	%fd234, %fd233, 0d400921FB54442D18;
	sub.f64 	%fd235, %fd231, %fd234;
	mul.wide.s32 	%rd172, %r806, 4;
	add.s64 	%rd173, %rd9, %rd172;
	ld.global.u32 	%r621, [%rd173];
	cvt.rn.f64.s32 	%fd236, %r621;
	cvta.to.global.u64 	%rd174, %rd340;
	ld.global.f64 	%fd237, [%rd174];
	mul.f64 	%fd238, %fd237, %fd236;
	div.rn.f64 	%fd239, %fd238, 0d4066800000000000;
	fma.rn.f64 	%fd240, %fd239, 0d400921FB54442D18, %fd235;
	cvta.to.global.u64 	%rd175, %rd350;
	mul.wide.s32 	%rd176, %r806, 8;
	add.s64 	%rd28, %rd175, %rd176;
	st.global.f64 	[%rd28], %fd240;
	cvta.to.global.u64 	%rd177, %rd347;
	ld.global.f64 	%fd241, [%rd177];
	ld.global.f64 	%fd242, [%rd171];
	div.rn.f64 	%fd243, %fd242, 0d4066800000000000;
	mul.f64 	%fd244, %fd243, 0d400921FB54442D18;
	sub.f64 	%fd245, %fd241, %fd244;
	add.s64 	%rd178, %rd8, %rd172;
	ld.global.u32 	%r622, [%rd178];
	cvt.rn.f64.s32 	%fd246, %r622;
	ld.global.f64 	%fd247, [%rd174];
	mul.f64 	%fd248, %fd247, %fd246;
	div.rn.f64 	%fd249, %fd248, 0d4066800000000000;
	fma.rn.f64 	%fd250, %fd249, 0d400921FB54442D18, %fd245;
	cvta.to.global.u64 	%rd179, %rd351;
	add.s64 	%rd29, %rd179, %rd176;
	st.global.f64 	[%rd29], %fd250;
	cvta.to.global.u64 	%rd180, %rd348;
	ld.global.f64 	%fd251, [%rd180];
	ld.global.f64 	%fd252, [%rd171];
	div.rn.f64 	%fd253, %fd252, 0d4066800000000000;
	mul.f64 	%fd254, %fd253, 0d400921FB54442D18;
	sub.f64 	%fd255, %fd251, %fd254;
	add.s64 	%rd181, %rd7, %rd172;
	ld.global.u32 	%r623, [%rd181];
	cvt.rn.f64.s32 	%fd256, %r623;
	ld.global.f64 	%fd257, [%rd174];
	mul.f64 	%fd258, %fd257, %fd256;
	div.rn.f64 	%fd259, %fd258, 0d4066800000000000;
	fma.rn.f64 	%fd260, %fd259, 0d400921FB54442D18, %fd255;
	cvta.to.global.u64 	%rd182, %rd352;
	add.s64 	%rd30, %rd182, %rd176;
	st.global.f64 	[%rd30], %fd260;
	add.s64 	%rd183, %rd4, %rd176;
	ld.global.f64 	%fd261, [%rd183];
	add.s64 	%rd184, %rd3, %rd176;
	ld.global.f64 	%fd262, [%rd184];
	add.s64 	%rd185, %rd1, %rd176;
	ld.global.f64 	%fd263, [%rd185];
	cvta.to.global.u64 	%rd31, %rd334;
	ld.global.f64 	%fd264, [%rd31];
	ld.global.f64 	%fd265, [%rd31+8];
	mul.f64 	%fd266, %fd262, %fd265;
	fma.rn.f64 	%fd267, %fd261, %fd264, %fd266;
	ld.global.f64 	%fd268, [%rd31+16];
	fma.rn.f64 	%fd269, %fd263, %fd268, %fd267;
	cvta.to.global.u64 	%rd186, %rd353;
	add.s64 	%rd32, %rd186, %rd176;
	st.global.f64 	[%rd32], %fd269;
	ld.global.f64 	%fd270, [%rd183];
	ld.global.f64 	%fd271, [%rd184];
	ld.global.f64 	%fd272, [%rd185];
	cvta.to.global.u64 	%rd33, %rd335;
	ld.global.f64 	%fd273, [%rd33];
	ld.global.f64 	%fd274, [%rd33+8];
	mul.f64 	%fd275, %fd271, %fd274;
	fma.rn.f64 	%fd276, %fd270, %fd273, %fd275;
	ld.global.f64 	%fd277, [%rd33+16];
	fma.rn.f64 	%fd278, %fd272, %fd277, %fd276;
	cvta.to.global.u64 	%rd187, %rd354;
	add.s64 	%rd188, %rd187, %rd176;
	st.global.f64 	[%rd188], %fd278;
	ld.global.f64 	%fd279, [%rd183];
	ld.global.f64 	%fd280, [%rd184];
	ld.global.f64 	%fd281, [%rd185];
	cvta.to.global.u64 	%rd34, %rd336;
	ld.global.f64 	%fd282, [%rd34];
	ld.global.f64 	%fd283, [%rd34+8];
	mul.f64 	%fd284, %fd280, %fd283;
	fma.rn.f64 	%fd285, %fd279, %fd282, %fd284;
	ld.global.f64 	%fd286, [%rd34+16];
	fma.rn.f64 	%fd287, %fd281, %fd286, %fd285;
	cvta.to.global.u64 	%rd189, %rd356;
	add.s64 	%rd190, %rd189, %rd176;
	st.global.f64 	[%rd190], %fd287;
	ld.global.f64 	%fd1, [%rd28];
	ld.global.f64 	%fd2, [%rd29];
	ld.global.f64 	%fd3, [%rd30];
	add.s64 	%rd35, %rd6, %rd172;
	ld.global.u32 	%r624, [%rd35];
	cvta.to.global.u64 	%rd36, %rd323;
	mul.wide.s32 	%rd191, %r624, 8;
	add.s64 	%rd192, %rd36, %rd191;
	ld.global.f64 	%fd4, [%rd192];
	cvta.to.global.u64 	%rd37, %rd324;
	add.s64 	%rd193, %rd37, %rd191;
	ld.global.f64 	%fd5, [%rd193];
	cvta.to.global.u64 	%rd38, %rd325;
	add.s64 	%rd194, %rd38, %rd191;
	ld.global.f64 	%fd6, [%rd194];
	abs.f64 	%fd7, %fd3;
	setp.neu.f64 	%p15, %fd7, 0d7FF0000000000000;
	@%p15 bra 	$L__BB27_16;
	mov.f64 	%fd293, 0d0000000000000000;
	mul.rn.f64 	%fd865, %fd3, %fd293;
	mov.b32 	%r808, 1;
	bra.uni 	$L__BB27_19;
$L__BB27_16:
	mul.f64 	%fd288, %fd3, 0d3FE45F306DC9C883;
	cvt.rni.s32.f64 	%r807, %fd288;
	cvt.rn.f64.s32 	%fd289, %r807;
	fma.rn.f64 	%fd290, %fd289, 0dBFF921FB54442D18, %fd3;
	fma.rn.f64 	%fd291, %fd289, 0dBC91A62633145C00, %fd290;
	fma.rn.f64 	%fd865, %fd289, 0dB97B839A252049C0, %fd291;
	setp.ltu.f64 	%p16, %fd7, 0d41E0000000000000;
	@%p16 bra 	$L__BB27_18;
	{ // callseq 88, 0
	.param .b64 param0;
	st.param.f64 	[param0], %fd3;
	.param .align 16 .b8 retval0[16];
	call.uni (retval0), 
	__internal_trig_reduction_slowpathd, 
	(
	param0
	);
	ld.param.f64 	%fd865, [retval0];
	ld.param.b32 	%r807, [retval0+8];
	} // callseq 88
$L__BB27_18:
	add.s32 	%r808, %r807, 1;
$L__BB27_19:
	shl.b32 	%r627, %r808, 6;
	cvt.u64.u32 	%rd195, %r627;
	and.b64  	%rd196, %rd195, 64;
	mov.u64 	%rd197, __cudart_sin_cos_coeffs;
	add.s64 	%rd198, %rd197, %rd196;
	mul.rn.f64 	%fd294, %fd865, %fd865;
	and.b32  	%r628, %r808, 1;
	setp.eq.b32 	%p17, %r628, 1;
	selp.f64 	%fd295, 0dBDA8FF8320FD8164, 0d3DE5DB65F9785EBA, %p17;
	ld.global.nc.v2.f64 	{%fd296, %fd297}, [%rd198];
	fma.rn.f64 	%fd298, %fd295, %fd294, %fd296;
	fma.rn.f64 	%fd299, %fd298, %fd294, %fd297;
	ld.global.nc.v2.f64 	{%fd300, %fd301}, [%rd198+16];
	fma.rn.f64 	%fd302, %fd299, %fd294, %fd300;
	fma.rn.f64 	%fd303, %fd302, %fd294, %fd301;
	ld.global.nc.v2.f64 	{%fd304, %fd305}, [%rd198+32];
	fma.rn.f64 	%fd306, %fd303, %fd294, %fd304;
	fma.rn.f64 	%fd307, %fd306, %fd294, %fd305;
	fma.rn.f64 	%fd308, %fd307, %fd865, %fd865;
	fma.rn.f64 	%fd309, %fd307, %fd294, 0d3FF0000000000000;
	selp.f64 	%fd310, %fd309, %fd308, %p17;
	and.b32  	%r629, %r808, 2;
	setp.eq.s32 	%p18, %r629, 0;
	mov.f64 	%fd311, 0d0000000000000000;
	sub.f64 	%fd312, %fd311, %fd310;
	selp.f64 	%fd13, %fd310, %fd312, %p18;
	abs.f64 	%fd14, %fd2;
	setp.neu.f64 	%p19, %fd14, 0d7FF0000000000000;
	@%p19 bra 	$L__BB27_21;
	mov.f64 	%fd318, 0d0000000000000000;
	mul.rn.f64 	%fd867, %fd2, %fd318;
	mov.b32 	%r810, 1;
	bra.uni 	$L__BB27_24;
$L__BB27_21:
	mul.f64 	%fd313, %fd2, 0d3FE45F306DC9C883;
	cvt.rni.s32.f64 	%r809, %fd313;
	cvt.rn.f64.s32 	%fd314, %r809;
	fma.rn.f64 	%fd315, %fd314, 0dBFF921FB54442D18, %fd2;
	fma.rn.f64 	%fd316, %fd314, 0dBC91A62633145C00, %fd315;
	fma.rn.f64 	%fd867, %fd314, 0dB97B839A252049C0, %fd316;
	setp.ltu.f64 	%p20, %fd14, 0d41E0000000000000;
	@%p20 bra 	$L__BB27_23;
	{ // callseq 89, 0
	.param .b64 param0;
	st.param.f64 	[param0], %fd2;
	.param .align 16 .b8 retval0[16];
	call.uni (retval0), 
	__internal_trig_reduction_slowpathd, 
	(
	param0
	);
	ld.param.f64 	%fd867, [retval0];
	ld.param.b32 	%r809, [retval0+8];
	} // callseq 89
$L__BB27_23:
	add.s32 	%r810, %r809, 1;
$L__BB27_24:
	shl.b32 	%r632, %r810, 6;
	cvt.u64.u32 	%rd199, %r632;
	and.b64  	%rd200, %rd199, 64;
	mov.u64 	%rd201, __cudart_sin_cos_coeffs;
	add.s64 	%rd202, %rd201, %rd200;
	mul.rn.f64 	%fd319, %fd867, %fd867;
	and.b32  	%r633, %r810, 1;
	setp.eq.b32 	%p22, %r633, 1;
	selp.f64 	%fd320, 0dBDA8FF8320FD8164, 0d3DE5DB65F9785EBA, %p22;
	ld.global.nc.v2.f64 	{%fd321, %fd322}, [%rd202];
	fma.rn.f64 	%fd323, %fd320, %fd319, %fd321;
	fma.rn.f64 	%fd324, %fd323, %fd319, %fd322;
	ld.global.nc.v2.f64 	{%fd325, %fd326}, [%rd202+16];
	fma.rn.f64 	%fd327, %fd324, %fd319, %fd325;
	fma.rn.f64 	%fd328, %fd327, %fd319, %fd326;
	ld.global.nc.v2.f64 	{%fd329, %fd330}, [%rd202+32];
	fma.rn.f64 	%fd331, %fd328, %fd319, %fd329;
	fma.rn.f64 	%fd332, %fd331, %fd319, %fd330;
	fma.rn.f64 	%fd333, %fd332, %fd867, %fd867;
	fma.rn.f64 	%fd334, %fd332, %fd319, 0d3FF0000000000000;
	selp.f64 	%fd335, %fd334, %fd333, %p22;
	and.b32  	%r634, %r810, 2;
	setp.eq.s32 	%p23, %r634, 0;
	mov.f64 	%fd336, 0d0000000000000000;
	sub.f64 	%fd337, %fd336, %fd335;
	selp.f64 	%fd338, %fd335, %fd337, %p23;
	mul.f64 	%fd339, %fd4, %fd13;
	mul.f64 	%fd20, %fd339, %fd338;
	@%p15 bra 	$L__BB27_26;
	mov.f64 	%fd345, 0d0000000000000000;
	mul.rn.f64 	%fd868, %fd3, %fd345;
	mov.b32 	%r811, 0;
	bra.uni 	$L__BB27_28;
$L__BB27_26:
	mul.f64 	%fd340, %fd3, 0d3FE45F306DC9C883;
	cvt.rni.s32.f64 	%r811, %fd340;
	cvt.rn.f64.s32 	%fd341, %r811;
	fma.rn.f64 	%fd342, %fd341, 0dBFF921FB54442D18, %fd3;
	fma.rn.f64 	%fd343, %fd341, 0dBC91A62633145C00, %fd342;
	fma.rn.f64 	%fd868, %fd341, 0dB97B839A252049C0, %fd343;
	setp.ltu.f64 	%p24, %fd7, 0d41E0000000000000;
	@%p24 bra 	$L__BB27_28;
	{ // callseq 90, 0
	.param .b64 param0;
	st.param.f64 	[param0], %fd3;
	.param .align 16 .b8 retval0[16];
	call.uni (retval0), 
	__internal_trig_reduction_slowpathd, 
	(
	param0
	);
	ld.param.f64 	%fd868, [retval0];
	ld.param.b32 	%r811, [retval0+8];
	} // callseq 90
$L__BB27_28:
	shl.b32 	%r637, %r811, 6;
	cvt.u64.u32 	%rd203, %r637;
	and.b64  	%rd204, %rd203, 64;
	mov.u64 	%rd205, __cudart_sin_cos_coeffs;
	add.s64 	%rd206, %rd205, %rd204;
	mul.rn.f64 	%fd346, %fd868, %fd868;
	and.b32  	%r638, %r811, 1;
	setp.eq.b32 	%p25, %r638, 1;
	selp.f64 	%fd347, 0dBDA8FF8320FD8164, 0d3DE5DB65F9785EBA, %p25;
	ld.global.nc.v2.f64 	{%fd348, %fd349}, [%rd206];
	fma.rn.f64 	%fd350, %fd347, %fd346, %fd348;
	fma.rn.f64 	%fd351, %fd350, %fd346, %fd349;
	ld.global.nc.v2.f64 	{%fd352, %fd353}, [%rd206+16];
	fma.rn.f64 	%fd354, %fd351, %fd346, %fd352;
	fma.rn.f64 	%fd355, %fd354, %fd346, %fd353;
	ld.global.nc.v2.f64 	{%fd356, %fd357}, [%rd206+32];
	fma.rn.f64 	%fd358, %fd355, %fd346, %fd356;
	fma.rn.f64 	%fd359, %fd358, %fd346, %fd357;
	fma.rn.f64 	%fd360, %fd359, %fd868, %fd868;
	fma.rn.f64 	%fd361, %fd359, %fd346, 0d3FF0000000000000;
	selp.f64 	%fd362, %fd361, %fd360, %p25;
	and.b32  	%r639, %r811, 2;
	setp.eq.s32 	%p26, %r639, 0;
	mov.f64 	%fd363, 0d0000000000000000;
	sub.f64 	%fd364, %fd363, %fd362;
	selp.f64 	%fd25, %fd362, %fd364, %p26;
	abs.f64 	%fd26, %fd1;
	setp.neu.f64 	%p27, %fd26, 0d7FF0000000000000;
	@%p27 bra 	$L__BB27_30;
	mov.f64 	%fd370, 0d0000000000000000;
	mul.rn.f64 	%fd870, %fd1, %fd370;
	mov.b32 	%r813, 1;
	bra.uni 	$L__BB27_33;
$L__BB27_30:
	mul.f64 	%fd365, %fd1, 0d3FE45F306DC9C883;
	cvt.rni.s32.f64 	%r812, %fd365;
	cvt.rn.f64.s32 	%fd366, %r812;
	fma.rn.f64 	%fd367, %fd366, 0dBFF921FB54442D18, %fd1;
	fma.rn.f64 	%fd368, %fd366, 0dBC91A62633145C00, %fd367;
	fma.rn.f64 	%fd870, %fd366, 0dB97B839A252049C0, %fd368;
	setp.ltu.f64 	%p28, %fd26, 0d41E0000000000000;
	@%p28 bra 	$L__BB27_32;
	{ // callseq 91, 0
	.param .b64 param0;
	st.param.f64 	[param0], %fd1;
	.param .align 16 .b8 retval0[16];
	call.uni (retval0), 
	__internal_trig_reduction_slowpathd, 
	(
	param0
	);
	ld.param.f64 	%fd870, [retval0];
	ld.param.b32 	%r812, [retval0+8];
	} // callseq 91
$L__BB27_32:
	add.s32 	%r813, %r812, 1;
$L__BB27_33:
	shl.b32 	%r642, %r813, 6;
	cvt.u64.u32 	%rd207, %r642;
	and.b64  	%rd208, %rd207, 64;
	mov.u64 	%rd209, __cudart_sin_cos_coeffs;
	add.s64 	%rd210, %rd209, %rd208;
	mul.rn.f64 	%fd371, %fd870, %fd870;
	and.b32  	%r643, %r813, 1;
	setp.eq.b32 	%p30, %r643, 1;
	selp.f64 	%fd372, 0dBDA8FF8320FD8164, 0d3DE5DB65F9785EBA, %p30;
	ld.global.nc.v2.f64 	{%fd373, %fd374}, [%rd210];
	fma.rn.f64 	%fd375, %fd372, %fd371, %fd373;
	fma.rn.f64 	%fd376, %fd375, %fd371, %fd374;
	ld.global.nc.v2.f64 	{%fd377, %fd378}, [%rd210+16];
	fma.rn.f64 	%fd379, %fd376, %fd371, %fd377;
	fma.rn.f64 	%fd380, %fd379, %fd371, %fd378;
	ld.global.nc.v2.f64 	{%fd381, %fd382}, [%rd210+32];
	fma.rn.f64 	%fd383, %fd380, %fd371, %fd381;
	fma.rn.f64 	%fd384, %fd383, %fd371, %fd382;
	fma.rn.f64 	%fd385, %fd384, %fd870, %fd870;
	fma.rn.f64 	%fd386, %fd384, %fd371, 0d3FF0000000000000;
	selp.f64 	%fd387, %fd386, %fd385, %p30;
	and.b32  	%r644, %r813, 2;
	setp.eq.s32 	%p31, %r644, 0;
	mov.f64 	%fd388, 0d0000000000000000;
	sub.f64 	%fd389, %fd388, %fd387;
	selp.f64 	%fd32, %fd387, %fd389, %p31;
	@%p27 bra 	$L__BB27_35;
	mov.f64 	%fd395, 0d0000000000000000;
	mul.rn.f64 	%fd871, %fd1, %fd395;
	mov.b32 	%r814, 0;
	bra.uni 	$L__BB27_37;
$L__BB27_35:
	mul.f64 	%fd390, %fd1, 0d3FE45F306DC9C883;
	cvt.rni.s32.f64 	%r814, %fd390;
	cvt.rn.f64.s32 	%fd391, %r814;
	fma.rn.f64 	%fd392, %fd391, 0dBFF921FB54442D18, %fd1;
	fma.rn.f64 	%fd393, %fd391, 0dBC91A62633145C00, %fd392;
	fma.rn.f64 	%fd871, %fd391, 0dB97B839A252049C0, %fd393;
	setp.ltu.f64 	%p32, %fd26, 0d41E0000000000000;
	@%p32 bra 	$L__BB27_37;
	{ // callseq 92, 0
	.param .b64 param0;
	st.param.f64 	[param0], %fd1;
	.param .align 16 .b8 retval0[16];
	call.uni (retval0), 
	__internal_trig_reduction_slowpathd, 
	(
	param0
	);
	ld.param.f64 	%fd871, [retval0];
	ld.param.b32 	%r814, [retval0+8];
	} // callseq 92
$L__BB27_37:
	shl.b32 	%r647, %r814, 6;
	cvt.u64.u32 	%rd211, %r647;
	and.b64  	%rd212, %rd211, 64;
	mov.u64 	%rd213, __cudart_sin_cos_coeffs;
	add.s64 	%rd214, %rd213, %rd212;
	mul.rn.f64 	%fd396, %fd871, %fd871;
	and.b32  	%r648, %r814, 1;
	setp.eq.b32 	%p34, %r648, 1;
	selp.f64 	%fd397, 0dBDA8FF8320FD8164, 0d3DE5DB65F9785EBA, %p34;
	ld.global.nc.v2.f64 	{%fd398, %fd399}, [%rd214];
	fma.rn.f64 	%fd400, %fd397, %fd396, %fd398;
	fma.rn.f64 	%fd401, %fd400, %fd396, %fd399;
	ld.global.nc.v2.f64 	{%fd402, %fd403}, [%rd214+16];
	fma.rn.f64 	%fd404, %fd401, %fd396, %fd402;
	fma.rn.f64 	%fd405, %fd404, %fd396, %fd403;
	ld.global.nc.v2.f64 	{%fd406, %fd407}, [%rd214+32];
	fma.rn.f64 	%fd408, %fd405, %fd396, %fd406;
	fma.rn.f64 	%fd409, %fd408, %fd396, %fd407;
	fma.rn.f64 	%fd410, %fd409, %fd871, %fd871;
	fma.rn.f64 	%fd411, %fd409, %fd396, 0d3FF0000000000000;
	selp.f64 	%fd412, %fd411, %fd410, %p34;
	and.b32  	%r649, %r814, 2;
	setp.eq.s32 	%p35, %r649, 0;
	mov.f64 	%fd413, 0d0000000000000000;
	sub.f64 	%fd414, %fd413, %fd412;
	selp.f64 	%fd37, %fd412, %fd414, %p35;
	@%p19 bra 	$L__BB27_39;
	mov.f64 	%fd420, 0d0000000000000000;
	mul.rn.f64 	%fd872, %fd2, %fd420;
	mov.b32 	%r815, 0;
	bra.uni 	$L__BB27_41;
$L__BB27_39:
	mul.f64 	%fd415, %fd2, 0d3FE45F306DC9C883;
	cvt.rni.s32.f64 	%r815, %fd415;
	cvt.rn.f64.s32 	%fd416, %r815;
	fma.rn.f64 	%fd417, %fd416, 0dBFF921FB54442D18, %fd2;
	fma.rn.f64 	%fd418, %fd416, 0dBC91A62633145C00, %fd417;
	fma.rn.f64 	%fd872, %fd416, 0dB97B839A252049C0, %fd418;
	setp.ltu.f64 	%p36, %fd14, 0d41E0000000000000;
	@%p36 bra 	$L__BB27_41;
	{ // callseq 93, 0
	.param .b64 param0;
	st.param.f64 	[param0], %fd2;
	.param .align 16 .b8 retval0[16];
	call.uni (retval0), 
	__internal_trig_reduction_slowpathd, 
	(
	param0
	);
	ld.param.f64 	%fd872, [retval0];
	ld.param.b32 	%r815, [retval0+8];
	} // callseq 93
$L__BB27_41:
	ld.param.u64 	%rd358, [_Z20Vext_cal_ini_upgradePiPdS0_S0_S0_S0_S_S0_S0_S0_S0_S0_S_S_S_S0_S0_S0_S0_S0_S0_S0_S_S_S_S_S_S0_S0_S_S_S_S_S_S_S_S_S0_S0_S0_S0_S0_S0_S0_S0_S_S_S0_S0_S0_S0_S0_S0_S0_S0_S0_S0_S0_S0_S0_S0_S0_S0_S0_S0_S0_S0__param_56];
	shl.b32 	%r652, %r815, 6;
	cvt.u64.u32 	%rd215, %r652;
	and.b64  	%rd216, %rd215, 64;
	mov.u64 	%rd217, __cudart_sin_cos_coeffs;
	add.s64 	%rd218, %rd217, %rd216;
	mul.rn.f64 	%fd421, %fd872, %fd872;
	and.b32  	%r653, %r815, 1;
	setp.eq.b32 	%p37, %r653, 1;
	selp.f64 	%fd422, 0dBDA8FF8320FD8164, 0d3DE5DB65F9785EBA, %p37;
	ld.global.nc.v2.f64 	{%fd423, %fd424}, [%rd218];
	fma.rn.f64 	%fd425, %fd422, %fd421, %fd423;
	fma.rn.f64 	%fd426, %fd425, %fd421, %fd424;
	ld.global.nc.v2.f64 	{%fd427, %fd428}, [%rd218+16];
	fma.rn.f64 	%fd429, %fd426, %fd421, %fd427;
	fma.rn.f64 	%fd430, %fd429, %fd421, %fd428;
	ld.global.nc.v2.f64 	{%fd431, %fd432}, [%rd218+32];
	fma.rn.f64 	%fd433, %fd430, %fd421, %fd431;
	fma.rn.f64 	%fd434, %fd433, %fd421, %fd432;
	fma.rn.f64 	%fd435, %fd434, %fd872, %fd872;
	fma.rn.f64 	%fd436, %fd434, %fd421, 0d3FF0000000000000;
	selp.f64 	%fd437, %fd436, %fd435, %p37;
	and.b32  	%r654, %r815, 2;
	setp.eq.s32 	%p38, %r654, 0;
	mov.f64 	%fd438, 0d0000000000000000;
	sub.f64 	%fd439, %fd438, %fd437;
	selp.f64 	%fd440, %fd437, %fd439, %p38;
	mul.f64 	%fd441, %fd5, %fd37;
	mul.f64 	%fd442, %fd13, %fd441;
	mul.f64 	%fd443, %fd5, %fd25;
	mul.f64 	%fd444, %fd443, %fd32;
	sub.f64 	%fd445, %fd20, %fd444;
	fma.rn.f64 	%fd446, %fd442, %fd440, %fd445;
	mul.f64 	%fd447, %fd6, %fd25;
	fma.rn.f64 	%fd448, %fd447, %fd37, %fd446;
	mul.f64 	%fd449, %fd6, %fd32;
	mul.f64 	%fd450, %fd13, %fd449;
	fma.rn.f64 	%fd451, %fd450, %fd440, %fd448;
	cvta.to.global.u64 	%rd219, %rd358;
	mul.wide.s32 	%rd220, %r806, 8;
	add.s64 	%rd39, %rd219, %rd220;
	st.global.f64 	[%rd39], %fd451;
	ld.global.f64 	%fd42, [%rd28];
	ld.global.f64 	%fd43, [%rd29];
	ld.global.f64 	%fd44, [%rd30];
	ld.global.u32 	%r655, [%rd35];
	mul.wide.s32 	%rd221, %r655, 8;
	add.s64 	%rd222, %rd36, %rd221;
	ld.global.f64 	%fd45, [%rd222];
	add.s64 	%rd223, %rd37, %rd221;
	ld.global.f64 	%fd46, [%rd223];
	add.s64 	%rd224, %rd38, %rd221;
	ld.global.f64 	%fd47, [%rd224];
	abs.f64 	%fd48, %fd44;
	setp.neu.f64 	%p39, %fd48, 0d7FF0000000000000;
	@%p39 bra 	$L__BB27_43;
	mov.f64 	%fd457, 0d0000000000000000;
	mul.rn.f64 	%fd873, %fd44, %fd457;
	mov.b32 	%r816, 0;
	bra.uni 	$L__BB27_45;
$L__BB27_43:
	mul.f64 	%fd452, %fd44, 0d3FE45F306DC9C883;
	cvt.rni.s32.f64 	%r816, %fd452;
	cvt.rn.f64.s32 	%fd453, %r816;
	fma.rn.f64 	%fd454, %fd453, 0dBFF921FB54442D18, %fd44;
	fma.rn.f64 	%fd455, %fd453, 0dBC91A62633145C00, %fd454;
	fma.rn.f64 	%fd873, %fd453, 0dB97B839A252049C0, %fd455;
	setp.ltu.f64 	%p40, %fd48, 0d41E0000000000000;
	@%p40 bra 	$L__BB27_45;
	{ // callseq 94, 0
	.param .b64 param0;
	st.param.f64 	[param0], %fd44;
	.param .align 16 .b8 retval0[16];
	call.uni (retval0), 
	__internal_trig_reduction_slowpathd, 
	(
	param0
	);
	ld.param.f64 	%fd873, [retval0];
	ld.param.b32 	%r816, [retval0+8];
	} // callseq 94
$L__BB27_45:
	shl.b32 	%r658, %r816, 6;
	cvt.u64.u32 	%rd225, %r658;
	and.b64  	%rd226, %rd225, 64;
	mov.u64 	%rd227, __cudart_sin_cos_coeffs;
	add.s64 	%rd228, %rd227, %rd226;
	mul.rn.f64 	%fd458, %fd873, %fd873;
	and.b32  	%r659, %r816, 1;
	setp.eq.b32 	%p41, %r659, 1;
	selp.f64 	%fd459, 0dBDA8FF8320FD8164, 0d3DE5DB65F9785EBA, %p41;
	ld.global.nc.v2.f64 	{%fd460, %fd461}, [%rd228];
	fma.rn.f64 	%fd462, %fd459, %fd458, %fd460;
	fma.rn.f64 	%fd463, %fd462, %fd458, %fd461;
	ld.global.nc.v2.f64 	{%fd464, %fd465}, [%rd228+16];
	fma.rn.f64 	%fd466, %fd463, %fd458, %fd464;
	fma.rn.f64 	%fd467, %fd466, %fd458, %fd465;
	ld.global.nc.v2.f64 	{%fd468, %fd469}, [%rd228+32];
	fma.rn.f64 	%fd470, %fd467, %fd458, %fd468;
	fma.rn.f64 	%fd471, %fd470, %fd458, %fd469;
	fma.rn.f64 	%fd472, %fd471, %fd873, %fd873;
	fma.rn.f64 	%fd473, %fd471, %fd458, 0d3FF0000000000000;
	selp.f64 	%fd474, %fd473, %fd472, %p41;
	and.b32  	%r660, %r816, 2;
	setp.eq.s32 	%p42, %r660, 0;
	mov.f64 	%fd475, 0d0000000000000000;
	sub.f64 	%fd476, %fd475, %fd474;
	selp.f64 	%fd53, %fd474, %fd476, %p42;
	abs.f64 	%fd54, %fd43;
	setp.neu.f64 	%p43, %fd54, 0d7FF0000000000000;
	@%p43 bra 	$L__BB27_47;
	mov.f64 	%fd482, 0d0000000000000000;
	mul.rn.f64 	%fd875, %fd43, %fd482;
	mov.b32 	%r818, 1;
	bra.uni 	$L__BB27_50;
$L__BB27_47:
	mul.f64 	%fd477, %fd43, 0d3FE45F306DC9C883;
	cvt.rni.s32.f64 	%r817, %fd477;
	cvt.rn.f64.s32 	%fd478, %r817;
	fma.rn.f64 	%fd479, %fd478, 0dBFF921FB54442D18, %fd43;
	fma.rn.f64 	%fd480, %fd478, 0dBC91A62633145C00, %fd479;
	fma.rn.f64 	%fd875, %fd478, 0dB97B839A252049C0, %fd480;
	setp.ltu.f64 	%p44, %fd54, 0d41E0000000000000;
	@%p44 bra 	$L__BB27_49;
	{ // callseq 95, 0
	.param .b64 param0;
	st.param.f64 	[param0], %fd43;
	.param .align 16 .b8 retval0[16];
	call.uni (retval0), 
	__internal_trig_reduction_slowpathd, 
	(
	param0
	);
	ld.param.f64 	%fd875, [retval0];
	ld.param.b32 	%r817, [retval0+8];
	} // callseq 95
$L__BB27_49:
	add.s32 	%r818, %r817, 1;
$L__BB27_50:
	shl.b32 	%r663, %r818, 6;
	cvt.u64.u32 	%rd229, %r663;
	and.b64  	%rd230, %rd229, 64;
	mov.u64 	%rd231, __cudart_sin_cos_coeffs;
	add.s64 	%rd232, %rd231, %rd230;
	mul.rn.f64 	%fd483, %fd875, %fd875;
	and.b32  	%r664, %r818, 1;
	setp.eq.b32 	%p46, %r664, 1;
	selp.f64 	%fd484, 0dBDA8FF8320FD8164, 0d3DE5DB65F9785EBA, %p46;
	ld.global.nc.v2.f64 	{%fd485, %fd486}, [%rd232];
	fma.rn.f64 	%fd487, %fd484, %fd483, %fd485;
	fma.rn.f64 	%fd488, %fd487, %fd483, %fd486;
	ld.global.nc.v2.f64 	{%fd489, %fd490}, [%rd232+16];
	fma.rn.f64 	%fd491, %fd488, %fd483, %fd489;
	fma.rn.f64 	%fd492, %fd491, %fd483, %fd490;
	ld.global.nc.v2.f64 	{%fd493, %fd494}, [%rd232+32];
	fma.rn.f64 	%fd495, %fd492, %fd483, %fd493;
	fma.rn.f64 	%fd496, %fd495, %fd483, %fd494;
	fma.rn.f64 	%fd497, %fd496, %fd875, %fd875;
	fma.rn.f64 	%fd498, %fd496, %fd483, 0d3FF0000000000000;
	selp.f64 	%fd499, %fd498, %fd497, %p46;
	and.b32  	%r665, %r818, 2;
	setp.eq.s32 	%p47, %r665, 0;
	mov.f64 	%fd500, 0d0000000000000000;
	sub.f64 	%fd501, %fd500, %fd499;
	selp.f64 	%fd502, %fd499, %fd501, %p47;
	mul.f64 	%fd503, %fd45, %fd53;
	mul.f64 	%fd60, %fd503, %fd502;
	@%p39 bra 	$L__BB27_52;
	mov.f64 	%fd509, 0d0000000000000000;
	mul.rn.f64 	%fd877, %fd44, %fd509;
	mov.b32 	%r820, 1;
	bra.uni 	$L__BB27_55;
$L__BB27_52:
	mul.f64 	%fd504, %fd44, 0d3FE45F306DC9C883;
	cvt.rni.s32.f64 	%r819, %fd504;
	cvt.rn.f64.s32 	%fd505, %r819;
	fma.rn.f64 	%fd506, %fd505, 0dBFF921FB54442D18, %fd44;
	fma.rn.f64 	%fd507, %fd505, 0dBC91A62633145C00, %fd506;
	fma.rn.f64 	%fd877, %fd505, 0dB97B839A252049C0, %fd507;
	setp.ltu.f64 	%p48, %fd48, 0d41E0000000000000;
	@%p48 bra 	$L__BB27_54;
	{ // callseq 96, 0
	.param .b64 param0;
	st.param.f64 	[param0], %fd44;
	.param .align 16 .b8 retval0[16];
	call.uni (retval0), 
	__internal_trig_reduction_slowpathd, 
	(
	param0
	);
	ld.param.f64 	%fd877, [retval0];
	ld.param.b32 	%r819, [retval0+8];
	} // callseq 96
$L__BB27_54:
	add.s32 	%r820, %r819, 1;
$L__BB27_55:
	shl.b32 	%r668, %r820, 6;
	cvt.u64.u32 	%rd233, %r668;
	and.b64  	%rd234, %rd233, 64;
	mov.u64 	%rd235, __cudart_sin_cos_coeffs;
	add.s64 	%rd236, %rd235, %rd234;
	mul.rn.f64 	%fd510, %fd877, %fd877;
	and.b32  	%r669, %r820, 1;
	setp.eq.b32 	%p49, %r669, 1;
	selp.f64 	%fd511, 0dBDA8FF8320FD8164, 0d3DE5DB65F9785EBA, %p49;
	ld.global.nc.v2.f64 	{%fd512, %fd513}, [%rd236];
	fma.rn.f64 	%fd514, %fd511, %fd510, %fd512;
	fma.rn.f64 	%fd515, %fd514, %fd510, %fd513;
	ld.global.nc.v2.f64 	{%fd516, %fd517}, [%rd236+16];
	fma.rn.f64 	%fd518, %fd515, %fd510, %fd516;
	fma.rn.f64 	%fd519, %fd518, %fd510, %fd517;
	ld.global.nc.v2.f64 	{%fd520, %fd521}, [%rd236+32];
	fma.rn.f64 	%fd522, %fd519, %fd510, %fd520;
	fma.rn.f64 	%fd523, %fd522, %fd510, %fd521;
	fma.rn.f64 	%fd524, %fd523, %fd877, %fd877;
	fma.rn.f64 	%fd525, %fd523, %fd510, 0d3FF0000000000000;
	selp.f64 	%fd526, %fd525, %fd524, %p49;
	and.b32  	%r670, %r820, 2;
	setp.eq.s32 	%p50, %r670, 0;
	mov.f64 	%fd527, 0d0000000000000000;
	sub.f64 	%fd528, %fd527, %fd526;
	selp.f64 	%fd66, %fd526, %fd528, %p50;
	abs.f64 	%fd67, %fd42;
	setp.neu.f64 	%p51, %fd67, 0d7FF0000000000000;
	@%p51 bra 	$L__BB27_57;
	mov.f64 	%fd534, 0d0000000000000000;
	mul.rn.f64 	%fd879, %fd42, %fd534;
	mov.b32 	%r822, 1;
	bra.uni 	$L__BB27_60;
$L__BB27_57:
	mul.f64 	%fd529, %fd42, 0d3FE45F306DC9C883;
	cvt.rni.s32.f64 	%r821, %fd529;
	cvt.rn.f64.s32 	%fd530, %r821;
	fma.rn.f64 	%fd531, %fd530, 0dBFF921FB54442D18, %fd42;
	fma.rn.f64 	%fd532, %fd530, 0dBC91A62633145C00, %fd531;
	fma.rn.f64 	%fd879, %fd530, 0dB97B839A252049C0, %fd532;
	setp.ltu.f64 	%p52, %fd67, 0d41E0000000000000;
	@%p52 bra 	$L__BB27_59;
	{ // callseq 97, 0
	.param .b64 param0;
	st.param.f64 	[param0], %fd42;
	.param .align 16 .b8 retval0[16];
	call.uni (retval0), 
	__internal_trig_reduction_slowpathd, 
	(
	param0
	);
	ld.param.f64 	%fd879, [retval0];
	ld.param.b32 	%r821, [retval0+8];
	} // callseq 97
$L__BB27_59:
	add.s32 	%r822, %r821, 1;
$L__BB27_60:
	shl.b32 	%r673, %r822, 6;
	cvt.u64.u32 	%rd237, %r673;
	and.b64  	%rd238, %rd237, 64;
	mov.u64 	%rd239, __cudart_sin_cos_coeffs;
	add.s64 	%rd240, %rd239, %rd238;
	mul.rn.f64 	%fd535, %fd879, %fd879;
	and.b32  	%r674, %r822, 1;
	setp.eq.b32 	%p54, %r674, 1;
	selp.f64 	%fd536, 0dBDA8FF8320FD8164, 0d3DE5DB65F9785EBA, %p54;
	ld.global.nc.v2.f64 	{%fd537, %fd538}, [%rd240];
	fma.rn.f64 	%fd539, %fd536, %fd535, %fd537;
	fma.rn.f64 	%fd540, %fd539, %fd535, %fd538;
	ld.global.nc.v2.f64 	{%fd541, %fd542}, [%rd240+16];
	fma.rn.f64 	%fd543, %fd540, %fd535, %fd541;
	fma.rn.f64 	%fd544, %fd543, %fd535, %fd542;
	ld.global.nc.v2.f64 	{%fd545, %fd546}, [%rd240+32];
	fma.rn.f64 	%fd547, %fd544, %fd535, %fd545;
	fma.rn.f64 	%fd548, %fd547, %fd535, %fd546;
	fma.rn.f64 	%fd549, %fd548, %fd879, %fd879;
	fma.rn.f64 	%fd550, %fd548, %fd535, 0d3FF0000000000000;
	selp.f64 	%fd551, %fd550, %fd549, %p54;
	and.b32  	%r675, %r822, 2;
	setp.eq.s32 	%p55, %r675, 0;
	mov.f64 	%fd552, 0d0000000000000000;
	sub.f64 	%fd553, %fd552, %fd551;
	selp.f64 	%fd73, %fd551, %fd553, %p55;
	mul.f64 	%fd554, %fd46, %fd66;
	fma.rn.f64 	%fd74, %fd554, %fd73, %fd60;
	@%p43 bra 	$L__BB27_62;
	mov.f64 	%fd560, 0d0000000000000000;
	mul.rn.f64 	%fd880, %fd43, %fd560;
	mov.b32 	%r823, 0;
	bra.uni 	$L__BB27_64;
$L__BB27_62:
	mul.f64 	%fd555, %fd43, 0d3FE45F306DC9C883;
	cvt.rni.s32.f64 	%r823, %fd555;
	cvt.rn.f64.s32 	%fd556, %r823;
	fma.rn.f64 	%fd557, %fd556, 0dBFF921FB54442D18, %fd43;
	fma.rn.f64 	%fd558, %fd556, 0dBC91A62633145C00, %fd557;
	fma.rn.f64 	%fd880, %fd556, 0dB97B839A252049C0, %fd558;
	setp.ltu.f64 	%p56, %fd54, 0d41E0000000000000;
	@%p56 bra 	$L__BB27_64;
	{ // callseq 98, 0
	.param .b64 param0;
	st.param.f64 	[param0], %fd43;
	.param .align 16 .b8 retval0[16];
	call.uni (retval0), 
	__internal_trig_reduction_slowpathd, 
	(
	param0
	);
	ld.param.f64 	%fd880, [retval0];
	ld.param.b32 	%r823, [retval0+8];
	} // callseq 98
$L__BB27_64:
	shl.b32 	%r678, %r823, 6;
	cvt.u64.u32 	%rd241, %r678;
	and.b64  	%rd242, %rd241, 64;
	mov.u64 	%rd243, __cudart_sin_cos_coeffs;
	add.s64 	%rd244, %rd243, %rd242;
	mul.rn.f64 	%fd561, %fd880, %fd880;
	and.b32  	%r679, %r823, 1;
	setp.eq.b32 	%p58, %r679, 1;
	selp.f64 	%fd562, 0dBDA8FF8320FD8164, 0d3DE5DB65F9785EBA, %p58;
	ld.global.nc.v2.f64 	{%fd563, %fd564}, [%rd244];
	fma.rn.f64 	%fd565, %fd562, %fd561, %fd563;
	fma.rn.f64 	%fd566, %fd565, %fd561, %fd564;
	ld.global.nc.v2.f64 	{%fd567, %fd568}, [%rd244+16];
	fma.rn.f64 	%fd569, %fd566, %fd561, %fd567;
	fma.rn.f64 	%fd570, %fd569, %fd561, %fd568;
	ld.global.nc.v2.f64 	{%fd571, %fd572}, [%rd244+32];
	fma.rn.f64 	%fd573, %fd570, %fd561, %fd571;
	fma.rn.f64 	%fd574, %fd573, %fd561, %fd572;
	fma.rn.f64 	%fd575, %fd574, %fd880, %fd880;
	fma.rn.f64 	%fd576, %fd574, %fd561, 0d3FF0000000000000;
	selp.f64 	%fd577, %fd576, %fd575, %p58;
	and.b32  	%r680, %r823, 2;
	setp.eq.s32 	%p59, %r680, 0;
	mov.f64 	%fd578, 0d0000000000000000;
	sub.f64 	%fd579, %fd578, %fd577;
	selp.f64 	%fd79, %fd577, %fd579, %p59;
	mul.f64 	%fd80, %fd46, %fd53;
	@%p51 bra 	$L__BB27_66;
	mov.f64 	%fd585, 0d0000000000000000;
	mul.rn.f64 	%fd881, %fd42, %fd585;
	mov.b32 	%r824, 0;
	bra.uni 	$L__BB27_68;
$L__BB27_66:
	mul.f64 	%fd580, %fd42, 0d3FE45F306DC9C883;
	cvt.rni.s32.f64 	%r824, %fd580;
	cvt.rn.f64.s32 	%fd581, %r824;
	fma.rn.f64 	%fd582, %fd581, 0dBFF921FB54442D18, %fd42;
	fma.rn.f64 	%fd583, %fd581, 0dBC91A62633145C00, %fd582;
	fma.rn.f64 	%fd881, %fd581, 0dB97B839A252049C0, %fd583;
	setp.ltu.f64 	%p60, %fd67, 0d41E0000000000000;
	@%p60 bra 	$L__BB27_68;
	{ // callseq 99, 0
	.param .b64 param0;
	st.param.f64 	[param0], %fd42;
	.param .align 16 .b8 retval0[16];
	call.uni (retval0), 
	__internal_trig_reduction_slowpathd, 
	(
	param0
	);
	ld.param.f64 	%fd881, [retval0];
	ld.param.b32 	%r824, [retval0+8];
	} // callseq 99
$L__BB27_68:
	ld.param.u64 	%rd359, [_Z20Vext_cal_ini_upgradePiPdS0_S0_S0_S0_S_S0_S0_S0_S0_S0_S_S_S_S0_S0_S0_S0_S0_S0_S0_S_S_S_S_S_S0_S0_S_S_S_S_S_S_S_S_S0_S0_S0_S0_S0_S0_S0_S0_S_S_S0_S0_S0_S0_S0_S0_S0_S0_S0_S0_S0_S0_S0_S0_S0_S0_S0_S0_S0_S0__param_57];
	shl.b32 	%r683, %r824, 6;
	cvt.u64.u32 	%rd245, %r683;
	and.b64  	%rd246, %rd245, 64;
	mov.u64 	%rd247, __cudart_sin_cos_coeffs;
	add.s64 	%rd248, %rd247, %rd246;
	mul.rn.f64 	%fd586, %fd881, %fd881;
	and.b32  	%r684, %r824, 1;
	setp.eq.b32 	%p61, %r684, 1;
	selp.f64 	%fd587, 0dBDA8FF8320FD8164, 0d3DE5DB65F9785EBA, %p61;
	ld.global.nc.v2.f64 	{%fd588, %fd589}, [%rd248];
	fma.rn.f64 	%fd590, %fd587, %fd586, %fd588;
	fma.rn.f64 	%fd591, %fd590, %fd586, %fd589;
	ld.global.nc.v2.f64 	{%fd592, %fd593}, [%rd248+16];
	fma.rn.f64 	%fd594, %fd591, %fd586, %fd592;
	fma.rn.f64 	%fd595, %fd594, %fd586, %fd593;
	ld.global.nc.v2.f64 	{%fd596, %fd597}, [%rd248+32];
	fma.rn.f64 	%fd598, %fd595, %fd586, %fd596;
	fma.rn.f64 	%fd599, %fd598, %fd586, %fd597;
	fma.rn.f64 	%fd600, %fd599, %fd881, %fd881;
	fma.rn.f64 	%fd601, %fd599, %fd586, 0d3FF0000000000000;
	selp.f64 	%fd602, %fd601, %fd600, %p61;
	and.b32  	%r685, %r824, 2;
	setp.eq.s32 	%p62, %r685, 0;
	mov.f64 	%fd603, 0d0000000000000000;
	sub.f64 	%fd604, %fd603, %fd602;
	selp.f64 	%fd605, %fd602, %fd604, %p62;
	mul.f64 	%fd606, %fd80, %fd79;
	fma.rn.f64 	%fd607, %fd606, %fd605, %fd74;
	mul.f64 	%fd608, %fd47, %fd66;
	mul.f64 	%fd609, %fd608, %fd605;
	sub.f64 	%fd610, %fd607, %fd609;
	mul.f64 	%fd611, %fd47, %fd53;
	mul.f64 	%fd612, %fd611, %fd79;
	fma.rn.f64 	%fd613, %fd73, %fd612, %fd610;
	cvta.to.global.u64 	%rd249, %rd359;
	mul.wide.s32 	%rd250, %r806, 8;
	add.s64 	%rd40, %rd249, %rd250;
	st.global.f64 	[%rd40], %fd613;
	ld.global.f64 	%fd85, [%rd28];
	ld.global.f64 	%fd86, [%rd29];
	ld.global.u32 	%r686, [%rd35];
	mul.wide.s32 	%rd251, %r686, 8;
	add.s64 	%rd252, %rd36, %rd251;
	ld.global.f64 	%fd87, [%rd252];
	add.s64 	%rd253, %rd37, %rd251;
	ld.global.f64 	%fd88, [%rd253];
	add.s64 	%rd254, %rd38, %rd251;
	ld.global.f64 	%fd89, [%rd254];
	abs.f64 	%fd90, %fd86;
	setp.neu.f64 	%p63, %fd90, 0d7FF0000000000000;
	@%p63 bra 	$L__BB27_70;
	mov.f64 	%fd619, 0d0000000000000000;
	mul.rn.f64 	%fd882, %fd86, %fd619;
	mov.b32 	%r825, 0;
	bra.uni 	$L__BB27_72;
$L__BB27_70:
	mul.f64 	%fd614, %fd86, 0d3FE45F306DC9C883;
	cvt.rni.s32.f64 	%r825, %fd614;
	cvt.rn.f64.s32 	%fd615, %r825;
	fma.rn.f64 	%fd616, %fd615, 0dBFF921FB54442D18, %fd86;
	fma.rn.f64 	%fd617, %fd615, 0dBC91A62633145C00, %fd616;
	fma.rn.f64 	%fd882, %fd615, 0dB97B839A252049C0, %fd617;
	setp.ltu.f64 	%p64, %fd90, 0d41E0000000000000;
	@%p64 bra 	$L__BB27_72;
	{ // callseq 100, 0
	.param .b64 param0;
	st.param.f64 	[param0], %fd86;
	.param .align 16 .b8 retval0[16];
	call.uni (retval0), 
	__internal_trig_reduction_slowpathd, 
	(
	param0
	);
	ld.param.f64 	%fd882, [retval0];
	ld.param.b32 	%r825, [retval0+8];
	} // callseq 100
$L__BB27_72:
	shl.b32 	%r689, %r825, 6;
	cvt.u64.u32 	%rd255, %r689;
	and.b64  	%rd256, %rd255, 64;
	mov.u64 	%rd257, __cudart_sin_cos_coeffs;
	add.s64 	%rd258, %rd257, %rd256;
	mul.rn.f64 	%fd620, %fd882, %fd882;
	and.b32  	%r690, %r825, 1;
	setp.eq.b32 	%p66, %r690, 1;
	selp.f64 	%fd621, 0dBDA8FF8320FD8164, 0d3DE5DB65F9785EBA, %p66;
	ld.global.nc.v2.f64 	{%fd622, %fd623}, [%rd258];
	fma.rn.f64 	%fd624, %fd621, %fd620, %fd622;
	fma.rn.f64 	%fd625, %fd624, %fd620, %fd623;
	ld.global.nc.v2.f64 	{%fd626, %fd627}, [%rd258+16];
	fma.rn.f64 	%fd628, %fd625, %fd620, %fd626;
	fma.rn.f64 	%fd629, %fd628, %fd620, %fd627;
	ld.global.nc.v2.f64 	{%fd630, %fd631}, [%rd258+32];
	fma.rn.f64 	%fd632, %fd629, %fd620, %fd630;
	fma.rn.f64 	%fd633, %fd632, %fd620, %fd631;
	fma.rn.f64 	%fd634, %fd633, %fd882, %fd882;
	fma.rn.f64 	%fd635, %fd633, %fd620, 0d3FF0000000000000;
	selp.f64 	%fd636, %fd635, %fd634, %p66;
	and.b32  	%r691, %r825, 2;
	setp.eq.s32 	%p67, %r691, 0;
	mov.f64 	%fd637, 0d0000000000000000;
	sub.f64 	%fd638, %fd637, %fd636;
	selp.f64 	%fd95, %fd636, %fd638, %p67;
	@%p63 bra 	$L__BB27_74;
	mov.f64 	%fd644, 0d0000000000000000;
	mul.rn.f64 	%fd884, %fd86, %fd644;
	mov.b32 	%r827, 1;
	bra.uni 	$L__BB27_77;
$L__BB27_74:
	mul.f64 	%fd639, %fd86, 0d3FE45F306DC9C883;
	cvt.rni.s32.f64 	%r826, %fd639;
	cvt.rn.f64.s32 	%fd640, %r826;
	fma.rn.f64 	%fd641, %fd640, 0dBFF921FB54442D18, %fd86;
	fma.rn.f64 	%fd642, %fd640, 0dBC91A62633145C00, %fd641;
	fma.rn.f64 	%fd884, %fd640, 0dB97B839A252049C0, %fd642;
	setp.ltu.f64 	%p68, %fd90, 0d41E0000000000000;
	@%p68 bra 	$L__BB27_76;
	{ // callseq 101, 0
	.param .b64 param0;
	st.param.f64 	[param0], %fd86;
	.param .align 16 .b8 retval0[16];
	call.uni (retval0), 
	__internal_trig_reduction_slowpathd, 
	(
	param0
	);
	ld.param.f64 	%fd884, [retval0];
	ld.param.b32 	%r826, [retval0+8];
	} // callseq 101
$L__BB27_76:
	add.s32 	%r827, %r826, 1;
$L__BB27_77:
	shl.b32 	%r694, %r827, 6;
	cvt.u64.u32 	%rd259, %r694;
	and.b64  	%rd260, %rd259, 64;
	mov.u64 	%rd261, __cudart_sin_cos_coeffs;
	add.s64 	%rd262, %rd261, %rd260;
	mul.rn.f64 	%fd645, %fd884, %fd884;
	and.b32  	%r695, %r827, 1;
	setp.eq.b32 	%p69, %r695, 1;
	selp.f64 	%fd646, 0dBDA8FF8320FD8164, 0d3DE5DB65F9785EBA, %p69;
	ld.global.nc.v2.f64 	{%fd647, %fd648}, [%rd262];
	fma.rn.f64 	%fd649, %fd646, %fd645, %fd647;
	fma.rn.f64 	%fd650, %fd649, %fd645, %fd648;
	ld.global.nc.v2.f64 	{%fd651, %fd652}, [%rd262+16];
	fma.rn.f64 	%fd653, %fd650, %fd645, %fd651;
	fma.rn.f64 	%fd654, %fd653, %fd645, %fd652;
	ld.global.nc.v2.f64 	{%fd655, %fd656}, [%rd262+32];
	fma.rn.f64 	%fd657, %fd654, %fd645, %fd655;
	fma.rn.f64 	%fd658, %fd657, %fd645, %fd656;
	fma.rn.f64 	%fd659, %fd658, %fd884, %fd884;
	fma.rn.f64 	%fd660, %fd658, %fd645, 0d3FF0000000000000;
	selp.f64 	%fd661, %fd660, %fd659, %p69;
	and.b32  	%r696, %r827, 2;
	setp.eq.s32 	%p70, %r696, 0;
	mov.f64 	%fd662, 0d0000000000000000;
	sub.f64 	%fd663, %fd662, %fd661;
	selp.f64 	%fd101, %fd661, %fd663, %p70;
	abs.f64 	%fd102, %fd85;
	setp.neu.f64 	%p71, %fd102, 0d7FF0000000000000;
	@%p71 bra 	$L__BB27_79;
	mov.f64 	%fd669, 0d0000000000000000;
	mul.rn.f64 	%fd885, %fd85, %fd669;
	mov.b32 	%r828, 0;
	bra.uni 	$L__BB27_81;
$L__BB27_79:
	mul.f64 	%fd664, %fd85, 0d3FE45F306DC9C883;
	cvt.rni.s32.f64 	%r828, %fd664;
	cvt.rn.f64.s32 	%fd665, %r828;
	fma.rn.f64 	%fd666, %fd665, 0dBFF921FB54442D18, %fd85;
	fma.rn.f64 	%fd667, %fd665, 0dBC91A62633145C00, %fd666;
	fma.rn.f64 	%fd885, %fd665, 0dB97B839A252049C0, %fd667;
	setp.ltu.f64 	%p72, %fd102, 0d41E0000000000000;
	@%p72 bra 	$L__BB27_81;
	{ // callseq 102, 0
	.param .b64 param0;
	st.param.f64 	[param0], %fd85;
	.param .align 16 .b8 retval0[16];
	call.uni (retval0), 
	__internal_trig_reduction_slowpathd, 
	(
	param0
	);
	ld.param.f64 	%fd885, [retval0];
	ld.param.b32 	%r828, [retval0+8];
	} // callseq 102
$L__BB27_81:
	shl.b32 	%r699, %r828, 6;
	cvt.u64.u32 	%rd263, %r699;
	and.b64  	%rd264, %rd263, 64;
	mov.u64 	%rd265, __cudart_sin_cos_coeffs;
	add.s64 	%rd266, %rd265, %rd264;
	mul.rn.f64 	%fd670, %fd885, %fd885;
	and.b32  	%r700, %r828, 1;
	setp.eq.b32 	%p74, %r700, 1;
	selp.f64 	%fd671, 0dBDA8FF8320FD8164, 0d3DE5DB65F9785EBA, %p74;
	ld.global.nc.v2.f64 	{%fd672, %fd673}, [%rd266];
	fma.rn.f64 	%fd674, %fd671, %fd670, %fd672;
	fma.rn.f64 	%fd675, %fd674, %fd670, %fd673;
	ld.global.nc.v2.f64 	{%fd676, %fd677}, [%rd266+16];
	fma.rn.f64 	%fd678, %fd675, %fd670, %fd676;
	fma.rn.f64 	%fd679, %fd678, %fd670, %fd677;
	ld.global.nc.v2.f64 	{%fd680, %fd681}, [%rd266+32];
	fma.rn.f64 	%fd682, %fd679, %fd670, %fd680;
	fma.rn.f64 	%fd683, %fd682, %fd670, %fd681;
	fma.rn.f64 	%fd684, %fd683, %fd885, %fd885;
	fma.rn.f64 	%fd685, %fd683, %fd670, 0d3FF0000000000000;
	selp.f64 	%fd686, %fd685, %fd684, %p74;
	and.b32  	%r701, %r828, 2;
	setp.eq.s32 	%p75, %r701, 0;
	mov.f64 	%fd687, 0d0000000000000000;
	sub.f64 	%fd688, %fd687, %fd686;
	selp.f64 	%fd689, %fd686, %fd688, %p75;
	mul.f64 	%fd690, %fd88, %fd101;
	mul.f64 	%fd691, %fd690, %fd689;
	mul.f64 	%fd692, %fd87, %fd95;
	sub.f64 	%fd107, %fd691, %fd692;
	@%p71 bra 	$L__BB27_83;
	mov.f64 	%fd698, 0d0000000000000000;
	mul.rn.f64 	%fd887, %fd85, %fd698;
	mov.b32 	%r830, 1;
	bra.uni 	$L__BB27_86;
$L__BB27_83:
	mul.f64 	%fd693, %fd85, 0d3FE45F306DC9C883;
	cvt.rni.s32.f64 	%r829, %fd693;
	cvt.rn.f64.s32 	%fd694, %r829;
	fma.rn.f64 	%fd695, %fd694, 0dBFF921FB54442D18, %fd85;
	fma.rn.f64 	%fd696, %fd694, 0dBC91A62633145C00, %fd695;
	fma.rn.f64 	%fd887, %fd694, 0dB97B839A252049C0, %fd696;
	setp.ltu.f64 	%p76, %fd102, 0d41E0000000000000;
	@%p76 bra 	$L__BB27_85;
	{ // callseq 103, 0
	.param .b64 param0;
	st.param.f64 	[param0], %fd85;
	.param .align 16 .b8 retval0[16];
	call.uni (retval0), 
	__internal_trig_reduction_slowpathd, 
	(
	param0
	);
	ld.param.f64 	%fd887, [retval0];
	ld.param.b32 	%r829, [retval0+8];
	} // callseq 103
$L__BB27_85:
	add.s32 	%r830, %r829, 1;
$L__BB27_86:
	ld.param.u64 	%rd363, [_Z20Vext_cal_ini_upgradePiPdS0_S0_S0_S0_S_S0_S0_S0_S0_S0_S_S_S_S0_S0_S0_S0_S0_S0_S0_S_S_S_S_S_S0_S0_S_S_S_S_S_S_S_S_S0_S0_S0_S0_S0_S0_S0_S0_S_S_S0_S0_S0_S0_S0_S0_S0_S0_S0_S0_S0_S0_S0_S0_S0_S0_S0_S0_S0_S0__param_61];
	ld.param.u64 	%rd362, [_Z20Vext_cal_ini_upgradePiPdS0_S0_S0_S0_S_S0_S0_S0_S0_S0_S_S_S_S0_S0_S0_S0_S0_S0_S0_S_S_S_S_S_S0_S0_S_S_S_S_S_S_S_S_S0_S0_S0_S0_S0_S0_S0_S0_S_S_S0_S0_S0_S0_S0_S0_S0_S0_S0_S0_S0_S0_S0_S0_S0_S0_S0_S0_S0_S0__param_60];
	ld.param.u64 	%rd361, [_Z20Vext_cal_ini_upgradePiPdS0_S0_S0_S0_S_S0_S0_S0_S0_S0_S_S_S_S0_S0_S0_S0_S0_S0_S0_S_S_S_S_S_S0_S0_S_S_S_S_S_S_S_S_S0_S0_S0_S0_S0_S0_S0_S0_S_S_S0_S0_S0_S0_S0_S0_S0_S0_S0_S0_S0_S0_S0_S0_S0_S0_S0_S0_S0_S0__param_59];
	ld.param.u64 	%rd360, [_Z20Vext_cal_ini_upgradePiPdS0_S0_S0_S0_S_S0_S0_S0_S0_S0_S_S_S_S0_S0_S0_S0_S0_S0_S0_S_S_S_S_S_S0_S0_S_S_S_S_S_S_S_S_S0_S0_S0_S0_S0_S0_S0_S0_S_S_S0_S0_S0_S0_S0_S0_S0_S0_S0_S0_S0_S0_S0_S0_S0_S0_S0_S0_S0_S0__param_58];
	ld.param.u64 	%rd357, [_Z20Vext_cal_ini_upgradePiPdS0_S0_S0_S0_S_S0_S0_S0_S0_S0_S_S_S_S0_S0_S0_S0_S0_S0_S0_S_S_S_S_S_S0_S0_S_S_S_S_S_S_S_S_S0_S0_S0_S0_S0_S0_S0_S0_S_S_S0_S0_S0_S0_S0_S0_S0_S0_S0_S0_S0_S0_S0_S0_S0_S0_S0_S0_S0_S0__param_55];
	ld.param.u64 	%rd355, [_Z20Vext_cal_ini_upgradePiPdS0_S0_S0_S0_S_S0_S0_S0_S0_S0_S_S_S_S0_S0_S0_S0_S0_S0_S0_S_S_S_S_S_S0_S0_S_S_S_S_S_S_S_S_S0_S0_S0_S0_S0_S0_S0_S0_S_S_S0_S0_S0_S0_S0_S0_S0_S0_S0_S0_S0_S0_S0_S0_S0_S0_S0_S0_S0_S0__param_54];
	ld.param.u64 	%rd333, [_Z20Vext_cal_ini_upgradePiPdS0_S0_S0_S0_S_S0_S0_S0_S0_S0_S_S_S_S0_S0_S0_S0_S0_S0_S0_S_S_S_S_S_S0_S0_S_S_S_S_S_S_S_S_S0_S0_S0_S0_S0_S0_S0_S0_S_S_S0_S0_S0_S0_S0_S0_S0_S0_S0_S0_S0_S0_S0_S0_S0_S0_S0_S0_S0_S0__param_17];
	ld.param.u64 	%rd330, [_Z20Vext_cal_ini_upgradePiPdS0_S0_S0_S0_S_S0_S0_S0_S0_S0_S_S_S_S0_S0_S0_S0_S0_S0_S0_S_S_S_S_S_S0_S0_S_S_S_S_S_S_S_S_S0_S0_S0_S0_S0_S0_S0_S0_S_S_S0_S0_S0_S0_S0_S0_S0_S0_S0_S0_S0_S0_S0_S0_S0_S0_S0_S0_S0_S0__param_11];
	ld.param.u64 	%rd329, [_Z20Vext_cal_ini_upgradePiPdS0_S0_S0_S0_S_S0_S0_S0_S0_S0_S_S_S_S0_S0_S0_S0_S0_S0_S0_S_S_S_S_S_S0_S0_S_S_S_S_S_S_S_S_S0_S0_S0_S0_S0_S0_S0_S0_S_S_S0_S0_S0_S0_S0_S0_S0_S0_S0_S0_S0_S0_S0_S0_S0_S0_S0_S0_S0_S0__param_10];
	ld.param.u64 	%rd328, [_Z20Vext_cal_ini_upgradePiPdS0_S0_S0_S0_S_S0_S0_S0_S0_S0_S_S_S_S0_S0_S0_S0_S0_S0_S0_S_S_S_S_S_S0_S0_S_S_S_S_S_S_S_S_S0_S0_S0_S0_S0_S0_S0_S0_S_S_S0_S0_S0_S0_S0_S0_S0_S0_S0_S0_S0_S0_S0_S0_S0_S0_S0_S0_S0_S0__param_9];
	shl.b32 	%r704, %r830, 6;
	cvt.u64.u32 	%rd267, %r704;
	and.b64  	%rd268, %rd267, 64;
	mov.u64 	%rd269, __cudart_sin_cos_coeffs;
	add.s64 	%rd270, %rd269, %rd268;
	mul.rn.f64 	%fd699, %fd887, %fd887;
	and.b32  	%r705, %r830, 1;
	setp.eq.b32 	%p77, %r705, 1;
	selp.f64 	%fd700, 0dBDA8FF8320FD8164, 0d3DE5DB65F9785EBA, %p77;
	ld.global.nc.v2.f64 	{%fd701, %fd702}, [%rd270];
	fma.rn.f64 	%fd703, %fd700, %fd699, %fd701;
	fma.rn.f64 	%fd704, %fd703, %fd699, %fd702;
	ld.global.nc.v2.f64 	{%fd705, %fd706}, [%rd270+16];
	fma.rn.f64 	%fd707, %fd704, %fd699, %fd705;
	fma.rn.f64 	%fd708, %fd707, %fd699, %fd706;
	ld.global.nc.v2.f64 	{%fd709, %fd710}, [%rd270+32];
	fma.rn.f64 	%fd711, %fd708, %fd699, %fd709;
	fma.rn.f64 	%fd712, %fd711, %fd699, %fd710;
	fma.rn.f64 	%fd713, %fd712, %fd887, %fd887;
	fma.rn.f64 	%fd714, %fd712, %fd699, 0d3FF0000000000000;
	selp.f64 	%fd715, %fd714, %fd713, %p77;
	and.b32  	%r706, %r830, 2;
	setp.eq.s32 	%p78, %r706, 0;
	mov.f64 	%fd716, 0d0000000000000000;
	sub.f64 	%fd717, %fd716, %fd715;
	selp.f64 	%fd718, %fd715, %fd717, %p78;
	mul.f64 	%fd719, %fd89, %fd718;
	fma.rn.f64 	%fd720, %fd101, %fd719, %fd107;
	cvta.to.global.u64 	%rd271, %rd360;
	mul.wide.s32 	%rd272, %r806, 8;
	add.s64 	%rd273, %rd271, %rd272;
	st.global.f64 	[%rd273], %fd720;
	ld.global.f64 	%fd721, [%rd32];
	ld.global.f64 	%fd722, [%rd39];
	add.f64 	%fd723, %fd721, %fd722;
	cvta.to.global.u64 	%rd274, %rd361;
	add.s64 	%rd41, %rd274, %rd272;
	st.global.f64 	[%rd41], %fd723;
	cvta.to.global.u64 	%rd275, %rd355;
	add.s64 	%rd276, %rd275, %rd272;
	ld.global.f64 	%fd724, [%rd276];
	ld.global.f64 	%fd725, [%rd40];
	add.f64 	%fd726, %fd724, %fd725;
	cvta.to.global.u64 	%rd277, %rd362;
	add.s64 	%rd42, %rd277, %rd272;
	st.global.f64 	[%rd42], %fd726;
	cvta.to.global.u64 	%rd278, %rd357;
	add.s64 	%rd279, %rd278, %rd272;
	ld.global.f64 	%fd727, [%rd279];
	ld.global.f64 	%fd728, [%rd273];
	add.f64 	%fd729, %fd727, %fd728;
	cvta.to.global.u64 	%rd280, %rd363;
	add.s64 	%rd43, %rd280, %rd272;
	st.global.f64 	[%rd43], %fd729;
	cvta.to.global.u64 	%rd281, %rd99;
	add.s64 	%rd44, %rd281, %rd272;
	mov.b64 	%rd282, 0;
	st.global.u64 	[%rd44], %rd282;
	ld.global.f64 	%fd730, [%rd43];
	mul.wide.s32 	%rd283, %r806, 4;
	add.s64 	%rd45, %rd5, %rd283;
	ld.global.u32 	%r707, [%rd45];
	cvta.to.global.u64 	%rd46, %rd328;
	mul.wide.s32 	%rd284, %r707, 8;
	add.s64 	%rd285, %rd46, %rd284;
	ld.global.f64 	%fd731, [%rd285];
	cvta.to.global.u64 	%rd47, %rd329;
	add.s64 	%rd286, %rd47, %rd284;
	ld.global.f64 	%fd732, [%rd286];
	cvta.to.global.u64 	%rd48, %rd330;
	add.s64 	%rd287, %rd48, %rd284;
	ld.global.f64 	%fd888, [%rd287];
	ld.global.f64 	%fd733, [%rd34];
	ld.global.f64 	%fd734, [%rd34+8];
	mul.f64 	%fd735, %fd732, %fd734;
	fma.rn.f64 	%fd736, %fd731, %fd733, %fd735;
	ld.global.f64 	%fd737, [%rd34+16];
	fma.rn.f64 	%fd738, %fd888, %fd737, %fd736;
	sub.f64 	%fd114, %fd730, %fd738;
	cvta.to.global.u64 	%rd288, %rd333;
	ld.global.f64 	%fd115, [%rd288];
	mul.f64 	%fd739, %fd115, 0d3FE0000000000000;
	setp.leu.f64 	%p79, %fd114, %fd739;
	@%p79 bra 	$L__BB27_88;
	ld.global.u32 	%r709, [%rd18];
	cvt.rn.f64.s32 	%fd742, %r709;
	add.f64 	%fd888, %fd888, %fd742;
	bra.uni 	$L__BB27_90;
$L__BB27_88:
	mul.f64 	%fd740, %fd115, 0dBFE0000000000000;
	setp.geu.f64 	%p80, %fd114, %fd740;
	@%p80 bra 	$L__BB27_90;
	ld.global.u32 	%r708, [%rd18];
	cvt.rn.f64.s32 	%fd741, %r708;
	sub.f64 	%fd888, %fd888, %fd741;
$L__BB27_90:
	ld.param.u64 	%rd366, [_Z20Vext_cal_ini_upgradePiPdS0_S0_S0_S0_S_S0_S0_S0_S0_S0_S_S_S_S0_S0_S0_S0_S0_S0_S0_S_S_S_S_S_S0_S0_S_S_S_S_S_S_S_S_S0_S0_S0_S0_S0_S0_S0_S0_S_S_S0_S0_S0_S0_S0_S0_S0_S0_S0_S0_S0_S0_S0_S0_S0_S0_S0_S0_S0_S0__param_64];
	ld.param.u64 	%rd332, [_Z20Vext_cal_ini_upgradePiPdS0_S0_S0_S0_S_S0_S0_S0_S0_S0_S_S_S_S0_S0_S0_S0_S0_S0_S0_S_S_S_S_S_S0_S0_S_S_S_S_S_S_S_S_S0_S0_S0_S0_S0_S0_S0_S0_S_S_S0_S0_S0_S0_S0_S0_S0_S0_S0_S0_S0_S0_S0_S0_S0_S0_S0_S0_S0_S0__param_16];
	cvta.to.global.u64 	%rd289, %rd366;
	mul.wide.s32 	%rd290, %r806, 8;
	add.s64 	%rd49, %rd289, %rd290;
	st.global.f64 	[%rd49], %fd888;
	ld.global.f64 	%fd743, [%rd42];
	ld.global.u32 	%r710, [%rd45];
	mul.wide.s32 	%rd291, %r710, 8;
	add.s64 	%rd292, %rd46, %rd291;
	ld.global.f64 	%fd744, [%rd292];
	add.s64 	%rd293, %rd47, %rd291;
	ld.global.f64 	%fd889, [%rd293];
	add.s64 	%rd294, %rd48, %rd291;
	ld.global.f64 	%fd745, [%rd294];
	ld.global.f64 	%fd746, [%rd33];
	ld.global.f64 	%fd747, [%rd33+8];
	mul.f64 	%fd748, %fd889, %fd747;
	fma.rn.f64 	%fd749, %fd744, %fd746, %fd748;
	ld.global.f64 	%fd750, [%rd33+16];
	fma.rn.f64 	%fd751, %fd745, %fd750, %fd749;
	sub.f64 	%fd120, %fd743, %fd751;
	cvta.to.global.u64 	%rd295, %rd332;
	ld.global.f64 	%fd121, [%rd295];
	mul.f64 	%fd752, %fd121, 0d3FE0000000000000;
	setp.leu.f64 	%p81, %fd120, %fd752;
	@%p81 bra 	$L__BB27_92;
	ld.global.u32 	%r712, [%rd19];
	cvt.rn.f64.s32 	%fd755, %r712;
	add.f64 	%fd889, %fd889, %fd755;
	bra.uni 	$L__BB27_94;
$L__BB27_92:
	mul.f64 	%fd753, %fd121, 0dBFE0000000000000;
	setp.geu.f64 	%p82, %fd120, %fd753;
	@%p82 bra 	$L__BB27_94;
	ld.global.u32 	%r711, [%rd19];
	cvt.rn.f64.s32 	%fd754, %r711;
	sub.f64 	%fd889, %fd889, %fd754;
$L__BB27_94:
	ld.param.u64 	%rd365, [_Z20Vext_cal_ini_upgradePiPdS0_S0_S0_S0_S_S0_S0_S0_S0_S0_S_S_S_S0_S0_S0_S0_S0_S0_S0_S_S_S_S_S_S0_S0_S_S_S_S_S_S_S_S_S0_S0_S0_S0_S0_S0_S0_S0_S_S_S0_S0_S0_S0_S0_S0_S0_S0_S0_S0_S0_S0_S0_S0_S0_S0_S0_S0_S0_S0__param_63];
	ld.param.u64 	%rd331, [_Z20Vext_cal_ini_upgradePiPdS0_S0_S0_S0_S_S0_S0_S0_S0_S0_S_S_S_S0_S0_S0_S0_S0_S0_S0_S_S_S_S_S_S0_S0_S_S_S_S_S_S_S_S_S0_S0_S0_S0_S0_S0_S0_S0_S_S_S0_S0_S0_S0_S0_S0_S0_S0_S0_S0_S0_S0_S0_S0_S0_S0_S0_S0_S0_S0__param_15];
	cvta.to.global.u64 	%rd296, %rd365;
	mul.wide.s32 	%rd297, %r806, 8;
	add.s64 	%rd50, %rd296, %rd297;
	st.global.f64 	[%rd50], %fd889;
	ld.global.f64 	%fd756, [%rd41];
	ld.global.u32 	%r713, [%rd45];
	mul.wide.s32 	%rd298, %r713, 8;
	add.s64 	%rd299, %rd46, %rd298;
	ld.global.f64 	%fd890, [%rd299];
	add.s64 	%rd300, %rd47, %rd298;
	ld.global.f64 	%fd757, [%rd300];
	add.s64 	%rd301, %rd48, %rd298;
	ld.global.f64 	%fd758, [%rd301];
	ld.global.f64 	%fd759, [%rd31];
	ld.global.f64 	%fd760, [%rd31+8];
	mul.f64 	%fd761, %fd757, %fd760;
	fma.rn.f64 	%fd762, %fd890, %fd759, %fd761;
	ld.global.f64 	%fd763, [%rd31+16];
	fma.rn.f64 	%fd764, %fd758, %fd763, %fd762;
	sub.f64 	%fd126, %fd756, %fd764;
	cvta.to.global.u64 	%rd302, %rd331;
	ld.global.f64 	%fd127, [%rd302];
	mul.f64 	%fd765, %fd127, 0d3FE0000000000000;
	setp.leu.f64 	%p83, %fd126, %fd765;
	@%p83 bra 	$L__BB27_96;
	ld.global.u32 	%r715, [%rd20];
	cvt.rn.f64.s32 	%fd768, %r715;
	add.f64 	%fd890, %fd890, %fd768;
	bra.uni 	$L__BB27_98;
$L__BB27_96:
	mul.f64 	%fd766, %fd127, 0dBFE0000000000000;
	setp.geu.f64 	%p84, %fd126, %fd766;
	@%p84 bra 	$L__BB27_98;
	ld.global.u32 	%r714, [%rd20];
	cvt.rn.f64.s32 	%fd767, %r714;
	sub.f64 	%fd890, %fd890, %fd767;
$L__BB27_98:
	ld.param.u64 	%rd364, [_Z20Vext_cal_ini_upgradePiPdS0_S0_S0_S0_S_S0_S0_S0_S0_S0_S_S_S_S0_S0_S0_S0_S0_S0_S0_S_S_S_S_S_S0_S0_S_S_S_S_S_S_S_S_S0_S0_S0_S0_S0_S0_S0_S0_S_S_S0_S0_S0_S0_S0_S0_S0_S0_S0_S0_S0_S0_S0_S0_S0_S0_S0_S0_S0_S0__param_62];
	or.b32  	%r83, %r10, -2147483648;
	setp.lt.s32 	%p85, %r8, 0;
	setp.eq.s32 	%p86, %r9, 1062207488;
	cvta.to.global.u64 	%rd303, %rd364;
	mul.wide.s32 	%rd304, %r806, 8;
	add.s64 	%rd305, %rd303, %rd304;
	st.global.f64 	[%rd305], %fd890;
	ld.global.f64 	%fd769, [%rd41];
	ld.global.f64 	%fd131, [%rd42];
	ld.global.f64 	%fd132, [%rd43];
	ld.global.f64 	%fd770, [%rd50];
	ld.global.f64 	%fd771, [%rd49];
	ld.global.f64 	%fd772, [%rd31];
	ld.global.f64 	%fd773, [%rd31+8];
	mul.f64 	%fd774, %fd770, %fd773;
	fma.rn.f64 	%fd775, %fd890, %fd772, %fd774;
	ld.global.f64 	%fd776, [%rd31+16];
	fma.rn.f64 	%fd777, %fd771, %fd776, %fd775;
	ld.global.f64 	%fd778, [%rd33];
	ld.global.f64 	%fd779, [%rd33+8];
	mul.f64 	%fd780, %fd770, %fd779;
	fma.rn.f64 	%fd781, %fd890, %fd778, %fd780;
	ld.global.f64 	%fd782, [%rd33+16];
	fma.rn.f64 	%fd133, %fd771, %fd782, %fd781;
	ld.global.f64 	%fd783, [%rd34];
	ld.global.f64 	%fd784, [%rd34+8];
	mul.f64 	%fd785, %fd770, %fd784;
	fma.rn.f64 	%fd786, %fd890, %fd783, %fd785;
	ld.global.f64 	%fd787, [%rd34+16];
	fma.rn.f64 	%fd134, %fd771, %fd787, %fd786;
	sub.f64 	%fd135, %fd769, %fd777;
	{
	.reg .b32 %temp; 
	mov.b64 	{%temp, %r84}, %fd135;
	}
	abs.f64 	%fd136, %fd135;
	{ // callseq 104, 0
	.param .b64 param0;
	st.param.f64 	[param0], %fd136;
	.param .b64 param1;
	st.param.f64 	[param1], 0d4000000000000000;
	.param .b64 retval0;
	call.uni (retval0), 
	__internal_accurate_pow, 
	(
	param0, 
	param1
	);
	ld.param.f64 	%fd788, [retval0];
	} // callseq 104
	setp.lt.s32 	%p88, %r84, 0;
	neg.f64 	%fd790, %fd788;
	selp.f64 	%fd791, %fd790, %fd788, %p86;
	selp.f64 	%fd792, %fd791, %fd788, %p88;
	setp.eq.f64 	%p89, %fd135, 0d0000000000000000;
	selp.b32 	%r716, %r84, 0, %p86;
	or.b32  	%r717, %r716, 2146435072;
	selp.b32 	%r718, %r717, %r716, %p85;
	mov.b32 	%r719, 0;
	mov.b64 	%fd793, {%r719, %r718};
	selp.f64 	%fd891, %fd793, %fd792, %p89;
	add.f64 	%fd794, %fd135, 0d4000000000000000;
	{
	.reg .b32 %temp; 
	mov.b64 	{%temp, %r720}, %fd794;
	}
	and.b32  	%r721, %r720, 2146435072;
	setp.ne.s32 	%p90, %r721, 2146435072;
	@%p90 bra 	$L__BB27_103;
	setp.num.f64 	%p91, %fd135, %fd135;
	@%p91 bra 	$L__BB27_101;
	mov.f64 	%fd795, 0d4000000000000000;
	add.rn.f64 	%fd891, %fd135, %fd795;
	bra.uni 	$L__BB27_103;
$L__BB27_101:
	setp.neu.f64 	%p92, %fd136, 0d7FF0000000000000;
	@%p92 bra 	$L__BB27_103;
	selp.b32 	%r722, %r83, %r10, %p1;
	selp.b32 	%r723, %r722, %r10, %p88;
	mov.b32 	%r724, 0;
	mov.b64 	%fd891, {%r724, %r723};
$L__BB27_103:
	setp.eq.f64 	%p97, %fd135, 0d3FF0000000000000;
	selp.f64 	%fd141, 0d3FF0000000000000, %fd891, %p97;
	sub.f64 	%fd142, %fd131, %fd133;
	{
	.reg .b32 %temp; 
	mov.b64 	{%temp, %r85}, %fd142;
	}
	abs.f64 	%fd143, %fd142;
	{ // callseq 105, 0
	.param .b64 param0;
	st.param.f64 	[param0], %fd143;
	.param .b64 param1;
	st.param.f64 	[param1], 0d4000000000000000;
	.param .b64 retval0;
	call.uni (retval0), 
	__internal_accurate_pow, 
	(
	param0, 
	param1
	);
	ld.param.f64 	%fd796, [retval0];
	} // callseq 105
	setp.lt.s32 	%p98, %r85, 0;
	neg.f64 	%fd798, %fd796;
	selp.f64 	%fd799, %fd798, %fd796, %p86;
	selp.f64 	%fd800, %fd799, %fd796, %p98;
	setp.eq.f64 	%p99, %fd142, 0d0000000000000000;
	selp.b32 	%r725, %r85, 0, %p86;
	or.b32  	%r726, %r725, 2146435072;
	selp.b32 	%r727, %r726, %r725, %p85;
	mov.b32 	%r728, 0;
	mov.b64 	%fd801, {%r728, %r727};
	selp.f64 	%fd892, %fd801, %fd800, %p99;
	add.f64 	%fd802, %fd142, 0d4000000000000000;
	{
	.reg .b32 %temp; 
	mov.b64 	{%temp, %r729}, %fd802;
	}
	and.b32  	%r730, %r729, 2146435072;
	setp.ne.s32 	%p100, %r730, 2146435072;
	@%p100 bra 	$L__BB27_108;
	setp.num.f64 	%p101, %fd142, %fd142;
	@%p101 bra 	$L__BB27_106;
	mov.f64 	%fd803, 0d4000000000000000;
	add.rn.f64 	%fd892, %fd142, %fd803;
	bra.uni 	$L__BB27_108;
$L__BB27_106:
	setp.neu.f64 	%p102, %fd143, 0d7FF0000000000000;
	@%p102 bra 	$L__BB27_108;
	selp.b32 	%r731, %r83, %r10, %p1;
	selp.b32 	%r732, %r731, %r10, %p98;
	mov.b32 	%r733, 0;
	mov.b64 	%fd892, {%r733, %r732};
$L__BB27_108:
	setp.lt.s32 	%p104, %r8, 0;
	setp.eq.s32 	%p105, %r9, 1062207488;
	setp.eq.f64 	%p107, %fd142, 0d3FF0000000000000;
	selp.f64 	%fd804, 0d3FF0000000000000, %fd892, %p107;
	add.f64 	%fd148, %fd141, %fd804;
	sub.f64 	%fd149, %fd132, %fd134;
	{
	.reg .b32 %temp; 
	mov.b64 	{%temp, %r86}, %fd149;
	}
	abs.f64 	%fd150, %fd149;
	{ // callseq 106, 0
	.param .b64 param0;
	st.param.f64 	[param0], %fd150;
	.param .b64 param1;
	st.param.f64 	[param1], 0d4000000000000000;
	.param .b64 retval0;
	call.uni (retval0), 
	__internal_accurate_pow, 
	(
	param0, 
	param1
	);
	ld.param.f64 	%fd805, [retval0];
	} // callseq 106
	setp.lt.s32 	%p108, %r86, 0;
	neg.f64 	%fd807, %fd805;
	selp.f64 	%fd808, %fd807, %fd805, %p105;
	selp.f64 	%fd809, %fd808, %fd805, %p108;
	setp.eq.f64 	%p109, %fd149, 0d0000000000000000;
	selp.b32 	%r734, %r86, 0, %p105;
	or.b32  	%r735, %r734, 2146435072;
	selp.b32 	%r736, %r735, %r734, %p104;
	mov.b32 	%r737, 0;
	mov.b64 	%fd810, {%r737, %r736};
	selp.f64 	%fd893, %fd810, %fd809, %p109;
	add.f64 	%fd811, %fd149, 0d4000000000000000;
	{
	.reg .b32 %temp; 
	mov.b64 	{%temp, %r738}, %fd811;
	}
	and.b32  	%r739, %r738, 2146435072;
	setp.ne.s32 	%p110, %r739, 2146435072;
	@%p110 bra 	$L__BB27_113;
	setp.num.f64 	%p111, %fd149, %fd149;
	@%p111 bra 	$L__BB27_111;
	mov.f64 	%fd812, 0d4000000000000000;
	add.rn.f64 	%fd893, %fd149, %fd812;
	bra.uni 	$L__BB27_113;
$L__BB27_111:
	setp.neu.f64 	%p112, %fd150, 0d7FF0000000000000;
	@%p112 bra 	$L__BB27_113;
	selp.b32 	%r740, %r83, %r10, %p1;
	selp.b32 	%r741, %r740, %r10, %p108;
	mov.b32 	%r742, 0;
	mov.b64 	%fd893, {%r742, %r741};
$L__BB27_113:
	ld.param.u64 	%rd327, [_Z20Vext_cal_ini_upgradePiPdS0_S0_S0_S0_S_S0_S0_S0_S0_S0_S_S_S_S0_S0_S0_S0_S0_S0_S0_S_S_S_S_S_S0_S0_S_S_S_S_S_S_S_S_S0_S0_S0_S0_S0_S0_S0_S0_S_S_S0_S0_S0_S0_S0_S0_S0_S0_S0_S0_S0_S0_S0_S0_S0_S0_S0_S0_S0_S0__param_8];
	ld.param.u64 	%rd322, [_Z20Vext_cal_ini_upgradePiPdS0_S0_S0_S0_S_S0_S0_S0_S0_S0_S_S_S_S0_S0_S0_S0_S0_S0_S0_S_S_S_S_S_S0_S0_S_S_S_S_S_S_S_S_S0_S0_S0_S0_S0_S0_S0_S0_S_S_S0_S0_S0_S0_S0_S0_S0_S0_S0_S0_S0_S0_S0_S0_S0_S0_S0_S0_S0_S0__param_2];
	setp.eq.f64 	%p114, %fd149, 0d3FF0000000000000;
	selp.f64 	%fd813, 0d3FF0000000000000, %fd893, %p114;
	add.f64 	%fd814, %fd148, %fd813;
	sqrt.rn.f64 	%fd894, %fd814;
	cvta.to.global.u64 	%rd306, %rd98;
	add.s64 	%rd51, %rd306, %rd304;
	st.global.f64 	[%rd51], %fd894;
	ld.global.u32 	%r743, [%rd35];
	cvta.to.global.u64 	%rd52, %rd322;
	mul.wide.s32 	%rd308, %r743, 8;
	add.s64 	%rd309, %rd52, %rd308;
	ld.global.f64 	%fd815, [%rd309];
	ld.global.u32 	%r744, [%rd45];
	cvta.to.global.u64 	%rd53, %rd327;
	mul.wide.s32 	%rd310, %r744, 8;
	add.s64 	%rd311, %rd53, %rd310;
	ld.global.f64 	%fd816, [%rd311];
	add.f64 	%fd817, %fd815, %fd816;
	mul.f64 	%fd818, %fd817, 0d3FE0000000000000;
	mul.f64 	%fd156, %fd818, 0d3FB999999999999A;
	setp.geu.f64 	%p115, %fd894, %fd156;
	@%p115 bra 	$L__BB27_115;
	st.global.f64 	[%rd51], %fd156;
	mov.f64 	%fd894, %fd156;
$L__BB27_115:
	ld.param.u64 	%rd337, [_Z20Vext_cal_ini_upgradePiPdS0_S0_S0_S0_S_S0_S0_S0_S0_S0_S_S_S_S0_S0_S0_S0_S0_S0_S0_S_S_S_S_S_S0_S0_S_S_S_S_S_S_S_S_S0_S0_S0_S0_S0_S0_S0_S0_S_S_S0_S0_S0_S0_S0_S0_S0_S0_S0_S0_S0_S0_S0_S0_S0_S0_S0_S0_S0_S0__param_21];
	cvta.to.global.u64 	%rd312, %rd337;
	ld.global.f64 	%fd158, [%rd312];
	setp.geu.f64 	%p116, %fd894, %fd158;
	@%p116 bra 	$L__BB27_137;
	ld.param.u64 	%rd326, [_Z20Vext_cal_ini_upgradePiPdS0_S0_S0_S0_S_S0_S0_S0_S0_S0_S_S_S_S0_S0_S0_S0_S0_S0_S0_S_S_S_S_S_S0_S0_S_S_S_S_S_S_S_S_S0_S0_S0_S0_S0_S0_S0_S0_S_S_S0_S0_S0_S0_S0_S0_S0_S0_S0_S0_S0_S0_S0_S0_S0_S0_S0_S0_S0_S0__param_7];
	ld.param.u64 	%rd321, [_Z20Vext_cal_ini_upgradePiPdS0_S0_S0_S0_S_S0_S0_S0_S0_S0_S_S_S_S0_S0_S0_S0_S0_S0_S0_S_S_S_S_S_S0_S0_S_S_S_S_S_S_S_S_S0_S0_S0_S0_S0_S0_S0_S0_S_S_S0_S0_S0_S0_S0_S0_S0_S0_S0_S0_S0_S0_S0_S0_S0_S0_S0_S0_S0_S0__param_1];
	setp.lt.s32 	%p117, %r11, 0;
	selp.b32 	%r87, 0, 2146435072, %p117;
	and.b32  	%r88, %r11, 2146435072;
	setp.eq.s32 	%p118, %r88, 1073741824;
	ld.global.f64 	%fd159, [%rd44];
	ld.global.u32 	%r745, [%rd35];
	cvta.to.global.u64 	%rd313, %rd321;
	mul.wide.s32 	%rd314, %r745, 8;
	add.s64 	%rd315, %rd313, %rd314;
	ld.global.f64 	%fd819, [%rd315];
	ld.global.u32 	%r746, [%rd45];
	cvta.to.global.u64 	%rd316, %rd326;
	mul.wide.s32 	%rd317, %r746, 8;
	add.s64 	%rd318, %rd316, %rd317;
	ld.global.f64 	%fd820, [%rd318];
	mul.f64 	%fd821, %fd819, %fd820;
	sqrt.rn.f64 	%fd822, %fd821;
	add.s64 	%rd319, %rd52, %rd314;
	ld.global.f64 	%fd823, [%rd319];
	add.s64 	%rd320, %rd53, %rd317;
	ld.global.f64 	%fd824, [%rd320];
	add.f64 	%fd825, %fd823, %fd824;
	mul.f64 	%fd160, %fd825, 0d3FE0000000000000;
	mul.f64 	%fd161, %fd822, 0d4010000000000000;
	div.rn.f64 	%fd162, %fd160, %fd894;
	{
	.reg .b32 %temp; 
	mov.b64 	{%temp, %r89}, %fd162;
	}
	abs.f64 	%fd163, %fd162;
	{ // callseq 107, 0
	.param .b64 param0;
	st.param.f64 	[param0], %fd163;
	.param .b64 param1;
	st.param.f64 	[param1], 0d4028000000000000;
	.param .b64 retval0;
	call.uni (retval0), 
	__internal_accurate_pow, 
	(
	param0, 
	param1
	);
	ld.param.f64 	%fd826, [retval0];
	} // callseq 107
	setp.lt.s32 	%p119, %r89, 0;
	neg.f64 	%fd828, %fd826;
	selp.f64 	%fd829, %fd828, %fd826, %p118;
	selp.f64 	%fd830, %fd829, %fd826, %p119;
	setp.eq.f64 	%p120, %fd162, 0d0000000000000000;
	selp.b32 	%r747, %r89, 0, %p118;
	or.b32  	%r748, %r747, 2146435072;
	selp.b32 	%r749, %r748, %r747, %p117;
	mov.b32 	%r750, 0;
	mov.b64 	%fd831, {%r750, %r749};
	selp.f64 	%fd895, %fd831, %fd830, %p120;
	add.f64 	%fd832, %fd162, 0d4028000000000000;
	{
	.reg .b32 %temp; 
	mov.b64 	{%temp, %r751}, %fd832;
	}
	and.b32  	%r752, %r751, 2146435072;
	setp.ne.s32 	%p121, %r752, 2146435072;
	@%p121 bra 	$L__BB27_121;
	setp.num.f64 	%p122, %fd162, %fd162;
	@%p122 bra 	$L__BB27_119;
	mov.f64 	%fd833, 0d4028000000000000;
	add.rn.f64 	%fd895, %fd162, %fd833;
	bra.uni 	$L__BB27_121;
$L__BB27_119:
	setp.neu.f64 	%p123, %fd163, 0d7FF0000000000000;
	@%p123 bra 	$L__BB27_121;
	setp.lt.s32 	%p124, %r89, 0;
	setp.eq.s32 	%p125, %r88, 1073741824;
	and.b32  	%r754, %r11, 2147483647;
	setp.ne.s32 	%p126, %r754, 1071644672;
	or.b32  	%r755, %r87, -2147483648;
	selp.b32 	%r756, %r755, %r87, %p126;
	selp.b32 	%r757, %r756, %r87, %p125;
	selp.b32 	%r758, %r757, %r87, %p124;
	mov.b32 	%r759, 0;
	mov.b64 	%fd895, {%r759, %r758};
$L__BB27_121:
	setp.lt.s32 	%p127, %r12, 0;
	selp.b32 	%r90, 0, 2146435072, %p127;
	and.b32  	%r91, %r12, 2146435072;
	setp.eq.s32 	%p130, %r91, 1073741824;
	{ // callseq 108, 0
	.param .b64 param0;
	st.param.f64 	[param0], %fd163;
	.param .b64 param1;
	st.param.f64 	[param1], 0d4018000000000000;
	.param .b64 retval0;
	call.uni (retval0), 
	__internal_accurate_pow, 
	(
	param0, 
	param1
	);
	ld.param.f64 	%fd834, [retval0];
	} // callseq 108
	neg.f64 	%fd836, %fd834;
	selp.f64 	%fd837, %fd836, %fd834, %p130;
	selp.f64 	%fd838, %fd837, %fd834, %p119;
	selp.b32 	%r760, %r89, 0, %p130;
	or.b32  	%r761, %r760, 2146435072;
	selp.b32 	%r762, %r761, %r760, %p127;
	mov.b32 	%r763, 0;
	mov.b64 	%fd839, {%r763, %r762};
	selp.f64 	%fd896, %fd839, %fd838, %p120;
	add.f64 	%fd840, %fd162, 0d4018000000000000;
	{
	.reg .b32 %temp; 
	mov.b64 	{%temp, %r764}, %fd840;
	}
	and.b32  	%r765, %r764, 2146435072;
	setp.ne.s32 	%p131, %r765, 2146435072;
	@%p131 bra 	$L__BB27_126;
	setp.num.f64 	%p132, %fd162, %fd162;
	@%p132 bra 	$L__BB27_124;
	mov.f64 	%fd841, 0d4018000000000000;
	add.rn.f64 	%fd896, %fd162, %fd841;
	bra.uni 	$L__BB27_126;
$L__BB27_124:
	setp.neu.f64 	%p133, %fd163, 0d7FF0000000000000;
	@%p133 bra 	$L__BB27_126;
	setp.lt.s32 	%p134, %r89, 0;
	or.b32  	%r766, %r90, -2147483648;
	selp.b32 	%r767, %r766, %r90, %p2;
	selp.b32 	%r768, %r767, %r90, %p134;
	mov.b32 	%r769, 0;
	mov.b64 	%fd896, {%r769, %r768};
$L__BB27_126:
	setp.eq.f64 	%p135, %fd162, 0d3FF0000000000000;
	setp.lt.s32 	%p136, %r11, 0;
	setp.eq.s32 	%p137, %r88, 1073741824;
	sub.f64 	%fd842, %fd895, %fd896;
	selp.f64 	%fd843, 0d0000000000000000, %fd842, %p135;
	fma.rn.f64 	%fd172, %fd161, %fd843, %fd159;
	div.rn.f64 	%fd173, %fd160, %fd158;
	{
	.reg .b32 %temp; 
	mov.b64 	{%temp, %r92}, %fd173;
	}
	abs.f64 	%fd174, %fd173;
	{ // callseq 109, 0
	.param .b64 param0;
	st.param.f64 	[param0], %fd174;
	.param .b64 param1;
	st.param.f64 	[param1], 0d4028000000000000;
	.param .b64 retval0;
	call.uni (retval0), 
	__internal_accurate_pow, 
	(
	param0, 
	param1
	);
	ld.param.f64 	%fd844, [retval0];
	} // callseq 109
	setp.lt.s32 	%p139, %r92, 0;
	neg.f64 	%fd846, %fd844;
	selp.f64 	%fd847, %fd846, %fd844, %p137;
	selp.f64 	%fd848, %fd847, %fd844, %p139;
	setp.eq.f64 	%p140, %fd173, 0d0000000000000000;
	selp.b32 	%r770, %r92, 0, %p137;
	or.b32  	%r771, %r770, 2146435072;
	selp.b32 	%r772, %r771, %r770, %p136;
	mov.b32 	%r773, 0;
	mov.b64 	%fd849, {%r773, %r772};
	selp.f64 	%fd897, %fd849, %fd848, %p140;
	add.f64 	%fd850, %fd173, 0d4028000000000000;
	{
	.reg .b32 %temp; 
	mov.b64 	{%temp, %r774}, %fd850;
	}
	and.b32  	%r775, %r774, 2146435072;
	setp.ne.s32 	%p141, %r775, 2146435072;
	@%p141 bra 	$L__BB27_131;
	setp.num.f64 	%p142, %fd173, %fd173;
	@%p142 bra 	$L__BB27_129;
	mov.f64 	%fd851, 0d4028000000000000;
	add.rn.f64 	%fd897, %fd173, %fd851;
	bra.uni 	$L__BB27_131;
$L__BB27_129:
	setp.neu.f64 	%p143, %fd174, 0d7FF0000000000000;
	@%p143 bra 	$L__BB27_131;
	setp.lt.s32 	%p144, %r92, 0;
	and.b32  	%r776, %r11, 2146435072;
	setp.eq.s32 	%p145, %r776, 1073741824;
	and.b32  	%r777, %r11, 2147483647;
	setp.ne.s32 	%p146, %r777, 1071644672;
	or.b32  	%r778, %r87, -2147483648;
	selp.b32 	%r779, %r778, %r87, %p146;
	selp.b32 	%r780, %r779, %r87, %p145;
	selp.b32 	%r781, %r780, %r87, %p144;
	mov.b32 	%r782, 0;
	mov.b64 	%fd897, {%r782, %r781};
$L__BB27_131:
	{ // callseq 110, 0
	.param .b64 param0;
	st.param.f64 	[param0], %fd174;
	.param .b64 param1;
	st.param.f64 	[param1], 0d4018000000000000;
	.param .b64 retval0;
	call.uni (retval0), 
	__internal_accurate_pow, 
	(
	param0, 
	param1
	);
	ld.param.f64 	%fd852, [retval0];
	} // callseq 110
	neg.f64 	%fd854, %fd852;
	selp.f64 	%fd855, %fd854, %fd852, %p130;
	selp.f64 	%fd856, %fd855, %fd852, %p139;
	selp.b32 	%r783, %r92, 0, %p130;
	or.b32  	%r784, %r783, 2146435072;
	selp.b32 	%r785, %r784, %r783, %p127;
	mov.b32 	%r786, 0;
	mov.b64 	%fd857, {%r786, %r785};
	selp.f64 	%fd898, %fd857, %fd856, %p140;
	add.f64 	%fd858, %fd173, 0d4018000000000000;
	{
	.reg .b32 %temp; 
	mov.b64 	{%temp, %r787}, %fd858;
	}
	and.b32  	%r788, %r787, 2146435072;
	setp.ne.s32 	%p152, %r788, 2146435072;
	@%p152 bra 	$L__BB27_136;
	setp.num.f64 	%p153, %fd173, %fd173;
	@%p153 bra 	$L__BB27_134;
	mov.f64 	%fd859, 0d4018000000000000;
	add.rn.f64 	%fd898, %fd173, %fd859;
	bra.uni 	$L__BB27_136;
$L__BB27_134:
	setp.neu.f64 	%p154, %fd174, 0d7FF0000000000000;
	@%p154 bra 	$L__BB27_136;
	setp.lt.s32 	%p155, %r92, 0;
	or.b32  	%r789, %r90, -2147483648;
	selp.b32 	%r790, %r789, %r90, %p2;
	selp.b32 	%r791, %r790, %r90, %p155;
	mov.b32 	%r792, 0;
	mov.b64 	%fd898, {%r792, %r791};
$L__BB27_136:
	setp.eq.f64 	%p156, %fd173, 0d3FF0000000000000;
	sub.f64 	%fd860, %fd897, %fd898;
	selp.f64 	%fd861, 0d0000000000000000, %fd860, %p156;
	mul.f64 	%fd862, %fd161, %fd861;
	sub.f64 	%fd863, %fd172, %fd862;
	st.global.f64 	[%rd44], %fd863;
$L__BB27_137:
	mov.u32 	%r793, %ntid.x;
	mov.u32 	%r794, %nctaid.x;
	mad.lo.s32 	%r806, %r793, %r794, %r806;
	ld.global.u32 	%r17, [%rd17];
	ld.global.u32 	%r16, [%rd16];
	ld.global.u32 	%r15, [%rd15];
	ld.global.u32 	%r14, [%rd14];
	ld.global.u32 	%r13, [%rd13];
	mul.lo.s32 	%r795, %r17, %r2;
	mul.lo.s32 	%r796, %r795, %r17;
	mul.lo.s32 	%r797, %r796, %r16;
	mul.lo.s32 	%r798, %r797, %r15;
	mul.lo.s32 	%r799, %r798, %r14;
	mul.lo.s32 	%r800, %r799, %r13;
	setp.lt.s32 	%p157, %r806, %r800;
	@%p157 bra 	$L__BB27_2;
$L__BB27_138:
	ret;

}
	// .globl	_Z20Vext_cal_ini_forwardPiPdS0_S0_S0_S0_S_S0_S0_S0_S0_S0_S_S_S_S0_S0_S0_S0_S0_S0_S0_S_S_S_S_S0_S0_S_S_S_S_S_S_S_S_S0_S0_S0_S0_S0_S0_S0_S0_S_S_S0_S0_S0_S0_S0_S0_S0_S0_S0_S0_S0_S0_S0_S0_S0_S0_S0_S0_S0_S0_
.visible .entry _Z20Vext_cal_ini_forwardPiPdS0_S0_S0_S0_S_S0_S0_S0_S0_S0_S_S_S_S0_S0_S0_S0_S0_S0_S0_S_S_S_S_S0_S0_S_S_S_S_S_S_S_S_S0_S0_S0_S0_S0_S0_S0_S0_S_S_S0_S0_S0_S0_S0_S0_S0_S0_S0_S0_S0_S0_S0_S0_S0_S0_S0_S0_S0_S0_(
	.param .u64 .ptr .align 1 _Z20Vext_cal_ini_forwardPiPdS0_S0_S0_S0_S_S0_S0_S0_S0_S0_S_S_S_S0_S0_S0_S0_S0_S0_S0_S_S_S_S_S0_S0_S_S_S_S_S_S_S_S_S0_S0_S0_S0_S0_S0_S0_S0_S_S_S0_S0_S0_S0_S0_S0_S0_S0_S0_S0_S0_S0_S0_S0_S0_S0_S0_S0_S0_S0__param_0,
	.param .u64 .ptr .align 1 _Z20Vext_cal_ini_forwardPiPdS0_S0_S0_S0_S_S0_S0_S0_S0_S0_S_S_S_S0_S0_S0_S0_S0_S0_S0_S_S_S_S_S0_S0_S_S_S_S_S_S_S_S_S0_S0_S0_S0_S0_S0_S0_S0_S_S_S0_S0_S0_S0_S0_S0_S0_S0_S0_S0_S0_S0_S0_S0_S0_S0_S0_S0_S0_S0__param_1,
	.param .u64 .ptr .align 1 _Z20Vext_cal_ini_forwardPiPdS0_S0_S0_S0_S_S0_S0_S0_S0_S0_S_S_S_S0_S0_S0_S0_S0_S0_S0_S_S_S_S_S0_S0_S_S_S_S_S_S_S_S_S0_S0_S0_S0_S0_S0_S0_S0_S_S_S0_S0_S0_S0_S0_S0_S0_S0_S0_S0_S0_S0_S0_S0_S0_S0_S0_S0_S0_S0__param_2,
	.param .u64 .ptr .align 1 _Z20Vext_cal_ini_forwardPiPdS0_S0_S0_S0_S_S0_S0_S0_S0_S0_S_S_S_S0_S0_S0_S0_S0_S0_S0_S_S_S_S_S0_S0_S_S_S_S_S_S_S_S_S0_S0_S0_S0_S0_S0_S0_S0_S_S_S0_S0_S0_S0_S0_S0_S0_S0_S0_S0_S0_S0_S0_S0_S0_S0_S0_S0_S0_S0__param_3,
	.param .u64 .ptr .align 1 _Z20Vext_cal_ini_forwardPiPdS0_S0_S0_S0_S_S0_S0_S0_S0_S0_S_S_S_S0_S0_S0_S0_S0_S0_S0_S_S_S_S_S0_S0_S_S_S_S_S_S_S_S_S0_S0_S0_S0_S0_S0_S0_S0_S_S_S0_S0_S0_S0_S0_S0_S0_S0_S0_S0_S0_S0_S0_S0_S0_S0_S0_S0_S0_S0__param_4,
	.param .u64 .ptr .align 1 _Z20Vext_cal_ini_forwardPiPdS0_S0_S0_S0_S_S0_S0_S0_S0_S0_S_S_S_S0_S0_S0_S0_S0_S0_S0_S_S_S_S_S0_S0_S_S_S_S_S_S_S_S_S0_S0_S0_S0_S0_S0_S0_S0_S_S_S0_S0_S0_S0_S0_S0_S0_S0_S0_S0_S0_S0_S0_S0_S0_S0_S0_S0_S0_S0__param_5,
	.param .u64 .ptr .align 1 _Z20Vext_cal_ini_forwardPiPdS0_S0_S0_S0_S_S0_S0_S0_S0_S0_S_S_S_S0_S0_S0_S0_S0_S0_S0_S_S_S_S_S0_S0_S_S_S_S_S_S_S_S_S0_S0_S0_S0_S0_S0_S0_S0_S_S_S0_S0_S0_S0_S0_S0_S0_S0_S0_S0_S0_S0_S0_S0_S0_S0_S0_S0_S0_S0__param_6,
	.param .u64 .ptr .align 1 _Z20Vext_cal_ini_forwardPiPdS0_S0_S0_S0_S_S0_S0_S0_S0_S0_S_S_S_S0_S0_S0_S0_S0_S0_S0_S_S_S_S_S0_S0_S_S_S_S_S_S_S_S_S0_S0_S0_S0_S0_S0_S0_S0_S_S_S0_S0_S0_S0_S0_S0_S0_S0_S0_S0_S0_S0_S0_S0_S0_S0_S0_S0_S0_S0__param_7,
	.param .u64 .ptr .align 1 _Z20Vext_cal_ini_forwardPiPdS0_S0_S0_S0_S_S0_S0_S0_S0_S0_S_S_S_S0_S0_S0_S0_S0_S0_S0_S_S_S_S_S0_S0_S_S_S_S_S_S_S_S_S0_S0_S0_S0_S0_S0_S0_S0_S_S_S0_S0_S0_S0_S0_S0_S0_S0_S0_S0_S0_S0_S0_S0_S0_S0_S0_S0_S0_S0__param_8,
	.param .u64 .ptr .align 1 _Z20Vext_cal_ini_forwardPiPdS0_S0_S0_S0_S_S0_S0_S0_S0_S0_S_S_S_S0_S0_S0_S0_S0_S0_S0_S_S_S_S_S0_S0_S_S_S_S_S_S_S_S_S0_S0_S0_S0_S0_S0_S0_S0_S_S_S0_S0_S0_S0_S0_S0_S0_S0_S0_S0_S0_S0_S0_S0_S0_S0_S0_S0_S0_S0__param_9,
	.param .u64 .ptr .align 1 _Z20Vext_cal_ini_forwardPiPdS0_S0_S0_S0_S_S0_S0_S0_S0_S0_S_S_S_S0_S0_S0_S0_S0_S0_S0_S_S_S_S_S0_S0_S_S_S_S_S_S_S_S_S0_S0_S0_S0_S0_S0_S0_S0_S_S_S0_S0_S0_S0_S0_S0_S0_S0_S0_S0_S0_S0_S0_S0_S0_S0_S0_S0_S0_S0__param_10,
	.param .u64 .ptr .align 1 _Z20Vext_cal_ini_forwardPiPdS0_S0_S0_S0_S_S0_S0_S0_S0_S0_S_S_S_S0_S0_S0_S0_S0_S0_S0_S_S_S_S_S0_S0_S_S_S_S_S_S_S_S_S0_S0_S0_S0_S0_S0_S0_S0_S_S_S0_S0_S0_S0_S0_S0_S0_S0_S0_S0_S0_S0_S0_S0_S0_S0_S0_S0_S0_S0__param_11,
	.param .u64 .ptr .align 1 _Z20Vext_cal_ini_forwardPiPdS0_S0_S0_S0_S_S0_S0_S0_S0_S0_S_S_S_S0_S0_S0_S0_S0_S0_S0_S_S_S_S_S0_S0_S_S_S_S_S_S_S_S_S0_S0_S0_S0_S0_S0_S0_S0_S_S_S0_S0_S0_S0_S0_S0_S0_S0_S0_S0_S0_S0_S0_S0_S0_S0_S0_S0_S0_S0__param_12,
	.param .u64 .ptr .align 1 _Z20Vext_cal_ini_forwardPiPdS0_S0_S0_S0_S_S0_S0_S0_S0_S0_S_S_S_S0_S0_S0_S0_S0_S0_S0_S_S_S_S_S0_S0_S_S_S_S_S_S_S_S_S0_S0_S0_S0_S0_S0_S0_S0_S_S_S0_S0_S0_S0_S0_S0_S0_S0_S0_S0_S0_S0_S0_S0_S0_S0_S0_S0_S0_S0__param_13,
	.param .u64 .ptr .align 1 _Z20Vext_cal_ini_forwardPiPdS0_S0_S0_S0_S_S0_S0_S0_S0_S0_S_S_S_S0_S0_S0_S0_S0_S0_S0_S_S_S_S_S0_S0_S_S_S_S_S_S_S_S_S0_S0_S0_S0_S0_S0_S0_S0_S_S_S0_S0_S0_S0_S0_S0_S0_S0_S0_S0_S0_S0_S0_S0_S0_S0_S0_S0_S0_S0__param_14,
	.param .u64 .ptr .align 1 _Z20Vext_cal_ini_forwardPiPdS0_S0_S0_S0_S_S0_S0_S0_S0_S0_S_S_S_S0_S0_S0_S0_S0_S0_S0_S_S_S_S_S0_S0_S_S_S_S_S_S_S_S_S0_S0_S0_S0_S0_S0_S0_S0_S_S_S0_S0_S0_S0_S0_S0_S0_S0_S0_S0_S0_S0_S0_S0_S0_S0_S0_S0_S0_S0__param_15,
	.param .u64 .ptr .align 1 _Z20Vext_cal_ini_forwardPiPdS0_S0_S0_S0_S_S0_S0_S0_S0_S0_S_S_S_S0_S0_S0_S0_S0_S0_S0_S_S_S_S_S0_S0_S_S_S_S_S_S_S_S_S0_S0_S0_S0_S0_S0_S0_S0_S_S_S0_S0_S0_S0_S0_S0_S0_S0_S0_S0_S0_S0_S0_S0_S0_S0_S0_S0_S0_S0__param_16,
	.param .u64 .ptr .align 1 _Z20Vext_cal_ini_forwardPiPdS0_S0_S0_S0_S_S0_S0_S0_S0_S0_S_S_S_S0_S0_S0_S0_S0_S0_S0_S_S_S_S_S0_S0_S_S_S_S_S_S_S_S_S0_S0_S0_S0_S0_S0_S0_S0_S_S_S0_S0_S0_S0_S0_S0_S0_S0_S0_S0_S0_S0_S0_S0_S0_S0_S0_S0_S0_S0__param_17,
	.param .u64 .ptr .align 1 _Z20Vext_cal_ini_forwardPiPdS0_S0_S0_S0_S_S0_S0_S0_S0_S0_S_S_S_S0_S0_S0_S0_S0_S0_S0_S_S_S_S_S0_S0_S_S_S_S_S_S_S_S_S0_S0_S0_S0_S0_S0_S0_S0_S_S_S0_S0_S0_S0_S0_S0_S0_S0_S0_S0_S0_S0_S0_S0_S0_S0_S0_S0_S0_S0__param_18,
	.param .u64 .ptr .align 1 _Z20Vext_cal_ini_forwardPiPdS0_S0_S0_S0_S_S0_S0_S0_S0_S0_S_S_S_S0_S0_S0_S0_S0_S0_S0_S_S_S_S_S0_S0_S_S_S_S_S_S_S_S_S0_S0_S0_S0_S0_S0_S0_S0_S_S_S0_S0_S0_S0_S0_S0_S0_S0_S0_S0_S0_S0_S0_S0_S0_S0_S0_S0_S0_S0__param_19,
	.param .u64 .ptr .align 1 _Z20Vext_cal_ini_forwardPiPdS0_S0_S0_S0_S_S0_S0_S0_S0_S0_S_S_S_S0_S0_S0_S0_S0_S0_S0_S_S_S_S_S0_S0_S_S_S_S_S_S_S_S_S0_S0_S0_S0_S0_S0_S0_S0_S_S_S0_S0_S0_S0_S0_S0_S0_S0_S0_S0_S0_S0_S0_S0_S0_S0_S0_S0_S0_S0__param_20,
	.param .u64 .ptr .align 1 _Z20Vext_cal_ini_forwardPiPdS0_S0_S0_S0_S_S0_S0_S0_S0_S0_S_S_S_S0_S0_S0_S0_S0_S0_S0_S_S_S_S_S0_S0_S_S_S_S_S_S_S_S_S0_S0_S0_S0_S0_S0_S0_S0_S_S_S0_S0_S0_S0_S0_S0_S0_S0_S0_S0_S0_S0_S0_S0_S0_S0_S0_S0_S0_S0__param_21,
	.param .u64 .ptr .align 1 _Z20Vext_cal_ini_forwardPiPdS0_S0_S0_S0_S_S0_S0_S0_S0_S0_S_S_S_S0_S0_S0_S0_S0_S0_S0_S_S_S_S_S0_S0_S_S_S_S_S_S_S_S_S0_S0_S0_S0_S0_S0_S0_S0_S_S_S0_S0_S0_S0_S0_S0_S0_S0_S0_S0_S0_S0_S0_S0_S0_S0_S0_S0_S0_S0__param_22,
	.param .u64 .ptr .align 1 _Z20Vext_cal_ini_forwardPiPdS0_S0_S0_S0_S_S0_S0_S0_S0_S0_S_S_S_S0_S0_S0_S0_S0_S0_S0_S_S_S_S_S0_S0_S_S_S_S_S_S_S_S_S0_S0_S0_S0_S0_S0_S0_S0_S_S_S0_S0_S0_S0_S0_S0_S0_S0_S0_S0_S0_S0_S0_S0_S0_S0_S0_S0_S0_S0__param_23,
	.param .u64 .ptr .align 1 _Z20Vext_cal_ini_forwardPiPdS0_S0_S0_S0_S_S0_S0_S0_S0_S0_S_S_S_S0_S0_S0_S0_S0_S0_S0_S_S_S_S_S0_S0_S_S_S_S_S_S_S_S_S0_S0_S0_S0_S0_S0_S0_S0_S_S_S0_S0_S0_S0_S0_S0_S0_S0_S0_S0_S0_S0_S0_S0_S0_S0_S0_S0_S0_S0__param_24,
	.param .u64 .ptr .align 1 _Z20Vext_cal_ini_forwardPiPdS0_S0_S0_S0_S_S0_S0_S0_S0_S0_S_S_S_S0_S0_S0_S0_S0_S0_S0_S_S_S_S_S0_S0_S_S_S_S_S_S_S_S_S0_S0_S0_S0_S0_S0_S0_S0_S_S_S0_S0_S0_S0_S0_S0_S0_S0_S0_S0_S0_S0_S0_S0_S0_S0_S0_S0_S0_S0__param_25,
	.param .u64 .ptr .align 1 _Z20Vext_cal_ini_forwardPiPdS0_S0_S0_S0_S_S0_S0_S0_S0_S0_S_S_S_S0_S0_S0_S0_S0_S0_S0_S_S_S_S_S0_S0_S_S_S_S_S_S_S_S_S0_S0_S0_S0_S0_S0_S0_S0_S_S_S0_S0_S0_S0_S0_S0_S0_S0_S0_S0_S0_S0_S0_S0_S0_S0_S0_S0_S0_S0__param_26,
	.param .u64 .ptr .align 1 _Z20Vext_cal_ini_forwardPiPdS0_S0_S0_S0_S_S0_S0_S0_S0_S0_S_S_S_S0_S0_S0_S0_S0_S0_S0_S_S_S_S_S0_S0_S_S_S_S_S_S_S_S_S0_S0_S0_S0_S0_S0_S0_S0_S_S_S0_S0_S0_S0_S0_S0_S0_S0_S0_S0_S0_S0_S0_S0_S0_S0_S0_S0_S0_S0__param_27,
	.param .u64 .ptr .align 1 _Z20Vext_cal_ini_forwardPiPdS0_S0_S0_S0_S_S0_S0_S0_S0_S0_S_S_S_S0_S0_S0_S0_S0_S0_S0_S_S_S_S_S0_S0_S_S_S_S_S_S_S_S_S0_S0_S0_S0_S0_S0_S0_S0_S_S_S0_S0_S0_S0_S0_S0_S0_S0_S0_S0_S0_S0_S0_S0_S0_S0_S0_S0_S0_S0__param_28,
	.param .u64 .ptr .align 1 _Z20Vext_cal_ini_forwardPiPdS0_S0_S0_S0_S_S0_S0_S0_S0_S0_S_S_S_S0_S0_S0_S0_S0_S0_S0_S_S_S_S_S0_S0_S_S_S_S_S_S_S_S_S0_S0_S0_S0_S0_S0_S0_S0_S_S_S0_S0_S0_S0_S0_S0_S0_S0_S0_S0_S0_S0_S0_S0_S0_S0_S0_S0_S0_S0__param_29,
	.param .u64 .ptr .align 1 _Z20Vext_cal_ini_forwardPiPdS0_S0_S0_S0_S_S0_S0_S0_S0_S0_S_S_S_S0_S0_S0_S0_S0_S0_S0_S_S_S_S_S0_S0_S_S_S_S_S_S_S_S_S0_S0_S0_S0_S0_S0_S0_S0_S_S_S0_S0_S0_S0_S0_S0_S0_S0_S0_S0_S0_S0_S0_S0_S0_S0_S0_S0_S0_S0__param_30,
	.param .u64 .ptr .align 1 _Z20Vext_cal_ini_forwardPiPdS0_S0_S0_S0_S_S0_S0_S0_S0_S0_S_S_S_S0_S0_S0_S0_S0_S0_S0_S_S_S_S_S0_S0_S_S_S_S_S_S_S_S_S0_S0_S0_S0_S0_S0_S0_S0_S_S_S0_S0_S0_S0_S0_S0_S0_S0_S0_S0_S0_S0_S0_S0_S0_S0_S0_S0_S0_S0__param_31,
	.param .u64 .ptr .align 1 _Z20Vext_cal_ini_forwardPiPdS0_S0_S0_S0_S_S0_S0_S0_S0_S0_S_S_S_S0_S0_S0_S0_S0_S0_S0_S_S_S_S_S0_S0_S_S_S_S_S_S_S_S_S0_S0_S0_S0_S0_S0_S0_S0_S_S_S0_S0_S0_S0_S0_S0_S0_S0_S0_S0_S0_S0_S0_S0_S0_S0_S0_S0_S0_S0__param_32,
	.param .u64 .ptr .align 1 _Z20Vext_cal_ini_forwardPiPdS0_S0_S0_S0_S_S0_S0_S0_S0_S0_S_S_S_S0_S0_S0_S0_S0_S0_S0_S_S_S_S_S0_S0_S_S_S_S_S_S_S_S_S0_S0_S0_S0_S0_S0_S0_S0_S_S_S0_S0_S0_S0_S0_S0_S0_S0_S0_S0_S0_S0_S0_S0_S0_S0_S0_S0_S0_S0__param_33,
	.param .u64 .ptr .align 1 _Z20Vext_cal_ini_forwardPiPdS0_S0_S0_S0_S_S0_S0_S0_S0_S0_S_S_S_S0_S0_S0_S0_S0_S0_S0_S_S_S_S_S0_S0_S_S_S_S_S_S_S_S_S0_S0_S0_S0_S0_S0_S0_S0_S_S_S0_S0_S0_S0_S0_S0_S0_S0_S0_S0_S0_S0_S0_S0_S0_S0_S0_S0_S0_S0__param_34,
	.param .u64 .ptr .align 1 _Z20Vext_cal_ini_forwardPiPdS0_S0_S0_S0_S_S0_S0_S0_S0_S0_S_S_S_S0_S0_S0_S0_S0_S0_S0_S_S_S_S_S0_S0_S_S_S_S_S_S_S_S_S0_S0_S0_S0_S0_S0_S0_S0_S_S_S0_S0_S0_S0_S0_S0_S0_S0_S0_S0_S0_S0_S0_S0_S0_S0_S0_S0_S0_S0__param_35,
	.param .u64 .ptr .align 1 _Z20Vext_cal_ini_forwardPiPdS0_S0_S0_S0_S_S0_S0_S0_S0_S0_S_S_S_S0_S0_S0_S0_S0_S0_S0_S_S_S_S_S0_S0_S_S_S_S_S_S_S_S_S0_S0_S0_S0_S0_S0_S0_S0_S_S_S0_S0_S0_S0_S0_S0_S0_S0_S0_S0_S0_S0_S0_S0_S0_S0_S0_S0_S0_S0__param_36,
	.param .u64 .ptr .align 1 _Z20Vext_cal_ini_forwardPiPdS0_S0_S0_S0_S_S0_S0_S0_S0_S0_S_S_S_S0_S0_S0_S0_S0_S0_S0_S_S_S_S_S0_S0_S_S_S_S_S_S_S_S_S0_S0_S0_S0_S0_S0_S0_S0_S_S_S0_S0_S0_S0_S0_S0_S0_S0_S0_S0_S0_S0_S0_S0_S0_S0_S0_S0_S0_S0__param_37,
	.param .u64 .ptr .align 1 _Z20Vext_cal_ini_forwardPiPdS0_S0_S0_S0_S_S0_S0_S0_S0_S0_S_S_S_S0_S0_S0_S0_S0_S0_S0_S_S_S_S_S0_S0_S_S_S_S_S_S_S_S_S0_S0_S0_S0_S0_S0_S0_S0_S_S_S0_S0_S0_S0_S0_S0_S0_S0_S0_S0_S0_S0_S0_S0_S0_S0_S0_S0_S0_S0__param_38,
	.param .u64 .ptr .align 1 _Z20Vext_cal_ini_forwardPiPdS0_S0_S0_S0_S_S0_S0_S0_S0_S0_S_S_S_S0_S0_S0_S0_S0_S0_S0_S_S_S_S_S0_S0_S_S_S_S_S_S_S_S_S0_S0_S0_S0_S0_S0_S0_S0_S_S_S0_S0_S0_S0_S0_S0_S0_S0_S0_S0_S0_S0_S0_S0_S0_S0_S0_S0_S0_S0__param_39,
	.param .u64 .ptr .align 1 _Z20Vext_cal_ini_forwardPiPdS0_S0_S0_S0_S_S0_S0_S0_S0_S0_S_S_S_S0_S0_S0_S0_S0_S0_S0_S_S_S_S_S0_S0_S_S_S_S_S_S_S_S_S0_S0_S0_S0_S0_S0_S0_S0_S_S_S0_S0_S0_S0_S0_S0_S0_S0_S0_S0_S0_S0_S0_S0_S0_S0_S0_S0_S0_S0__param_40,
	.param .u64 .ptr .align 1 _Z20Vext_cal_ini_forwardPiPdS0_S0_S0_S0_S_S0_S0_S0_S0_S0_S_S_S_S0_S0_S0_S0_S0_S0_S0_S_S_S_S_S0_S0_S_S_S_S_S_S_S_S_S0_S0_S0_S0_S0_S0_S0_S0_S_S_S0_S0_S0_S0_S0_S0_S0_S0_S0_S0_S0_S0_S0_S0_S0_S0_S0_S0_S0_S0__param_41,
	.param .u64 .ptr .align 1 _Z20Vext_cal_ini_forwardPiPdS0_S0_S0_S0_S_S0_S0_S0_S0_S0_S_S_S_S0_S0_S0_S0_S0_S0_S0_S_S_S_S_S0_S0_S_S_S_S_S_S_S_S_S0_S0_S0_S0_S0_S0_S0_S0_S_S_S0_S0_S0_S0_S0_S0_S0_S0_S0_S0_S0_S0_S0_S0_S0_S0_S0_S0_S0_S0__param_42,
	.param .u64 .ptr .align 1 _Z20Vext_cal_ini_forwardPiPdS0_S0_S0_S0_S_S0_S0_S0_S0_S0_S_S_S_S0_S0_S0_S0_S0_S0_S0_S_S_S_S_S0_S0_S_S_S_S_S_S_S_S_S0_S0_S0_S0_S0_S0_S0_S0_S_S_S0_S0_S0_S0_S0_S0_S0_S0_S0_S0_S0_S0_S0_S0_S0_S0_S0_S0_S0_S0__param_43,
	.param .u64 .ptr .align 1 _Z20Vext_cal_ini_forwardPiPdS0_S0_S0_S0_S_S0_S0_S0_S0_S0_S_S_S_S0_S0_S0_S0_S0_S0_S0_S_S_S_S_S0_S0_S_S_S_S_S_S_S_S_S0_S0_S0_S0_S0_S0_S0_S0_S_S_S0_S0_S0_S0_S0_S0_S0_S0_S0_S0_S0_S0_S0_S0_S0_S0_S0_S0_S0_S0__param_44,
	.param .u64 .ptr .align 1 _Z20Vext_cal_ini_forwardPiPdS0_S0_S0_S0_S_S0_S0_S0_S0_S0_S_S_S_S0_S0_S0_S0_S0_S0_S0_S_S_S_S_S0_S0_S_S_S_S_S_S_S_S_S0_S0_S0_S0_S0_S0_S0_S0_S_S_S0_S0_S0_S0_S0_S0_S0_S0_S0_S0_S0_S0_S0_S0_S0_S0_S0_S0_S0_S0__param_45,
	.param .u64 .ptr .align 1 _Z20Vext_cal_ini_forwardPiPdS0_S0_S0_S0_S_S0_S0_S0_S0_S0_S_S_S_S0_S0_S0_S0_S0_S0_S0_S_S_S_S_S0_S0_S_S_S_S_S_S_S_S_S0_S0_S0_S0_S0_S0_S0_S0_S_S_S0_S0_S0_S0_S0_S0_S0_S0_S0_S0_S0_S0_S0_S0_S0_S0_S0_S0_S0_S0__param_46,
	.param .u64 .ptr .align 1 _Z20Vext_cal_ini_forwardPiPdS0_S0_S0_S0_S_S0_S0_S0_S0_S0_S_S_S_S0_S0_S0_S0_S0_S0_S0_S_S_S_S_S0_S0_S_S_S_S_S_S_S_S_S0_S0_S0_S0_S0_S0_S0_S0_S_S_S0_S0_S0_S0_S0_S0_S0_S0_S0_S0_S0_S0_S0_S0_S0_S0_S0_S0_S0_S0__param_47,
	.param .u64 .ptr .align 1 _Z20Vext_cal_ini_forwardPiPdS0_S0_S0_S0_S_S0_S0_S0_S0_S0_S_S_S_S0_S0_S0_S0_S0_S0_S0_S_S_S_S_S0_S0_S_S_S_S_S_S_S_S_S0_S0_S0_S0_S0_S0_S0_S0_S_S_S0_S0_S0_S0_S0_S0_S0_S0_S0_S0_S0_S0_S0_S0_S0_S0_S0_S0_S0_S0__param_48,
	.param .u64 .ptr .align 1 _Z20Vext_cal_ini_forwardPiPdS0_S0_S0_S0_S_S0_S0_S0_S0_S0_S_S_S_S0_S0_S0_S0_S0_S0_S0_S_S_S_S_S0_S0_S_S_S_S_S_S_S_S_S0_S0_S0_S0_S0_S0_S0_S0_S_S_S0_S0_S0_S0_S0_S0_S0_S0_S0_S0_S0_S0_S0_S0_S0_S0_S0_S0_S0_S0__param_49,
	.param .u64 .ptr .align 1 _Z20Vext_cal_ini_forwardPiPdS0_S0_S0_S0_S_S0_S0_S0_S0_S0_S_S_S_S0_S0_S0_S0_S0_S0_S0_S_S_S_S_S0_S0_S_S_S_S_S_S_S_S_S0_S0_S0_S0_S0_S0_S0_S0_S_S_S0_S0_S0_S0_S0_S0_S0_S0_S0_S0_S0_S0_S0_S0_S0_S0_S0_S0_S0_S0__param_50,
	.param .u64 .ptr .align 1 _Z20Vext_cal_ini_forwardPiPdS0_S0_S0_S0_S_S0_S0_S0_S0_S0_S_S_S_S0_S0_S0_S0_S0_S0_S0_S_S_S_S_S0_S0_S_S_S_S_S_S_S_S_S0_S0_S0_S0_S0_S0_S0_S0_S_S_S0_S0_S0_S0_S0_S0_S0_S0_S0_S0_S0_S0_S0_S0_S0_S0_S0_S0_S0_S0__param_51,
	.param .u64 .ptr .align 1 _Z20Vext_cal_ini_forwardPiPdS0_S0_S0_S0_S_S0_S0_S0_S0_S0_S_S_S_S0_S0_S0_S0_S0_S0_S0_S_S_S_S_S0_S0_S_S_S_S_S_S_S_S_S0_S0_S0_S0_S0_S0_S0_S0_S_S_S0_S0_S0_S0_S0_S0_S0_S0_S0_S0_S0_S0_S0_S0_S0_S0_S0_S0_S0_S0__param_52,
	.param .u64 .ptr .align 1 _Z20Vext_cal_ini_forwardPiPdS0_S0_S0_S0_S_S0_S0_S0_S0_S0_S_S_S_S0_S0_S0_S0_S0_S0_S0_S_S_S_S_S0_S0_S_S_S_S_S_S_S_S_S0_S0_S0_S0_S0_S0_S0_S0_S_S_S0_S0_S0_S0_S0_S0_S0_S0_S0_S0_S0_S0_S0_S0_S0_S0_S0_S0_S0_S0__param_53,
	.param .u64 .ptr .align 1 _Z20Vext_cal_ini_forwardPiPdS0_S0_S0_S0_S_S0_S0_S0_S0_S0_S_S_S_S0_S0_S0_S0_S0_S0_S0_S_S_S_S_S0_S0_S_S_S_S_S_S_S_S_S0_S0_S0_S0_S0_S0_S0_S0_S_S_S0_S0_S0_S0_S0_S0_S0_S0_S0_S0_S0_S0_S0_S0_S0_S0_S0_S0_S0_S0__param_54,
	.param .u64 .ptr .align 1 _Z20Vext_cal_ini_forwardPiPdS0_S0_S0_S0_S_S0_S0_S0_S0_S0_S_S_S_S0_S0_S0_S0_S0_S0_S0_S_S_S_S_S0_S0_S_S_S_S_S_S_S_S_S0_S0_S0_S0_S0_S0_S0_S0_S_S_S0_S0_S0_S0_S0_S0_S0_S0_S0_S0_S0_S0_S0_S0_S0_S0_S0_S0_S0_S0__param_55,
	.param .u64 .ptr .align 1 _Z20Vext_cal_ini_forwardPiPdS0_S0_S0_S0_S_S0_S0_S0_S0_S0_S_S_S_S0_S0_S0_S0_S0_S0_S0_S_S_S_S_S0_S0_S_S_S_S_S_S_S_S_S0_S0_S0_S0_S0_S0_S0_S0_S_S_S0_S0_S0_S0_S0_S0_S0_S0_S0_S0_S0_S0_S0_S0_S0_S0_S0_S0_S0_S0__param_56,
	.param .u64 .ptr .align 1 _Z20Vext_cal_ini_forwardPiPdS0_S0_S0_S0_S_S0_S0_S0_S0_S0_S_S_S_S0_S0_S0_S0_S0_S0_S0_S_S_S_S_S0_S0_S_S_S_S_S_S_S_S_S0_S0_S0_S0_S0_S0_S0_S0_S_S_S0_S0_S0_S0_S0_S0_S0_S0_S0_S0_S0_S0_S0_S0_S0_S0_S0_S0_S0_S0__param_57,
	.param .u64 .ptr .align 1 _Z20Vext_cal_ini_forwardPiPdS0_S0_S0_S0_S_S0_S0_S0_S0_S0_S_S_S_S0_S0_S0_S0_S0_S0_S0_S_S_S_S_S0_S0_S_S_S_S_S_S_S_S_S0_S0_S0_S0_S0_S0_S0_S0_S_S_S0_S0_S0_S0_S0_S0_S0_S0_S0_S0_S0_S0_S0_S0_S0_S0_S0_S0_S0_S0__param_58,
	.param .u64 .ptr .align 1 _Z20Vext_cal_ini_forwardPiPdS0_S0_S0_S0_S_S0_S0_S0_S0_S0_S_S_S_S0_S0_S0_S0_S0_S0_S0_S_S_S_S_S0_S0_S_S_S_S_S_S_S_S_S0_S0_S0_S0_S0_S0_S0_S0_S_S_S0_S0_S0_S0_S0_S0_S0_S0_S0_S0_S0_S0_S0_S0_S0_S0_S0_S0_S0_S0__param_59,
	.param .u64 .ptr .align 1 _Z20Vext_cal_ini_forwardPiPdS0_S0_S0_S0_S_S0_S0_S0_S0_S0_S_S_S_S0_S0_S0_S0_S0_S0_S0_S_S_S_S_S0_S0_S_S_S_S_S_S_S_S_S0_S0_S0_S0_S0_S0_S0_S0_S_S_S0_S0_S0_S0_S0_S0_S0_S0_S0_S0_S0_S0_S0_S0_S0_S0_S0_S0_S0_S0__param_60,
	.param .u64 .ptr .align 1 _Z20Vext_cal_ini_forwardPiPdS0_S0_S0_S0_S_S0_S0_S0_S0_S0_S_S_S_S0_S0_S0_S0_S0_S0_S0_S_S_S_S_S0_S0_S_S_S_S_S_S_S_S_S0_S0_S0_S0_S0_S0_S0_S0_S_S_S0_S0_S0_S0_S0_S0_S0_S0_S0_S0_S0_S0_S0_S0_S0_S0_S0_S0_S0_S0__param_61,
	.param .u64 .ptr .align 1 _Z20Vext_cal_ini_forwardPiPdS0_S0_S0_S0_S_S0_S0_S0_S0_S0_S_S_S_S0_S0_S0_S0_S0_S0_S0_S_S_S_S_S0_S0_S_S_S_S_S_S_S_S_S0_S0_S0_S0_S0_S0_S0_S0_S_S_S0_S0_S0_S0_S0_S0_S0_S0_S0_S0_S0_S0_S0_S0_S0_S0_S0_S0_S0_S0__param_62,
	.param .u64 .ptr .align 1 _Z20Vext_cal_ini_forwardPiPdS0_S0_S0_S0_S_S0_S0_S0_S0_S0_S_S_S_S0_S0_S0_S0_S0_S0_S0_S_S_S_S_S0_S0_S_S_S_S_S_S_S_S_S0_S0_S0_S0_S0_S0_S0_S0_S_S_S0_S0_S0_S0_S0_S0_S0_S0_S0_S0_S0_S0_S0_S0_S0_S0_S0_S0_S0_S0__param_63,
	.param .u64 .ptr .align 1 _Z20Vext_cal_ini_forwardPiPdS0_S0_S0_S0_S_S0_S0_S0_S0_S0_S_S_S_S0_S0_S0_S0_S0_S0_S0_S_S_S_S_S0_S0_S_S_S_S_S_S_S_S_S0_S0_S0_S0_S0_S0_S0_S0_S_S_S0_S0_S0_S0_S0_S0_S0_S0_S0_S0_S0_S0_S0_S0_S0_S0_S0_S0_S0_S0__param_64,
	.param .u64 .ptr .align 1 _Z20Vext_cal_ini_forwardPiPdS0_S0_S0_S0_S_S0_S0_S0_S0_S0_S_S_S_S0_S0_S0_S0_S0_S0_S0_S_S_S_S_S0_S0_S_S_S_S_S_S_S_S_S0_S0_S0_S0_S0_S0_S0_S0_S_S_S0_S0_S0_S0_S0_S0_S0_S0_S0_S0_S0_S0_S0_S0_S0_S0_S0_S0_S0_S0__param_65
)
{
	.reg .pred 	%p<156>;
	.reg .b32 	%r<491>;
	.reg .b64 	%rd<329>;
	.reg .b64 	%fd<869>;

	ld.param.u64 	%rd97, [_Z20Vext_cal_ini_forwardPiPdS0_S0_S0_S0_S_S0_S0_S0_S0_S0_S_S_S_S0_S0_S0_S0_S0_S0_S0_S_S_S_S_S0_S0_S_S_S_S_S_S_S_S_S0_S0_S0_S0_S0_S0_S0_S0_S_S_S0_S0_S0_S0_S0_S0_S0_S0_S0_S0_S0_S0_S0_S0_S0_S0_S0_S0_S0_S0__param_0];
	ld.param.u64 	%rd98, [_Z20Vext_cal_ini_forwardPiPdS0_S0_S0_S0_S_S0_S0_S0_S0_S0_S_S_S_S0_S0_S0_S0_S0_S0_S0_S_S_S_S_S0_S0_S_S_S_S_S_S_S_S_S0_S0_S0_S0_S0_S0_S0_S0_S_S_S0_S0_S0_S0_S0_S0_S0_S0_S0_S0_S0_S0_S0_S0_S0_S0_S0_S0_S0_S0__param_3];
	ld.param.u64 	%rd99, [_Z20Vext_cal_ini_forwardPiPdS0_S0_S0_S0_S_S0_S0_S0_S0_S0_S_S_S_S0_S0_S0_S0_S0_S0_S0_S_S_S_S_S0_S0_S_S_S_S_S_S_S_S_S0_S0_S0_S0_S0_S0_S0_S0_S_S_S0_S0_S0_S0_S0_S0_S0_S0_S0_S0_S0_S0_S0_S0_S0_S0_S0_S0_S0_S0__param_4];
	ld.param.u64 	%rd100, [_Z20Vext_cal_ini_forwardPiPdS0_S0_S0_S0_S_S0_S0_S0_S0_S0_S_S_S_S0_S0_S0_S0_S0_S0_S0_S_S_S_S_S0_S0_S_S_S_S_S_S_S_S_S0_S0_S0_S0_S0_S0_S0_S0_S_S_S0_S0_S0_S0_S0_S0_S0_S0_S0_S0_S0_S0_S0_S0_S0_S0_S0_S0_S0_S0__param_6];
	ld.param.u64 	%rd101, [_Z20Vext_cal_ini_forwardPiPdS0_S0_S0_S0_S_S0_S0_S0_S0_S0_S_S_S_S0_S0_S0_S0_S0_S0_S0_S_S_S_S_S0_S0_S_S_S_S_S_S_S_S_S0_S0_S0_S0_S0_S0_S0_S0_S_S_S0_S0_S0_S0_S0_S0_S0_S0_S0_S0_S0_S0_S0_S0_S0_S0_S0_S0_S0_S0__param_12];
	ld.param.u64 	%rd102, [_Z20Vext_cal_ini_forwardPiPdS0_S0_S0_S0_S_S0_S0_S0_S0_S0_S_S_S_S0_S0_S0_S0_S0_S0_S0_S_S_S_S_S0_S0_S_S_S_S_S_S_S_S_S0_S0_S0_S0_S0_S0_S0_S0_S_S_S0_S0_S0_S0_S0_S0_S0_S0_S0_S0_S0_S0_S0_S0_S0_S0_S0_S0_S0_S0__param_13];
	ld.param.u64 	%rd103, [_Z20Vext_cal_ini_forwardPiPdS0_S0_S0_S0_S_S0_S0_S0_S0_S0_S_S_S_S0_S0_S0_S0_S0_S0_S0_S_S_S_S_S0_S0_S_S_S_S_S_S_S_S_S0_S0_S0_S0_S0_S0_S0_S0_S_S_S0_S0_S0_S0_S0_S0_S0_S0_S0_S0_S0_S0_S0_S0_S0_S0_S0_S0_S0_S0__param_14];
	ld.param.u64 	%rd104, [_Z20Vext_cal_ini_forwardPiPdS0_S0_S0_S0_S_S0_S0_S0_S0_S0_S_S_S_S0_S0_S0_S0_S0_S0_S0_S_S_S_S_S0_S0_S_S_S_S_S_S_S_S_S0_S0_S0_S0_S0_S0_S0_S0_S_S_S0_S0_S0_S0_S0_S0_S0_S0_S0_S0_S0_S0_S0_S0_S0_S0_S0_S0_S0_S0__param_19];
	ld.param.u64 	%rd105, [_Z20Vext_cal_ini_forwardPiPdS0_S0_S0_S0_S_S0_S0_S0_S0_S0_S_S_S_S0_S0_S0_S0_S0_S0_S0_S_S_S_S_S0_S0_S_S_S_S_S_S_S_S_S0_S0_S0_S0_S0_S0_S0_S0_S_S_S0_S0_S0_S0_S0_S0_S0_S0_S0_S0_S0_S0_S0_S0_S0_S0_S0_S0_S0_S0__param_22];
	ld.param.u64 	%rd106, [_Z20Vext_cal_ini_forwardPiPdS0_S0_S0_S0_S_S0_S0_S0_S0_S0_S_S_S_S0_S0_S0_S0_S0_S0_S0_S_S_S_S_S0_S0_S_S_S_S_S_S_S_S_S0_S0_S0_S0_S0_S0_S0_S0_S_S_S0_S0_S0_S0_S0_S0_S0_S0_S0_S0_S0_S0_S0_S0_S0_S0_S0_S0_S0_S0__param_23];
	ld.param.u64 	%rd107, [_Z20Vext_cal_ini_forwardPiPdS0_S0_S0_S0_S_S0_S0_S0_S0_S0_S_S_S_S0_S0_S0_S0_S0_S0_S0_S_S_S_S_S0_S0_S_S_S_S_S_S_S_S_S0_S0_S0_S0_S0_S0_S0_S0_S_S_S0_S0_S0_S0_S0_S0_S0_S0_S0_S0_S0_S0_S0_S0_S0_S0_S0_S0_S0_S0__param_24];
	ld.param.u64 	%rd108, [_Z20Vext_cal_ini_forwardPiPdS0_S0_S0_S0_S_S0_S0_S0_S0_S0_S_S_S_S0_S0_S0_S0_S0_S0_S0_S_S_S_S_S0_S0_S_S_S_S_S_S_S_S_S0_S0_S0_S0_S0_S0_S0_S0_S_S_S0_S0_S0_S0_S0_S0_S0_S0_S0_S0_S0_S0_S0_S0_S0_S0_S0_S0_S0_S0__param_25];
	ld.param.u64 	%rd96, [_Z20Vext_cal_ini_forwardPiPdS0_S0_S0_S0_S_S0_S0_S0_S0_S0_S_S_S_S0_S0_S0_S0_S0_S0_S0_S_S_S_S_S0_S0_S_S_S_S_S_S_S_S_S0_S0_S0_S0_S0_S0_S0_S0_S_S_S0_S0_S0_S0_S0_S0_S0_S0_S0_S0_S0_S0_S0_S0_S0_S0_S0_S0_S0_S0__param_65];
	cvta.to.global.u64 	%rd1, %rd99;
	cvta.to.global.u64 	%rd2, %rd98;
	cvta.to.global.u64 	%rd3, %rd104;
	cvta.to.global.u64 	%rd4, %rd97;
	cvta.to.global.u64 	%rd5, %rd108;
	cvta.to.global.u64 	%rd6, %rd107;
	cvta.to.global.u64 	%rd7, %rd106;
	cvta.to.global.u64 	%rd8, %rd105;
	cvta.to.global.u64 	%rd9, %rd103;
	cvta.to.global.u64 	%rd10, %rd102;
	cvta.to.global.u64 	%rd11, %rd101;
	cvta.to.global.u64 	%rd109, %rd100;
	mov.u32 	%r86, %ctaid.x;
	mov.u32 	%r1, %ntid.x;
	mov.u32 	%r87, %tid.x;
	mad.lo.s32 	%r466, %r86, %r1, %r87;
	ld.global.u32 	%r88, [%rd109];
	ld.global.u32 	%r89, [%rd11];
	mul.lo.s32 	%r90, %r89, %r88;
	ld.global.u32 	%r91, [%rd10];
	mul.lo.s32 	%r92, %r90, %r91;
	ld.global.u32 	%r93, [%rd9];
	mul.lo.s32 	%r3, %r92, %r93;
	ld.global.u32 	%r94, [%rd8];
	ld.global.u32 	%r95, [%rd7];
	ld.global.u32 	%r96, [%rd6];
	ld.global.u32 	%r97, [%rd5];
	ld.global.u32 	%r98, [%rd4];
	mul.lo.s32 	%r99, %r94, %r3;
	mul.lo.s32 	%r100, %r99, %r94;
	mul.lo.s32 	%r101, %r100, %r95;
	mul.lo.s32 	%r102, %r101, %r96;
	mul.lo.s32 	%r103, %r102, %r97;
	mul.lo.s32 	%r104, %r103, %r98;
	setp.ge.s32 	%p3, %r466, %r104;
	@%p3 bra 	$L__BB28_126;
	ld.param.u64 	%rd328, [_Z20Vext_cal_ini_forwardPiPdS0_S0_S0_S0_S_S0_S0_S0_S0_S0_S_S_S_S0_S0_S0_S0_S0_S0_S0_S_S_S_S_S0_S0_S_S_S_S_S_S_S_S_S0_S0_S0_S0_S0_S0_S0_S0_S_S_S0_S0_S0_S0_S0_S0_S0_S0_S0_S0_S0_S0_S0_S0_S0_S0_S0_S0_S0_S0__param_64];
	ld.param.u64 	%rd325, [_Z20Vext_cal_ini_forwardPiPdS0_S0_S0_S0_S_S0_S0_S0_S0_S0_S_S_S_S0_S0_S0_S0_S0_S0_S0_S_S_S_S_S0_S0_S_S_S_S_S_S_S_S_S0_S0_S0_S0_S0_S0_S0_S0_S_S_S0_S0_S0_S0_S0_S0_S0_S0_S0_S0_S0_S0_S0_S0_S0_S0_S0_S0_S0_S0__param_61];
	ld.param.u64 	%rd294, [_Z20Vext_cal_ini_forwardPiPdS0_S0_S0_S0_S_S0_S0_S0_S0_S0_S_S_S_S0_S0_S0_S0_S0_S0_S0_S_S_S_S_S0_S0_S_S_S_S_S_S_S_S_S0_S0_S0_S0_S0_S0_S0_S0_S_S_S0_S0_S0_S0_S0_S0_S0_S0_S0_S0_S0_S0_S0_S0_S0_S0_S0_S0_S0_S0__param_29];
	ld.param.u64 	%rd293, [_Z20Vext_cal_ini_forwardPiPdS0_S0_S0_S0_S_S0_S0_S0_S0_S0_S_S_S_S0_S0_S0_S0_S0_S0_S0_S_S_S_S_S0_S0_S_S_S_S_S_S_S_S_S0_S0_S0_S0_S0_S0_S0_S0_S_S_S0_S0_S0_S0_S0_S0_S0_S0_S0_S0_S0_S0_S0_S0_S0_S0_S0_S0_S0_S0__param_28];
	ld.param.u64 	%rd290, [_Z20Vext_cal_ini_forwardPiPdS0_S0_S0_S0_S_S0_S0_S0_S0_S0_S_S_S_S0_S0_S0_S0_S0_S0_S0_S_S_S_S_S0_S0_S_S_S_S_S_S_S_S_S0_S0_S0_S0_S0_S0_S0_S0_S_S_S0_S0_S0_S0_S0_S0_S0_S0_S0_S0_S0_S0_S0_S0_S0_S0_S0_S0_S0_S0__param_21];
	ld.param.u64 	%rd280, [_Z20Vext_cal_ini_forwardPiPdS0_S0_S0_S0_S_S0_S0_S0_S0_S0_S_S_S_S0_S0_S0_S0_S0_S0_S0_S_S_S_S_S0_S0_S_S_S_S_S_S_S_S_S0_S0_S0_S0_S0_S0_S0_S0_S_S_S0_S0_S0_S0_S0_S0_S0_S0_S0_S0_S0_S0_S0_S0_S0_S0_S0_S0_S0_S0__param_7];
	ld.param.u64 	%rd277, [_Z20Vext_cal_ini_forwardPiPdS0_S0_S0_S0_S_S0_S0_S0_S0_S0_S_S_S_S0_S0_S0_S0_S0_S0_S0_S_S_S_S_S0_S0_S_S_S_S_S_S_S_S_S0_S0_S0_S0_S0_S0_S0_S0_S_S_S0_S0_S0_S0_S0_S0_S0_S0_S0_S0_S0_S0_S0_S0_S0_S0_S0_S0_S0_S0__param_1];
	mov.f64 	%fd184, 0d4000000000000000;
	{
	.reg .b32 %temp; 
	mov.b64 	{%temp, %r4}, %fd184;
	}
	and.b32  	%r5, %r4, 2146435072;
	setp.eq.s32 	%p4, %r5, 1062207488;
	setp.lt.s32 	%p5, %r4, 0;
	selp.b32 	%r6, 0, 2146435072, %p5;
	and.b32  	%r105, %r4, 2147483647;
	setp.ne.s32 	%p6, %r105, 1071644672;
	and.pred  	%p1, %p4, %p6;
	or.b32  	%r7, %r6, -2147483648;
	mov.f64 	%fd185, 0d4028000000000000;
	{
	.reg .b32 %temp; 
	mov.b64 	{%temp, %r8}, %fd185;
	}
	and.b32  	%r9, %r8, 2146435072;
	setp.eq.s32 	%p7, %r9, 1073741824;
	setp.lt.s32 	%p8, %r8, 0;
	selp.b32 	%r10, 0, 2146435072, %p8;
	and.b32  	%r106, %r8, 2147483647;
	setp.ne.s32 	%p9, %r106, 1071644672;
	and.pred  	%p2, %p7, %p9;
	mov.f64 	%fd186, 0d4018000000000000;
	{
	.reg .b32 %temp; 
	mov.b64 	{%temp, %r11}, %fd186;
	}
	and.b32  	%r12, %r11, 2146435072;
	setp.lt.s32 	%p10, %r11, 0;
	selp.b32 	%r13, 0, 2146435072, %p10;
	mov.u32 	%r107, %nctaid.x;
	mul.lo.s32 	%r14, %r1, %r107;
	cvta.to.global.u64 	%rd12, %rd293;
	cvta.to.global.u64 	%rd13, %rd294;
	cvta.to.global.u64 	%rd14, %rd325;
	cvta.to.global.u64 	%rd15, %rd328;
	cvta.to.global.u64 	%rd16, %rd290;
	cvta.to.global.u64 	%rd17, %rd277;
	cvta.to.global.u64 	%rd18, %rd280;
$L__BB28_2:
	ld.param.u64 	%rd318, [_Z20Vext_cal_ini_forwardPiPdS0_S0_S0_S0_S_S0_S0_S0_S0_S0_S_S_S_S0_S0_S0_S0_S0_S0_S0_S_S_S_S_S0_S0_S_S_S_S_S_S_S_S_S0_S0_S0_S0_S0_S0_S0_S0_S_S_S0_S0_S0_S0_S0_S0_S0_S0_S0_S0_S0_S0_S0_S0_S0_S0_S0_S0_S0_S0__param_54];
	ld.param.u64 	%rd317, [_Z20Vext_cal_ini_forwardPiPdS0_S0_S0_S0_S_S0_S0_S0_S0_S0_S_S_S_S0_S0_S0_S0_S0_S0_S0_S_S_S_S_S0_S0_S_S_S_S_S_S_S_S_S0_S0_S0_S0_S0_S0_S0_S0_S_S_S0_S0_S0_S0_S0_S0_S0_S0_S0_S0_S0_S0_S0_S0_S0_S0_S0_S0_S0_S0__param_53];
	ld.param.u64 	%rd316, [_Z20Vext_cal_ini_forwardPiPdS0_S0_S0_S0_S_S0_S0_S0_S0_S0_S_S_S_S0_S0_S0_S0_S0_S0_S0_S_S_S_S_S0_S0_S_S_S_S_S_S_S_S_S0_S0_S0_S0_S0_S0_S0_S0_S_S_S0_S0_S0_S0_S0_S0_S0_S0_S0_S0_S0_S0_S0_S0_S0_S0_S0_S0_S0_S0__param_52];
	ld.param.u64 	%rd315, [_Z20Vext_cal_ini_forwardPiPdS0_S0_S0_S0_S_S0_S0_S0_S0_S0_S_S_S_S0_S0_S0_S0_S0_S0_S0_S_S_S_S_S0_S0_S_S_S_S_S_S_S_S_S0_S0_S0_S0_S0_S0_S0_S0_S_S_S0_S0_S0_S0_S0_S0_S0_S0_S0_S0_S0_S0_S0_S0_S0_S0_S0_S0_S0_S0__param_51];
	ld.param.u64 	%rd314, [_Z20Vext_cal_ini_forwardPiPdS0_S0_S0_S0_S_S0_S0_S0_S0_S0_S_S_S_S0_S0_S0_S0_S0_S0_S0_S_S_S_S_S0_S0_S_S_S_S_S_S_S_S_S0_S0_S0_S0_S0_S0_S0_S0_S_S_S0_S0_S0_S0_S0_S0_S0_S0_S0_S0_S0_S0_S0_S0_S0_S0_S0_S0_S0_S0__param_50];
	ld.param.u64 	%rd313, [_Z20Vext_cal_ini_forwardPiPdS0_S0_S0_S0_S_S0_S0_S0_S0_S0_S_S_S_S0_S0_S0_S0_S0_S0_S0_S_S_S_S_S0_S0_S_S_S_S_S_S_S_S_S0_S0_S0_S0_S0_S0_S0_S0_S_S_S0_S0_S0_S0_S0_S0_S0_S0_S0_S0_S0_S0_S0_S0_S0_S0_S0_S0_S0_S0__param_49];
	ld.param.u64 	%rd312, [_Z20Vext_cal_ini_forwardPiPdS0_S0_S0_S0_S_S0_S0_S0_S0_S0_S_S_S_S0_S0_S0_S0_S0_S0_S0_S_S_S_S_S0_S0_S_S_S_S_S_S_S_S_S0_S0_S0_S0_S0_S0_S0_S0_S_S_S0_S0_S0_S0_S0_S0_S0_S0_S0_S0_S0_S0_S0_S0_S0_S0_S0_S0_S0_S0__param_48];
	ld.param.u64 	%rd311, [_Z20Vext_cal_ini_forwardPiPdS0_S0_S0_S0_S_S0_S0_S0_S0_S0_S_S_S_S0_S0_S0_S0_S0_S0_S0_S_S_S_S_S0_S0_S_S_S_S_S_S_S_S_S0_S0_S0_S0_S0_S0_S0_S0_S_S_S0_S0_S0_S0_S0_S0_S0_S0_S0_S0_S0_S0_S0_S0_S0_S0_S0_S0_S0_S0__param_47];
	ld.param.u64 	%rd310, [_Z20Vext_cal_ini_forwardPiPdS0_S0_S0_S0_S_S0_S0_S0_S0_S0_S_S_S_S0_S0_S0_S0_S0_S0_S0_S_S_S_S_S0_S0_S_S_S_S_S_S_S_S_S0_S0_S0_S0_S0_S0_S0_S0_S_S_S0_S0_S0_S0_S0_S0_S0_S0_S0_S0_S0_S0_S0_S0_S0_S0_S0_S0_S0_S0__param_46];
	ld.param.u64 	%rd309, [_Z20Vext_cal_ini_forwardPiPdS0_S0_S0_S0_S_S0_S0_S0_S0_S0_S_S_S_S0_S0_S0_S0_S0_S0_S0_S_S_S_S_S0_S0_S_S_S_S_S_S_S_S_S0_S0_S0_S0_S0_S0_S0_S0_S_S_S0_S0_S0_S0_S0_S0_S0_S0_S0_S0_S0_S0_S0_S0_S0_S0_S0_S0_S0_S0__param_45];
	ld.param.u64 	%rd308, [_Z20Vext_cal_ini_forwardPiPdS0_S0_S0_S0_S_S0_S0_S0_S0_S0_S_S_S_S0_S0_S0_S0_S0_S0_S0_S_S_S_S_S0_S0_S_S_S_S_S_S_S_S_S0_S0_S0_S0_S0_S0_S0_S0_S_S_S0_S0_S0_S0_S0_S0_S0_S0_S0_S0_S0_S0_S0_S0_S0_S0_S0_S0_S0_S0__param_44];
	ld.param.u64 	%rd307, [_Z20Vext_cal_ini_forwardPiPdS0_S0_S0_S0_S_S0_S0_S0_S0_S0_S_S_S_S0_S0_S0_S0_S0_S0_S0_S_S_S_S_S0_S0_S_S_S_S_S_S_S_S_S0_S0_S0_S0_S0_S0_S0_S0_S_S_S0_S0_S0_S0_S0_S0_S0_S0_S0_S0_S0_S0_S0_S0_S0_S0_S0_S0_S0_S0__param_43];
	ld.param.u64 	%rd306, [_Z20Vext_cal_ini_forwardPiPdS0_S0_S0_S0_S_S0_S0_S0_S0_S0_S_S_S_S0_S0_S0_S0_S0_S0_S0_S_S_S_S_S0_S0_S_S_S_S_S_S_S_S_S0_S0_S0_S0_S0_S0_S0_S0_S_S_S0_S0_S0_S0_S0_S0_S0_S0_S0_S0_S0_S0_S0_S0_S0_S0_S0_S0_S0_S0__param_42];
	ld.param.u64 	%rd305, [_Z20Vext_cal_ini_forwardPiPdS0_S0_S0_S0_S_S0_S0_S0_S0_S0_S_S_S_S0_S0_S0_S0_S0_S0_S0_S_S_S_S_S0_S0_S_S_S_S_S_S_S_S_S0_S0_S0_S0_S0_S0_S0_S0_S_S_S0_S0_S0_S0_S0_S0_S0_S0_S0_S0_S0_S0_S0_S0_S0_S0_S0_S0_S0_S0__param_41];
	ld.param.u64 	%rd304, [_Z20Vext_cal_ini_forwardPiPdS0_S0_S0_S0_S_S0_S0_S0_S0_S0_S_S_S_S0_S0_S0_S0_S0_S0_S0_S_S_S_S_S0_S0_S_S_S_S_S_S_S_S_S0_S0_S0_S0_S0_S0_S0_S0_S_S_S0_S0_S0_S0_S0_S0_S0_S0_S0_S0_S0_S0_S0_S0_S0_S0_S0_S0_S0_S0__param_40];
	ld.param.u64 	%rd303, [_Z20Vext_cal_ini_forwardPiPdS0_S0_S0_S0_S_S0_S0_S0_S0_S0_S_S_S_S0_S0_S0_S0_S0_S0_S0_S_S_S_S_S0_S0_S_S_S_S_S_S_S_S_S0_S0_S0_S0_S0_S0_S0_S0_S_S_S0_S0_S0_S0_S0_S0_S0_S0_S0_S0_S0_S0_S0_S0_S0_S0_S0_S0_S0_S0__param_39];
	ld.param.u64 	%rd302, [_Z20Vext_cal_ini_forwardPiPdS0_S0_S0_S0_S_S0_S0_S0_S0_S0_S_S_S_S0_S0_S0_S0_S0_S0_S0_S_S_S_S_S0_S0_S_S_S_S_S_S_S_S_S0_S0_S0_S0_S0_S0_S0_S0_S_S_S0_S0_S0_S0_S0_S0_S0_S0_S0_S0_S0_S0_S0_S0_S0_S0_S0_S0_S0_S0__param_37];
	ld.param.u64 	%rd301, [_Z20Vext_cal_ini_forwardPiPdS0_S0_S0_S0_S_S0_S0_S0_S0_S0_S_S_S_S0_S0_S0_S0_S0_S0_S0_S_S_S_S_S0_S0_S_S_S_S_S_S_S_S_S0_S0_S0_S0_S0_S0_S0_S0_S_S_S0_S0_S0_S0_S0_S0_S0_S0_S0_S0_S0_S0_S0_S0_S0_S0_S0_S0_S0_S0__param_36];
	ld.param.u64 	%rd300, [_Z20Vext_cal_ini_forwardPiPdS0_S0_S0_S0_S_S0_S0_S0_S0_S0_S_S_S_S0_S0_S0_S0_S0_S0_S0_S_S_S_S_S0_S0_S_S_S_S_S_S_S_S_S0_S0_S0_S0_S0_S0_S0_S0_S_S_S0_S0_S0_S0_S0_S0_S0_S0_S0_S0_S0_S0_S0_S0_S0_S0_S0_S0_S0_S0__param_35];
	ld.param.u64 	%rd299, [_Z20Vext_cal_ini_forwardPiPdS0_S0_S0_S0_S_S0_S0_S0_S0_S0_S_S_S_S0_S0_S0_S0_S0_S0_S0_S_S_S_S_S0_S0_S_S_S_S_S_S_S_S_S0_S0_S0_S0_S0_S0_S0_S0_S_S_S0_S0_S0_S0_S0_S0_S0_S0_S0_S0_S0_S0_S0_S0_S0_S0_S0_S0_S0_S0__param_34];
	ld.param.u64 	%rd298, [_Z20Vext_cal_ini_forwardPiPdS0_S0_S0_S0_S_S0_S0_S0_S0_S0_S_S_S_S0_S0_S0_S0_S0_S0_S0_S_S_S_S_S0_S0_S_S_S_S_S_S_S_S_S0_S0_S0_S0_S0_S0_S0_S0_S_S_S0_S0_S0_S0_S0_S0_S0_S0_S0_S0_S0_S0_S0_S0_S0_S0_S0_S0_S0_S0__param_33];
	ld.param.u64 	%rd297, [_Z20Vext_cal_ini_forwardPiPdS0_S0_S0_S0_S_S0_S0_S0_S0_S0_S_S_S_S0_S0_S0_S0_S0_S0_S0_S_S_S_S_S0_S0_S_S_S_S_S_S_S_S_S0_S0_S0_S0_S0_S0_S0_S0_S_S_S0_S0_S0_S0_S0_S0_S0_S0_S0_S0_S0_S0_S0_S0_S0_S0_S0_S0_S0_S0__param_32];
	ld.param.u64 	%rd296, [_Z20Vext_cal_ini_forwardPiPdS0_S0_S0_S0_S_S0_S0_S0_S0_S0_S_S_S_S0_S0_S0_S0_S0_S0_S0_S_S_S_S_S0_S0_S_S_S_S_S_S_S_S_S0_S0_S0_S0_S0_S0_S0_S0_S_S_S0_S0_S0_S0_S0_S0_S0_S0_S0_S0_S0_S0_S0_S0_S0_S0_S0_S0_S0_S0__param_31];
	ld.param.u64 	%rd295, [_Z20Vext_cal_ini_forwardPiPdS0_S0_S0_S0_S_S0_S0_S0_S0_S0_S_S_S_S0_S0_S0_S0_S0_S0_S0_S_S_S_S_S0_S0_S_S_S_S_S_S_S_S_S0_S0_S0_S0_S0_S0_S0_S0_S_S_S0_S0_S0_S0_S0_S0_S0_S0_S0_S0_S0_S0_S0_S0_S0_S0_S0_S0_S0_S0__param_30];
	ld.param.u64 	%rd292, [_Z20Vext_cal_ini_forwardPiPdS0_S0_S0_S0_S_S0_S0_S0_S0_S0_S_S_S_S0_S0_S0_S0_S0_S0_S0_S_S_S_S_S0_S0_S_S_S_S_S_S_S_S_S0_S0_S0_S0_S0_S0_S0_S0_S_S_S0_S0_S0_S0_S0_S0_S0_S0_S0_S0_S0_S0_S0_S0_S0_S0_S0_S0_S0_S0__param_27];
	ld.param.u64 	%rd291, [_Z20Vext_cal_ini_forwardPiPdS0_S0_S0_S0_S_S0_S0_S0_S0_S0_S_S_S_S0_S0_S0_S0_S0_S0_S0_S_S_S_S_S0_S0_S_S_S_S_S_S_S_S_S0_S0_S0_S0_S0_S0_S0_S0_S_S_S0_S0_S0_S0_S0_S0_S0_S0_S0_S0_S0_S0_S0_S0_S0_S0_S0_S0_S0_S0__param_26];
	ld.param.u64 	%rd289, [_Z20Vext_cal_ini_forwardPiPdS0_S0_S0_S0_S_S0_S0_S0_S0_S0_S_S_S_S0_S0_S0_S0_S0_S0_S0_S_S_S_S_S0_S0_S_S_S_S_S_S_S_S_S0_S0_S0_S0_S0_S0_S0_S0_S_S_S0_S0_S0_S0_S0_S0_S0_S0_S0_S0_S0_S0_S0_S0_S0_S0_S0_S0_S0_S0__param_20];
	ld.param.u64 	%rd288, [_Z20Vext_cal_ini_forwardPiPdS0_S0_S0_S0_S_S0_S0_S0_S0_S0_S_S_S_S0_S0_S0_S0_S0_S0_S0_S_S_S_S_S0_S0_S_S_S_S_S_S_S_S_S0_S0_S0_S0_S0_S0_S0_S0_S_S_S0_S0_S0_S0_S0_S0_S0_S0_S0_S0_S0_S0_S0_S0_S0_S0_S0_S0_S0_S0__param_18];
	ld.param.u64 	%rd279, [_Z20Vext_cal_ini_forwardPiPdS0_S0_S0_S0_S_S0_S0_S0_S0_S0_S_S_S_S0_S0_S0_S0_S0_S0_S0_S_S_S_S_S0_S0_S_S_S_S_S_S_S_S_S0_S0_S0_S0_S0_S0_S0_S0_S_S_S0_S0_S0_S0_S0_S0_S0_S0_S0_S0_S0_S0_S0_S0_S0_S0_S0_S0_S0_S0__param_5];
	mul.wide.s32 	%rd110, %r466, 4;
	add.s64 	%rd111, %rd12, %rd110;
	mov.b32 	%r108, 0;
	st.global.u32 	[%rd111], %r108;
	ld.global.u32 	%r109, [%rd8];
	ld.global.u32 	%r110, [%rd7];
	ld.global.u32 	%r111, [%rd6];
	ld.global.u32 	%r112, [%rd5];
	ld.global.u32 	%r113, [%rd4];
	mul.lo.s32 	%r114, %r109, %r3;
	mul.lo.s32 	%r115, %r114, %r110;
	mul.lo.s32 	%r116, %r115, %r111;
	mul.lo.s32 	%r117, %r116, %r112;
	mul.lo.s32 	%r118, %r117, %r113;
	div.s32 	%r119, %r466, %r118;
	add.s64 	%rd112, %rd13, %rd110;
	st.global.u32 	[%rd112], %r119;
	ld.global.u32 	%r120, [%rd8];
	ld.global.u32 	%r121, [%rd7];
	ld.global.u32 	%r122, [%rd6];
	ld.global.u32 	%r123, [%rd5];
	ld.global.u32 	%r124, [%rd4];
	mul.lo.s32 	%r125, %r119, %r3;
	mul.lo.s32 	%r126, %r125, %r120;
	mul.lo.s32 	%r127, %r126, %r121;
	mul.lo.s32 	%r128, %r127, %r122;
	mul.lo.s32 	%r129, %r128, %r123;
	mul.lo.s32 	%r130, %r129, %r124;
	sub.s32 	%r131, %r466, %r130;
	mul.lo.s32 	%r132, %r121, %r3;
	mul.lo.s32 	%r133, %r132, %r122;
	mul.lo.s32 	%r134, %r133, %r123;
	mul.lo.s32 	%r135, %r134, %r124;
	div.s32 	%r136, %r131, %r135;
	cvta.to.global.u64 	%rd113, %rd295;
	add.s64 	%rd114, %rd113, %rd110;
	st.global.u32 	[%rd114], %r136;
	ld.global.u32 	%r137, [%rd112];
	ld.global.u32 	%r138, [%rd8];
	ld.global.u32 	%r139, [%rd7];
	ld.global.u32 	%r140, [%rd6];
	ld.global.u32 	%r141, [%rd5];
	ld.global.u32 	%r142, [%rd4];
	mul.lo.s32 	%r143, %r137, %r3;
	mul.lo.s32 	%r144, %r143, %r138;
	mul.lo.s32 	%r145, %r144, %r139;
	mul.lo.s32 	%r146, %r145, %r140;
	mul.lo.s32 	%r147, %r146, %r141;
	mul.lo.s32 	%r148, %r147, %r142;
	mul.lo.s32 	%r149, %r136, %r3;
	mul.lo.s32 	%r150, %r149, %r139;
	mul.lo.s32 	%r151, %r150, %r140;
	mul.lo.s32 	%r152, %r151, %r141;
	mad.lo.s32 	%r153, %r152, %r142, %r148;
	sub.s32 	%r154, %r466, %r153;
	mul.lo.s32 	%r155, %r140, %r3;
	mul.lo.s32 	%r156, %r155, %r141;
	mul.lo.s32 	%r157, %r156, %r142;
	div.s32 	%r158, %r154, %r157;
	cvta.to.global.u64 	%rd115, %rd296;
	add.s64 	%rd116, %rd115, %rd110;
	st.global.u32 	[%rd116], %r158;
	ld.global.u32 	%r159, [%rd112];
	ld.global.u32 	%r160, [%rd8];
	ld.global.u32 	%r161, [%rd7];
	ld.global.u32 	%r162, [%rd6];
	ld.global.u32 	%r163, [%rd5];
	ld.global.u32 	%r164, [%rd4];
	ld.global.u32 	%r165, [%rd114];
	mul.lo.s32 	%r166, %r159, %r3;
	mul.lo.s32 	%r167, %r166, %r160;
	mul.lo.s32 	%r168, %r167, %r161;
	mul.lo.s32 	%r169, %r168, %r162;
	mul.lo.s32 	%r170, %r169, %r163;
	mul.lo.s32 	%r171, %r170, %r164;
	mul.lo.s32 	%r172, %r161, %r165;
	mul.lo.s32 	%r173, %r172, %r162;
	mul.lo.s32 	%r174, %r173, %r163;
	mul.lo.s32 	%r175, %r174, %r164;
	mul.lo.s32 	%r176, %r162, %r158;
	mul.lo.s32 	%r177, %r176, %r163;
	mad.lo.s32 	%r178, %r177, %r164, %r175;
	mad.lo.s32 	%r179, %r178, %r3, %r171;
	sub.s32 	%r180, %r466, %r179;
	mul.lo.s32 	%r181, %r164, %r3;
	mul.lo.s32 	%r182, %r181, %r163;
	div.s32 	%r183, %r180, %r182;
	cvta.to.global.u64 	%rd117, %rd297;
	add.s64 	%rd118, %rd117, %rd110;
	st.global.u32 	[%rd118], %r183;
	ld.global.u32 	%r184, [%rd112];
	ld.global.u32 	%r185, [%rd8];
	ld.global.u32 	%r186, [%rd7];
	ld.global.u32 	%r187, [%rd6];
	ld.global.u32 	%r188, [%rd5];
	ld.global.u32 	%r189, [%rd4];
	ld.global.u32 	%r190, [%rd114];
	ld.global.u32 	%r191, [%rd116];
	mul.lo.s32 	%r192, %r184, %r3;
	mul.lo.s32 	%r193, %r192, %r185;
	mul.lo.s32 	%r194, %r193, %r186;
	mul.lo.s32 	%r195, %r194, %r187;
	mul.lo.s32 	%r196, %r195, %r188;
	mul.lo.s32 	%r197, %r196, %r189;
	mul.lo.s32 	%r198, %r190, %r3;
	mul.lo.s32 	%r199, %r198, %r186;
	mul.lo.s32 	%r200, %r199, %r187;
	mul.lo.s32 	%r201, %r200, %r188;
	mul.lo.s32 	%r202, %r187, %r191;
	mul.lo.s32 	%r203, %r202, %r188;
	mul.lo.s32 	%r204, %r203, %r189;
	mul.lo.s32 	%r205, %r188, %r183;
	mad.lo.s32 	%r206, %r205, %r189, %r204;
	mad.lo.s32 	%r207, %r201, %r189, %r197;
	mad.lo.s32 	%r208, %r206, %r3, %r207;
	sub.s32 	%r209, %r466, %r208;
	mul.lo.s32 	%r210, %r189, %r3;
	div.s32 	%r211, %r209, %r210;
	cvta.to.global.u64 	%rd119, %rd298;
	add.s64 	%rd120, %rd119, %rd110;
	st.global.u32 	[%rd120], %r211;
	ld.global.u32 	%r212, [%rd112];
	ld.global.u32 	%r213, [%rd8];
	ld.global.u32 	%r214, [%rd7];
	ld.global.u32 	%r215, [%rd6];
	ld.global.u32 	%r216, [%rd5];
	ld.global.u32 	%r217, [%rd4];
	ld.global.u32 	%r218, [%rd114];
	ld.global.u32 	%r219, [%rd116];
	ld.global.u32 	%r220, [%rd118];
	mul.lo.s32 	%r221, %r212, %r3;
	mul.lo.s32 	%r222, %r221, %r213;
	mul.lo.s32 	%r223, %r222, %r214;
	mul.lo.s32 	%r224, %r223, %r215;
	mul.lo.s32 	%r225, %r224, %r216;
	mul.lo.s32 	%r226, %r225, %r217;
	mul.lo.s32 	%r227, %r218, %r3;
	mul.lo.s32 	%r228, %r227, %r214;
	mul.lo.s32 	%r229, %r228, %r215;
	mul.lo.s32 	%r230, %r229, %r216;
	mul.lo.s32 	%r231, %r219, %r3;
	mul.lo.s32 	%r232, %r231, %r215;
	mul.lo.s32 	%r233, %r232, %r216;
	mul.lo.s32 	%r234, %r220, %r3;
	mul.lo.s32 	%r235, %r234, %r216;
	mad.lo.s32 	%r236, %r211, %r3, %r235;
	mad.lo.s32 	%r237, %r230, %r217, %r226;
	mad.lo.s32 	%r238, %r233, %r217, %r237;
	mad.lo.s32 	%r239, %r236, %r217, %r238;
	sub.s32 	%r240, %r466, %r239;
	div.s32 	%r241, %r240, %r3;
	cvta.to.global.u64 	%rd121, %rd299;
	add.s64 	%rd19, %rd121, %rd110;
	st.global.u32 	[%rd19], %r241;
	ld.global.u32 	%r242, [%rd112];
	ld.global.u32 	%r243, [%rd8];
	ld.global.u32 	%r244, [%rd7];
	ld.global.u32 	%r245, [%rd6];
	ld.global.u32 	%r246, [%rd5];
	ld.global.u32 	%r247, [%rd4];
	ld.global.u32 	%r248, [%rd114];
	ld.global.u32 	%r249, [%rd116];
	ld.global.u32 	%r250, [%rd118];
	ld.global.u32 	%r251, [%rd120];
	mul.lo.s32 	%r252, %r242, %r3;
	mul.lo.s32 	%r253, %r252, %r243;
	mul.lo.s32 	%r254, %r253, %r244;
	mul.lo.s32 	%r255, %r254, %r245;
	mul.lo.s32 	%r256, %r255, %r246;
	mul.lo.s32 	%r257, %r256, %r247;
	mul.lo.s32 	%r258, %r248, %r3;
	mul.lo.s32 	%r259, %r258, %r244;
	mul.lo.s32 	%r260, %r259, %r245;
	mul.lo.s32 	%r261, %r260, %r246;
	mul.lo.s32 	%r262, %r249, %r3;
	mul.lo.s32 	%r263, %r262, %r245;
	mul.lo.s32 	%r264, %r263, %r246;
	mul.lo.s32 	%r265, %r250, %r3;
	mul.lo.s32 	%r266, %r265, %r246;
	mad.lo.s32 	%r267, %r251, %r247, %r241;
	mad.lo.s32 	%r268, %r261, %r247, %r257;
	mad.lo.s32 	%r269, %r264, %r247, %r268;
	mad.lo.s32 	%r270, %r266, %r247, %r269;
	mad.lo.s32 	%r271, %r267, %r3, %r270;
	sub.s32 	%r272, %r466, %r271;
	cvta.to.global.u64 	%rd122, %rd300;
	add.s64 	%rd20, %rd122, %rd110;
	st.global.u32 	[%rd20], %r272;
	cvta.to.global.u64 	%rd123, %rd308;
	ld.global.u32 	%r273, [%rd123];
	cvt.rn.f64.s32 	%fd187, %r273;
	cvta.to.global.u64 	%rd124, %rd309;
	ld.global.u32 	%r274, [%rd124];
	add.s32 	%r275, %r274, 1;
	cvt.rn.f64.s32 	%fd188, %r275;
	div.rn.f64 	%fd189, %fd187, %fd188;
	cvta.to.global.u64 	%rd125, %rd310;
	mul.wide.s32 	%rd126, %r466, 8;
	add.s64 	%rd127, %rd125, %rd126;
	st.global.f64 	[%rd127], %fd189;
	ld.global.u32 	%r276, [%rd123];
	cvta.to.global.u64 	%rd128, %rd303;
	mul.wide.s32 	%rd129, %r276, 8;
	add.s64 	%rd130, %rd128, %rd129;
	ld.global.f64 	%fd190, [%rd130+-8];
	cvta.to.global.u64 	%rd131, %rd301;
	ld.global.f64 	%fd191, [%rd131];
	sub.f64 	%fd192, %fd190, %fd191;
	ld.global.u32 	%r277, [%rd112];
	cvt.rn.f64.s32 	%fd193, %r277;
	cvta.to.global.u64 	%rd132, %rd291;
	ld.global.f64 	%fd194, [%rd132];
	fma.rn.f64 	%fd195, %fd194, %fd193, %fd192;
	cvta.to.global.u64 	%rd133, %rd311;
	add.s64 	%rd134, %rd133, %rd126;
	st.global.f64 	[%rd134], %fd195;
	ld.global.u32 	%r278, [%rd123];
	cvta.to.global.u64 	%rd135, %rd304;
	mul.wide.s32 	%rd136, %r278, 8;
	add.s64 	%rd137, %rd135, %rd136;
	ld.global.f64 	%fd196, [%rd137+-8];
	ld.global.f64 	%fd197, [%rd131];
	sub.f64 	%fd198, %fd196, %fd197;
	ld.global.u32 	%r279, [%rd114];
	cvt.rn.f64.s32 	%fd199, %r279;
	ld.global.f64 	%fd200, [%rd132];
	fma.rn.f64 	%fd201, %fd200, %fd199, %fd198;
	cvta.to.global.u64 	%rd138, %rd312;
	add.s64 	%rd139, %rd138, %rd126;
	st.global.f64 	[%rd139], %fd201;
	ld.global.u32 	%r280, [%rd123];
	cvta.to.global.u64 	%rd140, %rd305;
	mul.wide.s32 	%rd141, %r280, 8;
	add.s64 	%rd142, %rd140, %rd141;
	ld.global.f64 	%fd202, [%rd142+-8];
	cvta.to.global.u64 	%rd143, %rd302;
	ld.global.f64 	%fd203, [%rd143];
	div.rn.f64 	%fd204, %fd203, 0d4066800000000000;
	mul.f64 	%fd205, %fd204, 0d400921FB54442D18;
	sub.f64 	%fd206, %fd202, %fd205;
	ld.global.u32 	%r281, [%rd116];
	cvt.rn.f64.s32 	%fd207, %r281;
	cvta.to.global.u64 	%rd144, %rd292;
	ld.global.f64 	%fd208, [%rd144];
	mul.f64 	%fd209, %fd208, %fd207;
	div.rn.f64 	%fd210, %fd209, 0d4066800000000000;
	fma.rn.f64 	%fd211, %fd210, 0d400921FB54442D18, %fd206;
	cvta.to.global.u64 	%rd145, %rd313;
	add.s64 	%rd21, %rd145, %rd126;
	st.global.f64 	[%rd21], %fd211;
	ld.global.u32 	%r282, [%rd123];
	cvta.to.global.u64 	%rd146, %rd306;
	mul.wide.s32 	%rd147, %r282, 8;
	add.s64 	%rd148, %rd146, %rd147;
	ld.global.f64 	%fd212, [%rd148+-8];
	ld.global.f64 	%fd213, [%rd143];
	div.rn.f64 	%fd214, %fd213, 0d4066800000000000;
	mul.f64 	%fd215, %fd214, 0d400921FB54442D18;
	sub.f64 	%fd216, %fd212, %fd215;
	ld.global.u32 	%r283, [%rd118];
	cvt.rn.f64.s32 	%fd217, %r283;
	ld.global.f64 	%fd218, [%rd144];
	mul.f64 	%fd219, %fd218, %fd217;
	div.rn.f64 	%fd220, %fd219, 0d4066800000000000;
	fma.rn.f64 	%fd221, %fd220, 0d400921FB54442D18, %fd216;
	cvta.to.global.u64 	%rd149, %rd314;
	add.s64 	%rd22, %rd149, %rd126;
	st.global.f64 	[%rd22], %fd221;
	ld.global.u32 	%r284, [%rd123];
	cvta.to.global.u64 	%rd150, %rd307;
	mul.wide.s32 	%rd151, %r284, 8;
	add.s64 	%rd152, %rd150, %rd151;
	ld.global.f64 	%fd222, [%rd152+-8];
	ld.global.f64 	%fd223, [%rd143];
	div.rn.f64 	%fd224, %fd223, 0d4066800000000000;
	mul.f64 	%fd225, %fd224, 0d400921FB54442D18;
	sub.f64 	%fd226, %fd222, %fd225;
	ld.global.u32 	%r285, [%rd120];
	cvt.rn.f64.s32 	%fd227, %r285;
	ld.global.f64 	%fd228, [%rd144];
	mul.f64 	%fd229, %fd228, %fd227;
	div.rn.f64 	%fd230, %fd229, 0d4066800000000000;
	fma.rn.f64 	%fd231, %fd230, 0d400921FB54442D18, %fd226;
	cvta.to.global.u64 	%rd153, %rd315;
	add.s64 	%rd23, %rd153, %rd126;
	st.global.f64 	[%rd23], %fd231;
	ld.global.f64 	%fd232, [%rd127];
	ld.global.f64 	%fd233, [%rd134];
	ld.global.f64 	%fd234, [%rd139];
	cvta.to.global.u64 	%rd24, %rd288;
	ld.global.f64 	%fd235, [%rd24];
	ld.global.f64 	%fd236, [%rd24+8];
	mul.f64 	%fd237, %fd233, %fd236;
	fma.rn.f64 	%fd238, %fd232, %fd235, %fd237;
	ld.global.f64 	%fd239, [%rd24+16];
	fma.rn.f64 	%fd240, %fd234, %fd239, %fd238;
	cvta.to.global.u64 	%rd154, %rd316;
	add.s64 	%rd25, %rd154, %rd126;
	st.global.f64 	[%rd25], %fd240;
	ld.global.f64 	%fd241, [%rd127];
	ld.global.f64 	%fd242, [%rd134];
	ld.global.f64 	%fd243, [%rd139];
	ld.global.f64 	%fd244, [%rd3];
	ld.global.f64 	%fd245, [%rd3+8];
	mul.f64 	%fd246, %fd242, %fd245;
	fma.rn.f64 	%fd247, %fd241, %fd244, %fd246;
	ld.global.f64 	%fd248, [%rd3+16];
	fma.rn.f64 	%fd249, %fd243, %fd248, %fd247;
	cvta.to.global.u64 	%rd155, %rd317;
	add.s64 	%rd26, %rd155, %rd126;
	st.global.f64 	[%rd26], %fd249;
	ld.global.f64 	%fd250, [%rd127];
	ld.global.f64 	%fd251, [%rd134];
	ld.global.f64 	%fd252, [%rd139];
	cvta.to.global.u64 	%rd27, %rd289;
	ld.global.f64 	%fd253, [%rd27];
	ld.global.f64 	%fd254, [%rd27+8];
	mul.f64 	%fd255, %fd251, %fd254;
	fma.rn.f64 	%fd256, %fd250, %fd253, %fd255;
	ld.global.f64 	%fd257, [%rd27+16];
	fma.rn.f64 	%fd258, %fd252, %fd257, %fd256;
	cvta.to.global.u64 	%rd156, %rd318;
	add.s64 	%rd28, %rd156, %rd126;
	st.global.f64 	[%rd28], %fd258;
	ld.global.f64 	%fd1, [%rd21];
	ld.global.f64 	%fd2, [%rd22];
	ld.global.f64 	%fd3, [%rd23];
	ld.global.u32 	%r286, [%rd19];
	mul.wide.s32 	%rd157, %r286, 8;
	add.s64 	%rd158, %rd2, %rd157;
	ld.global.f64 	%fd4, [%rd158];
	add.s64 	%rd159, %rd1, %rd157;
	ld.global.f64 	%fd5, [%rd159];
	cvta.to.global.u64 	%rd29, %rd279;
	add.s64 	%rd160, %rd29, %rd157;
	ld.global.f64 	%fd6, [%rd160];
	abs.f64 	%fd7, %fd3;
	setp.neu.f64 	%p11, %fd7, 0d7FF0000000000000;
	@%p11 bra 	$L__BB28_4;
	mov.f64 	%fd264, 0d0000000000000000;
	mul.rn.f64 	%fd835, %fd3, %fd264;
	mov.b32 	%r468, 1;
	bra.uni 	$L__BB28_7;
$L__BB28_4:
	mul.f64 	%fd259, %fd3, 0d3FE45F306DC9C883;
	cvt.rni.s32.f64 	%r467, %fd259;
	cvt.rn.f64.s32 	%fd260, %r467;
	fma.rn.f64 	%fd261, %fd260, 0dBFF921FB54442D18, %fd3;
	fma.rn.f64 	%fd262, %fd260, 0dBC91A62633145C00, %fd261;
	fma.rn.f64 	%fd835, %fd260, 0dB97B839A252049C0, %fd262;
	setp.ltu.f64 	%p12, %fd7, 0d41E0000000000000;
	@%p12 bra 	$L__BB28_6;
	{ // callseq 111, 0
	.param .b64 param0;
	st.param.f64 	[param0], %fd3;
	.param .align 16 .b8 retval0[16];
	call.uni (retval0), 
	__internal_trig_reduction_slowpathd, 
	(
	param0
	);
	ld.param.f64 	%fd835, [retval0];
	ld.param.b32 	%r467, [retval0+8];
	} // callseq 111
$L__BB28_6:
	add.s32 	%r468, %r467, 1;
$L__BB28_7:
	shl.b32 	%r289, %r468, 6;
	cvt.u64.u32 	%rd161, %r289;
	and.b64  	%rd162, %rd161, 64;
	mov.u64 	%rd163, __cudart_sin_cos_coeffs;
	add.s64 	%rd164, %rd163, %rd162;
	mul.rn.f64 	%fd265, %fd835, %fd835;
	and.b32  	%r290, %r468, 1;
	setp.eq.b32 	%p13, %r290, 1;
	selp.f64 	%fd266, 0dBDA8FF8320FD8164, 0d3DE5DB65F9785EBA, %p13;
	ld.global.nc.v2.f64 	{%fd267, %fd268}, [%rd164];
	fma.rn.f64 	%fd269, %fd266, %fd265, %fd267;
	fma.rn.f64 	%fd270, %fd269, %fd265, %fd268;
	ld.global.nc.v2.f64 	{%fd271, %fd272}, [%rd164+16];
	fma.rn.f64 	%fd273, %fd270, %fd265, %fd271;
	fma.rn.f64 	%fd274, %fd273, %fd265, %fd272;
	ld.global.nc.v2.f64 	{%fd275, %fd276}, [%rd164+32];
	fma.rn.f64 	%fd277, %fd274, %fd265, %fd275;
	fma.rn.f64 	%fd278, %fd277, %fd265, %fd276;
	fma.rn.f64 	%fd279, %fd278, %fd835, %fd835;
	fma.rn.f64 	%fd280, %fd278, %fd265, 0d3FF0000000000000;
	selp.f64 	%fd281, %fd280, %fd279, %p13;
	and.b32  	%r291, %r468, 2;
	setp.eq.s32 	%p14, %r291, 0;
	mov.f64 	%fd282, 0d0000000000000000;
	sub.f64 	%fd283, %fd282, %fd281;
	selp.f64 	%fd13, %fd281, %fd283, %p14;
	abs.f64 	%fd14, %fd2;
	setp.neu.f64 	%p15, %fd14, 0d7FF0000000000000;
	@%p15 bra 	$L__BB28_9;
	mov.f64 	%fd289, 0d0000000000000000;
	mul.rn.f64 	%fd837, %fd2, %fd289;
	mov.b32 	%r470, 1;
	bra.uni 	$L__BB28_12;
$L__BB28_9:
	mul.f64 	%fd284, %fd2, 0d3FE45F306DC9C883;
	cvt.rni.s32.f64 	%r469, %fd284;
	cvt.rn.f64.s32 	%fd285, %r469;
	fma.rn.f64 	%fd286, %fd285, 0dBFF921FB54442D18, %fd2;
	fma.rn.f64 	%fd287, %fd285, 0dBC91A62633145C00, %fd286;
	fma.rn.f64 	%fd837, %fd285, 0dB97B839A252049C0, %fd287;
	setp.ltu.f64 	%p16, %fd14, 0d41E0000000000000;
	@%p16 bra 	$L__BB28_11;
	{ // callseq 112, 0
	.param .b64 param0;
	st.param.f64 	[param0], %fd2;
	.param .align 16 .b8 retval0[16];
	call.uni (retval0), 
	__internal_trig_reduction_slowpathd, 
	(
	param0
	);
	ld.param.f64 	%fd837, [retval0];
	ld.param.b32 	%r469, [retval0+8];
	} // callseq 112
$L__BB28_11:
	add.s32 	%r470, %r469, 1;
$L__BB28_12:
	shl.b32 	%r294, %r470, 6;
	cvt.u64.u32 	%rd165, %r294;
	and.b64  	%rd166, %rd165, 64;
	mov.u64 	%rd167, __cudart_sin_cos_coeffs;
	add.s64 	%rd168, %rd167, %rd166;
	mul.rn.f64 	%fd290, %fd837, %fd837;
	and.b32  	%r295, %r470, 1;
	setp.eq.b32 	%p18, %r295, 1;
	selp.f64 	%fd291, 0dBDA8FF8320FD8164, 0d3DE5DB65F9785EBA, %p18;
	ld.global.nc.v2.f64 	{%fd292, %fd293}, [%rd168];
	fma.rn.f64 	%fd294, %fd291, %fd290, %fd292;
	fma.rn.f64 	%fd295, %fd294, %fd290, %fd293;
	ld.global.nc.v2.f64 	{%fd296, %fd297}, [%rd168+16];
	fma.rn.f64 	%fd298, %fd295, %fd290, %fd296;
	fma.rn.f64 	%fd299, %fd298, %fd290, %fd297;
	ld.global.nc.v2.f64 	{%fd300, %fd301}, [%rd168+32];
	fma.rn.f64 	%fd302, %fd299, %fd290, %fd300;
	fma.rn.f64 	%fd303, %fd302, %fd290, %fd301;
	fma.rn.f64 	%fd304, %fd303, %fd837, %fd837;
	fma.rn.f64 	%fd305, %fd303, %fd290, 0d3FF0000000000000;
	selp.f64 	%fd306, %fd305, %fd304, %p18;
	and.b32  	%r296, %r470, 2;
	setp.eq.s32 	%p19, %r296, 0;
	mov.f64 	%fd307, 0d0000000000000000;
	sub.f64 	%fd308, %fd307, %fd306;
	selp.f64 	%fd309, %fd306, %fd308, %p19;
	mul.f64 	%fd310, %fd4, %fd13;
	mul.f64 	%fd20, %fd310, %fd309;
	@%p11 bra 	$L__BB28_14;
	mov.f64 	%fd316, 0d0000000000000000;
	mul.rn.f64 	%fd838, %fd3, %fd316;
	mov.b32 	%r471, 0;
	bra.uni 	$L__BB28_16;
$L__BB28_14:
	mul.f64 	%fd311, %fd3, 0d3FE45F306DC9C883;
	cvt.rni.s32.f64 	%r471, %fd311;
	cvt.rn.f64.s32 	%fd312, %r471;
	fma.rn.f64 	%fd313, %fd312, 0dBFF921FB54442D18, %fd3;
	fma.rn.f64 	%fd314, %fd312, 0dBC91A62633145C00, %fd313;
	fma.rn.f64 	%fd838, %fd312, 0dB97B839A252049C0, %fd314;
	setp.ltu.f64 	%p20, %fd7, 0d41E0000000000000;
	@%p20 bra 	$L__BB28_16;
	{ // callseq 113, 0
	.param .b64 param0;
	st.param.f64 	[param0], %fd3;
	.param .align 16 .b8 retval0[16];
	call.uni (retval0), 
	__internal_trig_reduction_slowpathd, 
	(
	param0
	);
	ld.param.f64 	%fd838, [retval0];
	ld.param.b32 	%r471, [retval0+8];
	} // callseq 113
$L__BB28_16:
	shl.b32 	%r299, %r471, 6;
	cvt.u64.u32 	%rd169, %r299;
	and.b64  	%rd170, %rd169, 64;
	mov.u64 	%rd171, __cudart_sin_cos_coeffs;
	add.s64 	%rd172, %rd171, %rd170;
	mul.rn.f64 	%fd317, %fd838, %fd838;
	and.b32  	%r300, %r471, 1;
	setp.eq.b32 	%p21, %r300, 1;
	selp.f64 	%fd318, 0dBDA8FF8320FD8164, 0d3DE5DB65F9785EBA, %p21;
	ld.global.nc.v2.f64 	{%fd319, %fd320}, [%rd172];
	fma.rn.f64 	%fd321, %fd318, %fd317, %fd319;
	fma.rn.f64 	%fd322, %fd321, %fd317, %fd320;
	ld.global.nc.v2.f64 	{%fd323, %fd324}, [%rd172+16];
	fma.rn.f64 	%fd325, %fd322, %fd317, %fd323;
	fma.rn.f64 	%fd326, %fd325, %fd317, %fd324;
	ld.global.nc.v2.f64 	{%fd327, %fd328}, [%rd172+32];
	fma.rn.f64 	%fd329, %fd326, %fd317, %fd327;
	fma.rn.f64 	%fd330, %fd329, %fd317, %fd328;
	fma.rn.f64 	%fd331, %fd330, %fd838, %fd838;
	fma.rn.f64 	%fd332, %fd330, %fd317, 0d3FF0000000000000;
	selp.f64 	%fd333, %fd332, %fd331, %p21;
	and.b32  	%r301, %r471, 2;
	setp.eq.s32 	%p22, %r301, 0;
	mov.f64 	%fd334, 0d0000000000000000;
	sub.f64 	%fd335, %fd334, %fd333;
	selp.f64 	%fd25, %fd333, %fd335, %p22;
	abs.f64 	%fd26, %fd1;
	setp.neu.f64 	%p23, %fd26, 0d7FF0000000000000;
	@%p23 bra 	$L__BB28_18;
	mov.f64 	%fd341, 0d0000000000000000;
	mul.rn.f64 	%fd840, %fd1, %fd341;
	mov.b32 	%r473, 1;
	bra.uni 	$L__BB28_21;
$L__BB28_18:
	mul.f64 	%fd336, %fd1, 0d3FE45F306DC9C883;
	cvt.rni.s32.f64 	%r472, %fd336;
	cvt.rn.f64.s32 	%fd337, %r472;
	fma.rn.f64 	%fd338, %fd337, 0dBFF921FB54442D18, %fd1;
	fma.rn.f64 	%fd339, %fd337, 0dBC91A62633145C00, %fd338;
	fma.rn.f64 	%fd840, %fd337, 0dB97B839A252049C0, %fd339;
	setp.ltu.f64 	%p24, %fd26, 0d41E0000000000000;
	@%p24 bra 	$L__BB28_20;
	{ // callseq 114, 0
	.param .b64 param0;
	st.param.f64 	[param0], %fd1;
	.param .align 16 .b8 retval0[16];
	call.uni (retval0), 
	__internal_trig_reduction_slowpathd, 
	(
	param0
	);
	ld.param.f64 	%fd840, [retval0];
	ld.param.b32 	%r472, [retval0+8];
	} // callseq 114
$L__BB28_20:
	add.s32 	%r473, %r472, 1;
$L__BB28_21:
	shl.b32 	%r304, %r473, 6;
	cvt.u64.u32 	%rd173, %r304;
	and.b64  	%rd174, %rd173, 64;
	mov.u64 	%rd175, __cudart_sin_cos_coeffs;
	add.s64 	%rd176, %rd175, %rd174;
	mul.rn.f64 	%fd342, %fd840, %fd840;
	and.b32  	%r305, %r473, 1;
	setp.eq.b32 	%p26, %r305, 1;
	selp.f64 	%fd343, 0dBDA8FF8320FD8164, 0d3DE5DB65F9785EBA, %p26;
	ld.global.nc.v2.f64 	{%fd344, %fd345}, [%rd176];
	fma.rn.f64 	%fd346, %fd343, %fd342, %fd344;
	fma.rn.f64 	%fd347, %fd346, %fd342, %fd345;
	ld.global.nc.v2.f64 	{%fd348, %fd349}, [%rd176+16];
	fma.rn.f64 	%fd350, %fd347, %fd342, %fd348;
	fma.rn.f64 	%fd351, %fd350, %fd342, %fd349;
	ld.global.nc.v2.f64 	{%fd352, %fd353}, [%rd176+32];
	fma.rn.f64 	%fd354, %fd351, %fd342, %fd352;
	fma.rn.f64 	%fd355, %fd354, %fd342, %fd353;
	fma.rn.f64 	%fd356, %fd355, %fd840, %fd840;
	fma.rn.f64 	%fd357, %fd355, %fd342, 0d3FF0000000000000;
	selp.f64 	%fd358, %fd357, %fd356, %p26;
	and.b32  	%r306, %r473, 2;
	setp.eq.s32 	%p27, %r306, 0;
	mov.f64 	%fd359, 0d0000000000000000;
	sub.f64 	%fd360, %fd359, %fd358;
	selp.f64 	%fd32, %fd358, %fd360, %p27;
	@%p23 bra 	$L__BB28_23;
	mov.f64 	%fd366, 0d0000000000000000;
	mul.rn.f64 	%fd841, %fd1, %fd366;
	mov.b32 	%r474, 0;
	bra.uni 	$L__BB28_25;
$L__BB28_23:
	mul.f64 	%fd361, %fd1, 0d3FE45F306DC9C883;
	cvt.rni.s32.f64 	%r474, %fd361;
	cvt.rn.f64.s32 	%fd362, %r474;
	fma.rn.f64 	%fd363, %fd362, 0dBFF921FB54442D18, %fd1;
	fma.rn.f64 	%fd364, %fd362, 0dBC91A62633145C00, %fd363;
	fma.rn.f64 	%fd841, %fd362, 0dB97B839A252049C0, %fd364;
	setp.ltu.f64 	%p28, %fd26, 0d41E0000000000000;
	@%p28 bra 	$L__BB28_25;
	{ // callseq 115, 0
	.param .b64 param0;
	st.param.f64 	[param0], %fd1;
	.param .align 16 .b8 retval0[16];
	call.uni (retval0), 
	__internal_trig_reduction_slowpathd, 
	(
	param0
	);
	ld.param.f64 	%fd841, [retval0];
	ld.param.b32 	%r474, [retval0+8];
	} // callseq 115
$L__BB28_25:
	shl.b32 	%r309, %r474, 6;
	cvt.u64.u32 	%rd177, %r309;
	and.b64  	%rd178, %rd177, 64;
	mov.u64 	%rd179, __cudart_sin_cos_coeffs;
	add.s64 	%rd180, %rd179, %rd178;
	mul.rn.f64 	%fd367, %fd841, %fd841;
	and.b32  	%r310, %r474, 1;
	setp.eq.b32 	%p30, %r310, 1;
	selp.f64 	%fd368, 0dBDA8FF8320FD8164, 0d3DE5DB65F9785EBA, %p30;
	ld.global.nc.v2.f64 	{%fd369, %fd370}, [%rd180];
	fma.rn.f64 	%fd371, %fd368, %fd367, %fd369;
	fma.rn.f64 	%fd372, %fd371, %fd367, %fd370;
	ld.global.nc.v2.f64 	{%fd373, %fd374}, [%rd180+16];
	fma.rn.f64 	%fd375, %fd372, %fd367, %fd373;
	fma.rn.f64 	%fd376, %fd375, %fd367, %fd374;
	ld.global.nc.v2.f64 	{%fd377, %fd378}, [%rd180+32];
	fma.rn.f64 	%fd379, %fd376, %fd367, %fd377;
	fma.rn.f64 	%fd380, %fd379, %fd367, %fd378;
	fma.rn.f64 	%fd381, %fd380, %fd841, %fd841;
	fma.rn.f64 	%fd382, %fd380, %fd367, 0d3FF0000000000000;
	selp.f64 	%fd383, %fd382, %fd381, %p30;
	and.b32  	%r311, %r474, 2;
	setp.eq.s32 	%p31, %r311, 0;
	mov.f64 	%fd384, 0d0000000000000000;
	sub.f64 	%fd385, %fd384, %fd383;
	selp.f64 	%fd37, %fd383, %fd385, %p31;
	mul.f64 	%fd38, %fd5, %fd37;
	@%p15 bra 	$L__BB28_27;
	mov.f64 	%fd391, 0d0000000000000000;
	mul.rn.f64 	%fd842, %fd2, %fd391;
	mov.b32 	%r475, 0;
	bra.uni 	$L__BB28_29;
$L__BB28_27:
	mul.f64 	%fd386, %fd2, 0d3FE45F306DC9C883;
	cvt.rni.s32.f64 	%r475, %fd386;
	cvt.rn.f64.s32 	%fd387, %r475;
	fma.rn.f64 	%fd388, %fd387, 0dBFF921FB54442D18, %fd2;
	fma.rn.f64 	%fd389, %fd387, 0dBC91A62633145C00, %fd388;
	fma.rn.f64 	%fd842, %fd387, 0dB97B839A252049C0, %fd389;
	setp.ltu.f64 	%p32, %fd14, 0d41E0000000000000;
	@%p32 bra 	$L__BB28_29;
	{ // callseq 116, 0
	.param .b64 param0;
	st.param.f64 	[param0], %fd2;
	.param .align 16 .b8 retval0[16];
	call.uni (retval0), 
	__internal_trig_reduction_slowpathd, 
	(
	param0
	);
	ld.param.f64 	%fd842, [retval0];
	ld.param.b32 	%r475, [retval0+8];
	} // callseq 116
$L__BB28_29:
	ld.param.u64 	%rd319, [_Z20Vext_cal_ini_forwardPiPdS0_S0_S0_S0_S_S0_S0_S0_S0_S0_S_S_S_S0_S0_S0_S0_S0_S0_S0_S_S_S_S_S0_S0_S_S_S_S_S_S_S_S_S0_S0_S0_S0_S0_S0_S0_S0_S_S_S0_S0_S0_S0_S0_S0_S0_S0_S0_S0_S0_S0_S0_S0_S0_S0_S0_S0_S0_S0__param_55];
	shl.b32 	%r314, %r475, 6;
	cvt.u64.u32 	%rd181, %r314;
	and.b64  	%rd182, %rd181, 64;
	mov.u64 	%rd183, __cudart_sin_cos_coeffs;
	add.s64 	%rd184, %rd183, %rd182;
	mul.rn.f64 	%fd392, %fd842, %fd842;
	and.b32  	%r315, %r475, 1;
	setp.eq.b32 	%p33, %r315, 1;
	selp.f64 	%fd393, 0dBDA8FF8320FD8164, 0d3DE5DB65F9785EBA, %p33;
	ld.global.nc.v2.f64 	{%fd394, %fd395}, [%rd184];
	fma.rn.f64 	%fd396, %fd393, %fd392, %fd394;
	fma.rn.f64 	%fd397, %fd396, %fd392, %fd395;
	ld.global.nc.v2.f64 	{%fd398, %fd399}, [%rd184+16];
	fma.rn.f64 	%fd400, %fd397, %fd392, %fd398;
	fma.rn.f64 	%fd401, %fd400, %fd392, %fd399;
	ld.global.nc.v2.f64 	{%fd402, %fd403}, [%rd184+32];
	fma.rn.f64 	%fd404, %fd401, %fd392, %fd402;
	fma.rn.f64 	%fd405, %fd404, %fd392, %fd403;
	fma.rn.f64 	%fd406, %fd405, %fd842, %fd842;
	fma.rn.f64 	%fd407, %fd405, %fd392, 0d3FF0000000000000;
	selp.f64 	%fd408, %fd407, %fd406, %p33;
	and.b32  	%r316, %r475, 2;
	setp.eq.s32 	%p34, %r316, 0;
	mov.f64 	%fd409, 0d0000000000000000;
	sub.f64 	%fd410, %fd409, %fd408;
	selp.f64 	%fd411, %fd408, %fd410, %p34;
	mul.f64 	%fd412, %fd13, %fd38;
	mul.f64 	%fd413, %fd5, %fd25;
	mul.f64 	%fd414, %fd413, %fd32;
	sub.f64 	%fd415, %fd20, %fd414;
	fma.rn.f64 	%fd416, %fd412, %fd411, %fd415;
	mul.f64 	%fd417, %fd6, %fd25;
	fma.rn.f64 	%fd418, %fd417, %fd37, %fd416;
	mul.f64 	%fd419, %fd6, %fd32;
	mul.f64 	%fd420, %fd13, %fd419;
	fma.rn.f64 	%fd421, %fd420, %fd411, %fd418;
	cvta.to.global.u64 	%rd185, %rd319;
	mul.wide.s32 	%rd186, %r466, 8;
	add.s64 	%rd30, %rd185, %rd186;
	st.global.f64 	[%rd30], %fd421;
	ld.global.f64 	%fd43, [%rd21];
	ld.global.f64 	%fd44, [%rd22];
	ld.global.f64 	%fd45, [%rd23];
	ld.global.u32 	%r317, [%rd19];
	mul.wide.s32 	%rd187, %r317, 8;
	add.s64 	%rd188, %rd2, %rd187;
	ld.global.f64 	%fd46, [%rd188];
	add.s64 	%rd189, %rd1, %rd187;
	ld.global.f64 	%fd47, [%rd189];
	add.s64 	%rd190, %rd29, %rd187;
	ld.global.f64 	%fd48, [%rd190];
	abs.f64 	%fd49, %fd45;
	setp.neu.f64 	%p35, %fd49, 0d7FF0000000000000;
	@%p35 bra 	$L__BB28_31;
	mov.f64 	%fd427, 0d0000000000000000;
	mul.rn.f64 	%fd843, %fd45, %fd427;
	mov.b32 	%r476, 0;
	bra.uni 	$L__BB28_33;
$L__BB28_31:
	mul.f64 	%fd422, %fd45, 0d3FE45F306DC9C883;
	cvt.rni.s32.f64 	%r476, %fd422;
	cvt.rn.f64.s32 	%fd423, %r476;
	fma.rn.f64 	%fd424, %fd423, 0dBFF921FB54442D18, %fd45;
	fma.rn.f64 	%fd425, %fd423, 0dBC91A62633145C00, %fd424;
	fma.rn.f64 	%fd843, %fd423, 0dB97B839A252049C0, %fd425;
	setp.ltu.f64 	%p36, %fd49, 0d41E0000000000000;
	@%p36 bra 	$L__BB28_33;
	{ // callseq 117, 0
	.param .b64 param0;
	st.param.f64 	[param0], %fd45;
	.param .align 16 .b8 retval0[16];
	call.uni (retval0), 
	__internal_trig_reduction_slowpathd, 
	(
	param0
	);
	ld.param.f64 	%fd843, [retval0];
	ld.param.b32 	%r476, [retval0+8];
	} // callseq 117
$L__BB28_33:
	shl.b32 	%r320, %r476, 6;
	cvt.u64.u32 	%rd191, %r320;
	and.b64  	%rd192, %rd191, 64;
	mov.u64 	%rd193, __cudart_sin_cos_coeffs;
	add.s64 	%rd194, %rd193, %rd192;
	mul.rn.f64 	%fd428, %fd843, %fd843;
	and.b32  	%r321, %r476, 1;
	setp.eq.b32 	%p37, %r321, 1;
	selp.f64 	%fd429, 0dBDA8FF8320FD8164, 0d3DE5DB65F9785EBA, %p37;
	ld.global.nc.v2.f64 	{%fd430, %fd431}, [%rd194];
	fma.rn.f64 	%fd432, %fd429, %fd428, %fd430;
	fma.rn.f64 	%fd433, %fd432, %fd428, %fd431;
	ld.global.nc.v2.f64 	{%fd434, %fd435}, [%rd194+16];
	fma.rn.f64 	%fd436, %fd433, %fd428, %fd434;
	fma.rn.f64 	%fd437, %fd436, %fd428, %fd435;
	ld.global.nc.v2.f64 	{%fd438, %fd439}, [%rd194+32];
	fma.rn.f64 	%fd440, %fd437, %fd428, %fd438;
	fma.rn.f64 	%fd441, %fd440, %fd428, %fd439;
	fma.rn.f64 	%fd442, %fd441, %fd843, %fd843;
	fma.rn.f64 	%fd443, %fd441, %fd428, 0d3FF0000000000000;
	selp.f64 	%fd444, %fd443, %fd442, %p37;
	and.b32  	%r322, %r476, 2;
	setp.eq.s32 	%p38, %r322, 0;
	mov.f64 	%fd445, 0d0000000000000000;
	sub.f64 	%fd446, %fd445, %fd444;
	selp.f64 	%fd54, %fd444, %fd446, %p38;
	abs.f64 	%fd55, %fd44;
	setp.neu.f64 	%p39, %fd55, 0d7FF0000000000000;
	@%p39 bra 	$L__BB28_35;
	mov.f64 	%fd452, 0d0000000000000000;
	mul.rn.f64 	%fd845, %fd44, %fd452;
	mov.b32 	%r478, 1;
	bra.uni 	$L__BB28_38;
$L__BB28_35:
	mul.f64 	%fd447, %fd44, 0d3FE45F306DC9C883;
	cvt.rni.s32.f64 	%r477, %fd447;
	cvt.rn.f64.s32 	%fd448, %r477;
	fma.rn.f64 	%fd449, %fd448, 0dBFF921FB54442D18, %fd44;
	fma.rn.f64 	%fd450, %fd448, 0dBC91A62633145C00, %fd449;
	fma.rn.f64 	%fd845, %fd448, 0dB97B839A252049C0, %fd450;
	setp.ltu.f64 	%p40, %fd55, 0d41E0000000000000;
	@%p40 bra 	$L__BB28_37;
	{ // callseq 118, 0
	.param .b64 param0;
	st.param.f64 	[param0], %fd44;
	.param .align 16 .b8 retval0[16];
	call.uni (retval0), 
	__internal_trig_reduction_slowpathd, 
	(
	param0
	);
	ld.param.f64 	%fd845, [retval0];
	ld.param.b32 	%r477, [retval0+8];
	} // callseq 118
$L__BB28_37:
	add.s32 	%r478, %r477, 1;
$L__BB28_38:
	shl.b32 	%r325, %r478, 6;
	cvt.u64.u32 	%rd195, %r325;
	and.b64  	%rd196, %rd195, 64;
	mov.u64 	%rd197, __cudart_sin_cos_coeffs;
	add.s64 	%rd198, %rd197, %rd196;
	mul.rn.f64 	%fd453, %fd845, %fd845;
	and.b32  	%r326, %r478, 1;
	setp.eq.b32 	%p42, %r326, 1;
	selp.f64 	%fd454, 0dBDA8FF8320FD8164, 0d3DE5DB65F9785EBA, %p42;
	ld.global.nc.v2.f64 	{%fd455, %fd456}, [%rd198];
	fma.rn.f64 	%fd457, %fd454, %fd453, %fd455;
	fma.rn.f64 	%fd458, %fd457, %fd453, %fd456;
	ld.global.nc.v2.f64 	{%fd459, %fd460}, [%rd198+16];
	fma.rn.f64 	%fd461, %fd458, %fd453, %fd459;
	fma.rn.f64 	%fd462, %fd461, %fd453, %fd460;
	ld.global.nc.v2.f64 	{%fd463, %fd464}, [%rd198+32];
	fma.rn.f64 	%fd465, %fd462, %fd453, %fd463;
	fma.rn.f64 	%fd466, %fd465, %fd453, %fd464;
	fma.rn.f64 	%fd467, %fd466, %fd845, %fd845;
	fma.rn.f64 	%fd468, %fd466, %fd453, 0d3FF0000000000000;
	selp.f64 	%fd469, %fd468, %fd467, %p42;
	and.b32  	%r327, %r478, 2;
	setp.eq.s32 	%p43, %r327, 0;
	mov.f64 	%fd470, 0d0000000000000000;
	sub.f64 	%fd471, %fd470, %fd469;
	selp.f64 	%fd472, %fd469, %fd471, %p43;
	mul.f64 	%fd473, %fd46, %fd54;
	mul.f64 	%fd61, %fd473, %fd472;
	@%p35 bra 	$L__BB28_40;
	mov.f64 	%fd479, 0d0000000000000000;
	mul.rn.f64 	%fd847, %fd45, %fd479;
	mov.b32 	%r480, 1;
	bra.uni 	$L__BB28_43;
$L__BB28_40:
	mul.f64 	%fd474, %fd45, 0d3FE45F306DC9C883;
	cvt.rni.s32.f64 	%r479, %fd474;
	cvt.rn.f64.s32 	%fd475, %r479;
	fma.rn.f64 	%fd476, %fd475, 0dBFF921FB54442D18, %fd45;
	fma.rn.f64 	%fd477, %fd475, 0dBC91A62633145C00, %fd476;
	fma.rn.f64 	%fd847, %fd475, 0dB97B839A252049C0, %fd477;
	setp.ltu.f64 	%p44, %fd49, 0d41E0000000000000;
	@%p44 bra 	$L__BB28_42;
	{ // callseq 119, 0
	.param .b64 param0;
	st.param.f64 	[param0], %fd45;
	.param .align 16 .b8 retval0[16];
	call.uni (retval0), 
	__internal_trig_reduction_slowpathd, 
	(
	param0
	);
	ld.param.f64 	%fd847, [retval0];
	ld.param.b32 	%r479, [retval0+8];
	} // callseq 119
$L__BB28_42:
	add.s32 	%r480, %r479, 1;
$L__BB28_43:
	shl.b32 	%r330, %r480, 6;
	cvt.u64.u32 	%rd199, %r330;
	and.b64  	%rd200, %rd199, 64;
	mov.u64 	%rd201, __cudart_sin_cos_coeffs;
	add.s64 	%rd202, %rd201, %rd200;
	mul.rn.f64 	%fd480, %fd847, %fd847;
	and.b32  	%r331, %r480, 1;
	setp.eq.b32 	%p45, %r331, 1;
	selp.f64 	%fd481, 0dBDA8FF8320FD8164, 0d3DE5DB65F9785EBA, %p45;
	ld.global.nc.v2.f64 	{%fd482, %fd483}, [%rd202];
	fma.rn.f64 	%fd484, %fd481, %fd480, %fd482;
	fma.rn.f64 	%fd485, %fd484, %fd480, %fd483;
	ld.global.nc.v2.f64 	{%fd486, %fd487}, [%rd202+16];
	fma.rn.f64 	%fd488, %fd485, %fd480, %fd486;
	fma.rn.f64 	%fd489, %fd488, %fd480, %fd487;
	ld.global.nc.v2.f64 	{%fd490, %fd491}, [%rd202+32];
	fma.rn.f64 	%fd492, %fd489, %fd480, %fd490;
	fma.rn.f64 	%fd493, %fd492, %fd480, %fd491;
	fma.rn.f64 	%fd494, %fd493, %fd847, %fd847;
	fma.rn.f64 	%fd495, %fd493, %fd480, 0d3FF0000000000000;
	selp.f64 	%fd496, %fd495, %fd494, %p45;
	and.b32  	%r332, %r480, 2;
	setp.eq.s32 	%p46, %r332, 0;
	mov.f64 	%fd497, 0d0000000000000000;
	sub.f64 	%fd498, %fd497, %fd496;
	selp.f64 	%fd67, %fd496, %fd498, %p46;
	abs.f64 	%fd68, %fd43;
	setp.neu.f64 	%p47, %fd68, 0d7FF0000000000000;
	@%p47 bra 	$L__BB28_45;
	mov.f64 	%fd504, 0d0000000000000000;
	mul.rn.f64 	%fd849, %fd43, %fd504;
	mov.b32 	%r482, 1;
	bra.uni 	$L__BB28_48;
$L__BB28_45:
	mul.f64 	%fd499, %fd43, 0d3FE45F306DC9C883;
	cvt.rni.s32.f64 	%r481, %fd499;
	cvt.rn.f64.s32 	%fd500, %r481;
	fma.rn.f64 	%fd501, %fd500, 0dBFF921FB54442D18, %fd43;
	fma.rn.f64 	%fd502, %fd500, 0dBC91A62633145C00, %fd501;
	fma.rn.f64 	%fd849, %fd500, 0dB97B839A252049C0, %fd502;
	setp.ltu.f64 	%p48, %fd68, 0d41E0000000000000;
	@%p48 bra 	$L__BB28_47;
	{ // callseq 120, 0
	.param .b64 param0;
	st.param.f64 	[param0], %fd43;
	.param .align 16 .b8 retval0[16];
	call.uni (retval0), 
	__internal_trig_reduction_slowpathd, 
	(
	param0
	);
	ld.param.f64 	%fd849, [retval0];
	ld.param.b32 	%r481, [retval0+8];
	} // callseq 120
$L__BB28_47:
	add.s32 	%r482, %r481, 1;
$L__BB28_48:
	shl.b32 	%r335, %r482, 6;
	cvt.u64.u32 	%rd203, %r335;
	and.b64  	%rd204, %rd203, 64;
	mov.u64 	%rd205, __cudart_sin_cos_coeffs;
	add.s64 	%rd206, %rd205, %rd204;
	mul.rn.f64 	%fd505, %fd849, %fd849;
	and.b32  	%r336, %r482, 1;
	setp.eq.b32 	%p50, %r336, 1;
	selp.f64 	%fd506, 0dBDA8FF8320FD8164, 0d3DE5DB65F9785EBA, %p50;
	ld.global.nc.v2.f64 	{%fd507, %fd508}, [%rd206];
	fma.rn.f64 	%fd509, %fd506, %fd505, %fd507;
	fma.rn.f64 	%fd510, %fd509, %fd505, %fd508;
	ld.global.nc.v2.f64 	{%fd511, %fd512}, [%rd206+16];
	fma.rn.f64 	%fd513, %fd510, %fd505, %fd511;
	fma.rn.f64 	%fd514, %fd513, %fd505, %fd512;
	ld.global.nc.v2.f64 	{%fd515, %fd516}, [%rd206+32];
	fma.rn.f64 	%fd517, %fd514, %fd505, %fd515;
	fma.rn.f64 	%fd518, %fd517, %fd505, %fd516;
	fma.rn.f64 	%fd519, %fd518, %fd849, %fd849;
	fma.rn.f64 	%fd520, %fd518, %fd505, 0d3FF0000000000000;
	selp.f64 	%fd521, %fd520, %fd519, %p50;
	and.b32  	%r337, %r482, 2;
	setp.eq.s32 	%p51, %r337, 0;
	mov.f64 	%fd522, 0d0000000000000000;
	sub.f64 	%fd523, %fd522, %fd521;
	selp.f64 	%fd74, %fd521, %fd523, %p51;
	mul.f64 	%fd524, %fd47, %fd67;
	fma.rn.f64 	%fd75, %fd524, %fd74, %fd61;
	@%p39 bra 	$L__BB28_50;
	mov.f64 	%fd530, 0d0000000000000000;
	mul.rn.f64 	%fd850, %fd44, %fd530;
	mov.b32 	%r483, 0;
	bra.uni 	$L__BB28_52;
$L__BB28_50:
	mul.f64 	%fd525, %fd44, 0d3FE45F306DC9C883;
	cvt.rni.s32.f64 	%r483, %fd525;
	cvt.rn.f64.s32 	%fd526, %r483;
	fma.rn.f64 	%fd527, %fd526, 0dBFF921FB54442D18, %fd44;
	fma.rn.f64 	%fd528, %fd526, 0dBC91A62633145C00, %fd527;
	fma.rn.f64 	%fd850, %fd526, 0dB97B839A252049C0, %fd528;
	setp.ltu.f64 	%p52, %fd55, 0d41E0000000000000;
	@%p52 bra 	$L__BB28_52;
	{ // callseq 121, 0
	.param .b64 param0;
	st.param.f64 	[param0], %fd44;
	.param .align 16 .b8 retval0[16];
	call.uni (retval0), 
	__internal_trig_reduction_slowpathd, 
	(
	param0
	);
	ld.param.f64 	%fd850, [retval0];
	ld.param.b32 	%r483, [retval0+8];
	} // callseq 121
$L__BB28_52:
	shl.b32 	%r340, %r483, 6;
	cvt.u64.u32 	%rd207, %r340;
	and.b64  	%rd208, %rd207, 64;
	mov.u64 	%rd209, __cudart_sin_cos_coeffs;
	add.s64 	%rd210, %rd209, %rd208;
	mul.rn.f64 	%fd531, %fd850, %fd850;
	and.b32  	%r341, %r483, 1;
	setp.eq.b32 	%p54, %r341, 1;
	selp.f64 	%fd532, 0dBDA8FF8320FD8164, 0d3DE5DB65F9785EBA, %p54;
	ld.global.nc.v2.f64 	{%fd533, %fd534}, [%rd210];
	fma.rn.f64 	%fd535, %fd532, %fd531, %fd533;
	fma.rn.f64 	%fd536, %fd535, %fd531, %fd534;
	ld.global.nc.v2.f64 	{%fd537, %fd538}, [%rd210+16];
	fma.rn.f64 	%fd539, %fd536, %fd531, %fd537;
	fma.rn.f64 	%fd540, %fd539, %fd531, %fd538;
	ld.global.nc.v2.f64 	{%fd541, %fd542}, [%rd210+32];
	fma.rn.f64 	%fd543, %fd540, %fd531, %fd541;
	fma.rn.f64 	%fd544, %fd543, %fd531, %fd542;
	fma.rn.f64 	%fd545, %fd544, %fd850, %fd850;
	fma.rn.f64 	%fd546, %fd544, %fd531, 0d3FF0000000000000;
	selp.f64 	%fd547, %fd546, %fd545, %p54;
	and.b32  	%r342, %r483, 2;
	setp.eq.s32 	%p55, %r342, 0;
	mov.f64 	%fd548, 0d0000000000000000;
	sub.f64 	%fd549, %fd548, %fd547;
	selp.f64 	%fd80, %fd547, %fd549, %p55;
	mul.f64 	%fd81, %fd47, %fd54;
	@%p47 bra 	$L__BB28_54;
	mov.f64 	%fd555, 0d0000000000000000;
	mul.rn.f64 	%fd851, %fd43, %fd555;
	mov.b32 	%r484, 0;
	bra.uni 	$L__BB28_56;
$L__BB28_54:
	mul.f64 	%fd550, %fd43, 0d3FE45F306DC9C883;
	cvt.rni.s32.f64 	%r484, %fd550;
	cvt.rn.f64.s32 	%fd551, %r484;
	fma.rn.f64 	%fd552, %fd551, 0dBFF921FB54442D18, %fd43;
	fma.rn.f64 	%fd553, %fd551, 0dBC91A62633145C00, %fd552;
	fma.rn.f64 	%fd851, %fd551, 0dB97B839A252049C0, %fd553;
	setp.ltu.f64 	%p56, %fd68, 0d41E0000000000000;
	@%p56 bra 	$L__BB28_56;
	{ // callseq 122, 0
	.param .b64 param0;
	st.param.f64 	[param0], %fd43;
	.param .align 16 .b8 retval0[16];
	call.uni (retval0), 
	__internal_trig_reduction_slowpathd, 
	(
	param0
	);
	ld.param.f64 	%fd851, [retval0];
	ld.param.b32 	%r484, [retval0+8];
	} // callseq 122
$L__BB28_56:
	ld.param.u64 	%rd320, [_Z20Vext_cal_ini_forwardPiPdS0_S0_S0_S0_S_S0_S0_S0_S0_S0_S_S_S_S0_S0_S0_S0_S0_S0_S0_S_S_S_S_S0_S0_S_S_S_S_S_S_S_S_S0_S0_S0_S0_S0_S0_S0_S0_S_S_S0_S0_S0_S0_S0_S0_S0_S0_S0_S0_S0_S0_S0_S0_S0_S0_S0_S0_S0_S0__param_56];
	shl.b32 	%r345, %r484, 6;
	cvt.u64.u32 	%rd211, %r345;
	and.b64  	%rd212, %rd211, 64;
	mov.u64 	%rd213, __cudart_sin_cos_coeffs;
	add.s64 	%rd214, %rd213, %rd212;
	mul.rn.f64 	%fd556, %fd851, %fd851;
	and.b32  	%r346, %r484, 1;
	setp.eq.b32 	%p57, %r346, 1;
	selp.f64 	%fd557, 0dBDA8FF8320FD8164, 0d3DE5DB65F9785EBA, %p57;
	ld.global.nc.v2.f64 	{%fd558, %fd559}, [%rd214];
	fma.rn.f64 	%fd560, %fd557, %fd556, %fd558;
	fma.rn.f64 	%fd561, %fd560, %fd556, %fd559;
	ld.global.nc.v2.f64 	{%fd562, %fd563}, [%rd214+16];
	fma.rn.f64 	%fd564, %fd561, %fd556, %fd562;
	fma.rn.f64 	%fd565, %fd564, %fd556, %fd563;
	ld.global.nc.v2.f64 	{%fd566, %fd567}, [%rd214+32];
	fma.rn.f64 	%fd568, %fd565, %fd556, %fd566;
	fma.rn.f64 	%fd569, %fd568, %fd556, %fd567;
	fma.rn.f64 	%fd570, %fd569, %fd851, %fd851;
	fma.rn.f64 	%fd571, %fd569, %fd556, 0d3FF0000000000000;
	selp.f64 	%fd572, %fd571, %fd570, %p57;
	and.b32  	%r347, %r484, 2;
	setp.eq.s32 	%p58, %r347, 0;
	mov.f64 	%fd573, 0d0000000000000000;
	sub.f64 	%fd574, %fd573, %fd572;
	selp.f64 	%fd575, %fd572, %fd574, %p58;
	mul.f64 	%fd576, %fd81, %fd80;
	fma.rn.f64 	%fd577, %fd576, %fd575, %fd75;
	mul.f64 	%fd578, %fd48, %fd67;
	mul.f64 	%fd579, %fd578, %fd575;
	sub.f64 	%fd580, %fd577, %fd579;
	mul.f64 	%fd581, %fd48, %fd54;
	mul.f64 	%fd582, %fd581, %fd80;
	fma.rn.f64 	%fd583, %fd74, %fd582, %fd580;
	cvta.to.global.u64 	%rd215, %rd320;
	mul.wide.s32 	%rd216, %r466, 8;
	add.s64 	%rd31, %rd215, %rd216;
	st.global.f64 	[%rd31], %fd583;
	ld.global.f64 	%fd86, [%rd21];
	ld.global.f64 	%fd87, [%rd22];
	ld.global.u32 	%r348, [%rd19];
	mul.wide.s32 	%rd217, %r348, 8;
	add.s64 	%rd218, %rd2, %rd217;
	ld.global.f64 	%fd88, [%rd218];
	add.s64 	%rd219, %rd1, %rd217;
	ld.global.f64 	%fd89, [%rd219];
	add.s64 	%rd220, %rd29, %rd217;
	ld.global.f64 	%fd90, [%rd220];
	abs.f64 	%fd91, %fd87;
	setp.neu.f64 	%p59, %fd91, 0d7FF0000000000000;
	@%p59 bra 	$L__BB28_58;
	mov.f64 	%fd589, 0d0000000000000000;
	mul.rn.f64 	%fd852, %fd87, %fd589;
	mov.b32 	%r485, 0;
	bra.uni 	$L__BB28_60;
$L__BB28_58:
	mul.f64 	%fd584, %fd87, 0d3FE45F306DC9C883;
	cvt.rni.s32.f64 	%r485, %fd584;
	cvt.rn.f64.s32 	%fd585, %r485;
	fma.rn.f64 	%fd586, %fd585, 0dBFF921FB54442D18, %fd87;
	fma.rn.f64 	%fd587, %fd585, 0dBC91A62633145C00, %fd586;
	fma.rn.f64 	%fd852, %fd585, 0dB97B839A252049C0, %fd587;
	setp.ltu.f64 	%p60, %fd91, 0d41E0000000000000;
	@%p60 bra 	$L__BB28_60;
	{ // callseq 123, 0
	.param .b64 param0;
	st.param.f64 	[param0], %fd87;
	.param .align 16 .b8 retval0[16];
	call.uni (retval0), 
	__internal_trig_reduction_slowpathd, 
	(
	param0
	);
	ld.param.f64 	%fd852, [retval0];
	ld.param.b32 	%r485, [retval0+8];
	} // callseq 123
$L__BB28_60:
	shl.b32 	%r351, %r485, 6;
	cvt.u64.u32 	%rd221, %r351;
	and.b64  	%rd222, %rd221, 64;
	mov.u64 	%rd223, __cudart_sin_cos_coeffs;
	add.s64 	%rd224, %rd223, %rd222;
	mul.rn.f64 	%fd590, %fd852, %fd852;
	and.b32  	%r352, %r485, 1;
	setp.eq.b32 	%p62, %r352, 1;
	selp.f64 	%fd591, 0dBDA8FF8320FD8164, 0d3DE5DB65F9785EBA, %p62;
	ld.global.nc.v2.f64 	{%fd592, %fd593}, [%rd224];
	fma.rn.f64 	%fd594, %fd591, %fd590, %fd592;
	fma.rn.f64 	%fd595, %fd594, %fd590, %fd593;
	ld.global.nc.v2.f64 	{%fd596, %fd597}, [%rd224+16];
	fma.rn.f64 	%fd598, %fd595, %fd590, %fd596;
	fma.rn.f64 	%fd599, %fd598, %fd590, %fd597;
	ld.global.nc.v2.f64 	{%fd600, %fd601}, [%rd224+32];
	fma.rn.f64 	%fd602, %fd599, %fd590, %fd600;
	fma.rn.f64 	%fd603, %fd602, %fd590, %fd601;
	fma.rn.f64 	%fd604, %fd603, %fd852, %fd852;
	fma.rn.f64 	%fd605, %fd603, %fd590, 0d3FF0000000000000;
	selp.f64 	%fd606, %fd605, %fd604, %p62;
	and.b32  	%r353, %r485, 2;
	setp.eq.s32 	%p63, %r353, 0;
	mov.f64 	%fd607, 0d0000000000000000;
	sub.f64 	%fd608, %fd607, %fd606;
	selp.f64 	%fd96, %fd606, %fd608, %p63;
	@%p59 bra 	$L__BB28_62;
	mov.f64 	%fd614, 0d0000000000000000;
	mul.rn.f64 	%fd854, %fd87, %fd614;
	mov.b32 	%r487, 1;
	bra.uni 	$L__BB28_65;
$L__BB28_62:
	mul.f64 	%fd609, %fd87, 0d3FE45F306DC9C883;
	cvt.rni.s32.f64 	%r486, %fd609;
	cvt.rn.f64.s32 	%fd610, %r486;
	fma.rn.f64 	%fd611, %fd610, 0dBFF921FB54442D18, %fd87;
	fma.rn.f64 	%fd612, %fd610, 0dBC91A62633145C00, %fd611;
	fma.rn.f64 	%fd854, %fd610, 0dB97B839A252049C0, %fd612;
	setp.ltu.f64 	%p64, %fd91, 0d41E0000000000000;
	@%p64 bra 	$L__BB28_64;
	{ // callseq 124, 0
	.param .b64 param0;
	st.param.f64 	[param0], %fd87;
	.param .align 16 .b8 retval0[16];
	call.uni (retval0), 
	__internal_trig_reduction_slowpathd, 
	(
	param0
	);
	ld.param.f64 	%fd854, [retval0];
	ld.param.b32 	%r486, [retval0+8];
	} // callseq 124
$L__BB28_64:
	add.s32 	%r487, %r486, 1;
$L__BB28_65:
	shl.b32 	%r356, %r487, 6;
	cvt.u64.u32 	%rd225, %r356;
	and.b64  	%rd226, %rd225, 64;
	mov.u64 	%rd227, __cudart_sin_cos_coeffs;
	add.s64 	%rd228, %rd227, %rd226;
	mul.rn.f64 	%fd615, %fd854, %fd854;
	and.b32  	%r357, %r487, 1;
	setp.eq.b32 	%p65, %r357, 1;
	selp.f64 	%fd616, 0dBDA8FF8320FD8164, 0d3DE5DB65F9785EBA, %p65;
	ld.global.nc.v2.f64 	{%fd617, %fd618}, [%rd228];
	fma.rn.f64 	%fd619, %fd616, %fd615, %fd617;
	fma.rn.f64 	%fd620, %fd619, %fd615, %fd618;
	ld.global.nc.v2.f64 	{%fd621, %fd622}, [%rd228+16];
	fma.rn.f64 	%fd623, %fd620, %fd615, %fd621;
	fma.rn.f64 	%fd624, %fd623, %fd615, %fd622;
	ld.global.nc.v2.f64 	{%fd625, %fd626}, [%rd228+32];
	fma.rn.f64 	%fd627, %fd624, %fd615, %fd625;
	fma.rn.f64 	%fd628, %fd627, %fd615, %fd626;
	fma.rn.f64 	%fd629, %fd628, %fd854, %fd854;
	fma.rn.f64 	%fd630, %fd628, %fd615, 0d3FF0000000000000;
	selp.f64 	%fd631, %fd630, %fd629, %p65;
	and.b32  	%r358, %r487, 2;
	setp.eq.s32 	%p66, %r358, 0;
	mov.f64 	%fd632, 0d0000000000000000;
	sub.f64 	%fd633, %fd632, %fd631;
	selp.f64 	%fd102, %fd631, %fd633, %p66;
	abs.f64 	%fd103, %fd86;
	setp.neu.f64 	%p67, %fd103, 0d7FF0000000000000;
	@%p67 bra 	$L__BB28_67;
	mov.f64 	%fd639, 0d0000000000000000;
	mul.rn.f64 	%fd855, %fd86, %fd639;
	mov.b32 	%r488, 0;
	bra.uni 	$L__BB28_69;
$L__BB28_67:
	mul.f64 	%fd634, %fd86, 0d3FE45F306DC9C883;
	cvt.rni.s32.f64 	%r488, %fd634;
	cvt.rn.f64.s32 	%fd635, %r488;
	fma.rn.f64 	%fd636, %fd635, 0dBFF921FB54442D18, %fd86;
	fma.rn.f64 	%fd637, %fd635, 0dBC91A62633145C00, %fd636;
	fma.rn.f64 	%fd855, %fd635, 0dB97B839A252049C0, %fd637;
	setp.ltu.f64 	%p68, %fd103, 0d41E0000000000000;
	@%p68 bra 	$L__BB28_69;
	{ // callseq 125, 0
	.param .b64 param0;
	st.param.f64 	[param0], %fd86;
	.param .align 16 .b8 retval0[16];
	call.uni (retval0), 
	__internal_trig_reduction_slowpathd, 
	(
	param0
	);
	ld.param.f64 	%fd855, [retval0];
	ld.param.b32 	%r488, [retval0+8];
	} // callseq 125
$L__BB28_69:
	shl.b32 	%r361, %r488, 6;
	cvt.u64.u32 	%rd229, %r361;
	and.b64  	%rd230, %rd229, 64;
	mov.u64 	%rd231, __cudart_sin_cos_coeffs;
	add.s64 	%rd232, %rd231, %rd230;
	mul.rn.f64 	%fd640, %fd855, %fd855;
	and.b32  	%r362, %r488, 1;
	setp.eq.b32 	%p70, %r362, 1;
	selp.f64 	%fd641, 0dBDA8FF8320FD8164, 0d3DE5DB65F9785EBA, %p70;
	ld.global.nc.v2.f64 	{%fd642, %fd643}, [%rd232];
	fma.rn.f64 	%fd644, %fd641, %fd640, %fd642;
	fma.rn.f64 	%fd645, %fd644, %fd640, %fd643;
	ld.global.nc.v2.f64 	{%fd646, %fd647}, [%rd232+16];
	fma.rn.f64 	%fd648, %fd645, %fd640, %fd646;
	fma.rn.f64 	%fd649, %fd648, %fd640, %fd647;
	ld.global.nc.v2.f64 	{%fd650, %fd651}, [%rd232+32];
	fma.rn.f64 	%fd652, %fd649, %fd640, %fd650;
	fma.rn.f64 	%fd653, %fd652, %fd640, %fd651;
	fma.rn.f64 	%fd654, %fd653, %fd855, %fd855;
	fma.rn.f64 	%fd655, %fd653, %fd640, 0d3FF0000000000000;
	selp.f64 	%fd656, %fd655, %fd654, %p70;
	and.b32  	%r363, %r488, 2;
	setp.eq.s32 	%p71, %r363, 0;
	mov.f64 	%fd657, 0d0000000000000000;
	sub.f64 	%fd658, %fd657, %fd656;
	selp.f64 	%fd659, %fd656, %fd658, %p71;
	mul.f64 	%fd660, %fd89, %fd102;
	mul.f64 	%fd661, %fd660, %fd659;
	mul.f64 	%fd662, %fd88, %fd96;
	sub.f64 	%fd108, %fd661, %fd662;
	@%p67 bra 	$L__BB28_71;
	mov.f64 	%fd668, 0d0000000000000000;
	mul.rn.f64 	%fd857, %fd86, %fd668;
	mov.b32 	%r490, 1;
	bra.uni 	$L__BB28_74;
$L__BB28_71:
	mul.f64 	%fd663, %fd86, 0d3FE45F306DC9C883;
	cvt.rni.s32.f64 	%r489, %fd663;
	cvt.rn.f64.s32 	%fd664, %r489;
	fma.rn.f64 	%fd665, %fd664, 0dBFF921FB54442D18, %fd86;
	fma.rn.f64 	%fd666, %fd664, 0dBC91A62633145C00, %fd665;
	fma.rn.f64 	%fd857, %fd664, 0dB97B839A252049C0, %fd666;
	setp.ltu.f64 	%p72, %fd103, 0d41E0000000000000;
	@%p72 bra 	$L__BB28_73;
	{ // callseq 126, 0
	.param .b64 param0;
	st.param.f64 	[param0], %fd86;
	.param .align 16 .b8 retval0[16];
	call.uni (retval0), 
	__internal_trig_reduction_slowpathd, 
	(
	param0
	);
	ld.param.f64 	%fd857, [retval0];
	ld.param.b32 	%r489, [retval0+8];
	} // callseq 126
$L__BB28_73:
	add.s32 	%r490, %r489, 1;
$L__BB28_74:
	ld.param.u64 	%rd324, [_Z20Vext_cal_ini_forwardPiPdS0_S0_S0_S0_S_S0_S0_S0_S0_S0_S_S_S_S0_S0_S0_S0_S0_S0_S0_S_S_S_S_S0_S0_S_S_S_S_S_S_S_S_S0_S0_S0_S0_S0_S0_S0_S0_S_S_S0_S0_S0_S0_S0_S0_S0_S0_S0_S0_S0_S0_S0_S0_S0_S0_S0_S0_S0_S0__param_60];
	ld.param.u64 	%rd323, [_Z20Vext_cal_ini_forwardPiPdS0_S0_S0_S0_S_S0_S0_S0_S0_S0_S_S_S_S0_S0_S0_S0_S0_S0_S0_S_S_S_S_S0_S0_S_S_S_S_S_S_S_S_S0_S0_S0_S0_S0_S0_S0_S0_S_S_S0_S0_S0_S0_S0_S0_S0_S0_S0_S0_S0_S0_S0_S0_S0_S0_S0_S0_S0_S0__param_59];
	ld.param.u64 	%rd322, [_Z20Vext_cal_ini_forwardPiPdS0_S0_S0_S0_S_S0_S0_S0_S0_S0_S_S_S_S0_S0_S0_S0_S0_S0_S0_S_S_S_S_S0_S0_S_S_S_S_S_S_S_S_S0_S0_S0_S0_S0_S0_S0_S0_S_S_S0_S0_S0_S0_S0_S0_S0_S0_S0_S0_S0_S0_S0_S0_S0_S0_S0_S0_S0_S0__param_58];
	ld.param.u64 	%rd321, [_Z20Vext_cal_ini_forwardPiPdS0_S0_S0_S0_S_S0_S0_S0_S0_S0_S_S_S_S0_S0_S0_S0_S0_S0_S0_S_S_S_S_S0_S0_S_S_S_S_S_S_S_S_S0_S0_S0_S0_S0_S0_S0_S0_S_S_S0_S0_S0_S0_S0_S0_S0_S0_S0_S0_S0_S0_S0_S0_S0_S0_S0_S0_S0_S0__param_57];
	ld.param.u64 	%rd287, [_Z20Vext_cal_ini_forwardPiPdS0_S0_S0_S0_S_S0_S0_S0_S0_S0_S_S_S_S0_S0_S0_S0_S0_S0_S0_S_S_S_S_S0_S0_S_S_S_S_S_S_S_S_S0_S0_S0_S0_S0_S0_S0_S0_S_S_S0_S0_S0_S0_S0_S0_S0_S0_S0_S0_S0_S0_S0_S0_S0_S0_S0_S0_S0_S0__param_17];
	ld.param.u64 	%rd284, [_Z20Vext_cal_ini_forwardPiPdS0_S0_S0_S0_S_S0_S0_S0_S0_S0_S_S_S_S0_S0_S0_S0_S0_S0_S0_S_S_S_S_S0_S0_S_S_S_S_S_S_S_S_S0_S0_S0_S0_S0_S0_S0_S0_S_S_S0_S0_S0_S0_S0_S0_S0_S0_S0_S0_S0_S0_S0_S0_S0_S0_S0_S0_S0_S0__param_11];
	ld.param.u64 	%rd283, [_Z20Vext_cal_ini_forwardPiPdS0_S0_S0_S0_S_S0_S0_S0_S0_S0_S_S_S_S0_S0_S0_S0_S0_S0_S0_S_S_S_S_S0_S0_S_S_S_S_S_S_S_S_S0_S0_S0_S0_S0_S0_S0_S0_S_S_S0_S0_S0_S0_S0_S0_S0_S0_S0_S0_S0_S0_S0_S0_S0_S0_S0_S0_S0_S0__param_10];
	ld.param.u64 	%rd282, [_Z20Vext_cal_ini_forwardPiPdS0_S0_S0_S0_S_S0_S0_S0_S0_S0_S_S_S_S0_S0_S0_S0_S0_S0_S0_S_S_S_S_S0_S0_S_S_S_S_S_S_S_S_S0_S0_S0_S0_S0_S0_S0_S0_S_S_S0_S0_S0_S0_S0_S0_S0_S0_S0_S0_S0_S0_S0_S0_S0_S0_S0_S0_S0_S0__param_9];
	shl.b32 	%r366, %r490, 6;
	cvt.u64.u32 	%rd233, %r366;
	and.b64  	%rd234, %rd233, 64;
	mov.u64 	%rd235, __cudart_sin_cos_coeffs;
	add.s64 	%rd236, %rd235, %rd234;
	mul.rn.f64 	%fd669, %fd857, %fd857;
	and.b32  	%r367, %r490, 1;
	setp.eq.b32 	%p73, %r367, 1;
	selp.f64 	%fd670, 0dBDA8FF8320FD8164, 0d3DE5DB65F9785EBA, %p73;
	ld.global.nc.v2.f64 	{%fd671, %fd672}, [%rd236];
	fma.rn.f64 	%fd673, %fd670, %fd669, %fd671;
	fma.rn.f64 	%fd674, %fd673, %fd669, %fd672;
	ld.global.nc.v2.f64 	{%fd675, %fd676}, [%rd236+16];
	fma.rn.f64 	%fd677, %fd674, %fd669, %fd675;
	fma.rn.f64 	%fd678, %fd677, %fd669, %fd676;
	ld.global.nc.v2.f64 	{%fd679, %fd680}, [%rd236+32];
	fma.rn.f64 	%fd681, %fd678, %fd669, %fd679;
	fma.rn.f64 	%fd682, %fd681, %fd669, %fd680;
	fma.rn.f64 	%fd683, %fd682, %fd857, %fd857;
	fma.rn.f64 	%fd684, %fd682, %fd669, 0d3FF0000000000000;
	selp.f64 	%fd685, %fd684, %fd683, %p73;
	and.b32  	%r368, %r490, 2;
	setp.eq.s32 	%p74, %r368, 0;
	mov.f64 	%fd686, 0d0000000000000000;
	sub.f64 	%fd687, %fd686, %fd685;
	selp.f64 	%fd688, %fd685, %fd687, %p74;
	mul.f64 	%fd689, %fd90, %fd688;
	fma.rn.f64 	%fd690, %fd102, %fd689, %fd108;
	cvta.to.global.u64 	%rd237, %rd321;
	mul.wide.s32 	%rd238, %r466, 8;
	add.s64 	%rd239, %rd237, %rd238;
	st.global.f64 	[%rd239], %fd690;
	ld.global.f64 	%fd691, [%rd25];
	ld.global.f64 	%fd692, [%rd30];
	add.f64 	%fd693, %fd691, %fd692;
	cvta.to.global.u64 	%rd240, %rd322;
	add.s64 	%rd32, %rd240, %rd238;
	st.global.f64 	[%rd32], %fd693;
	ld.global.f64 	%fd694, [%rd26];
	ld.global.f64 	%fd695, [%rd31];
	add.f64 	%fd696, %fd694, %fd695;
	cvta.to.global.u64 	%rd241, %rd323;
	add.s64 	%rd33, %rd241, %rd238;
	st.global.f64 	[%rd33], %fd696;
	ld.global.f64 	%fd697, [%rd28];
	ld.global.f64 	%fd698, [%rd239];
	add.f64 	%fd699, %fd697, %fd698;
	cvta.to.global.u64 	%rd242, %rd324;
	add.s64 	%rd34, %rd242, %rd238;
	st.global.f64 	[%rd34], %fd699;
	cvta.to.global.u64 	%rd243, %rd96;
	add.s64 	%rd35, %rd243, %rd238;
	mov.b64 	%rd244, 0;
	st.global.u64 	[%rd35], %rd244;
	ld.global.f64 	%fd700, [%rd34];
	ld.global.u32 	%r369, [%rd20];
	cvta.to.global.u64 	%rd36, %rd282;
	mul.wide.s32 	%rd245, %r369, 8;
	add.s64 	%rd246, %rd36, %rd245;
	ld.global.f64 	%fd701, [%rd246];
	cvta.to.global.u64 	%rd37, %rd283;
	add.s64 	%rd247, %rd37, %rd245;
	ld.global.f64 	%fd702, [%rd247];
	cvta.to.global.u64 	%rd38, %rd284;
	add.s64 	%rd248, %rd38, %rd245;
	ld.global.f64 	%fd858, [%rd248];
	ld.global.f64 	%fd703, [%rd27];
	ld.global.f64 	%fd704, [%rd27+8];
	mul.f64 	%fd705, %fd702, %fd704;
	fma.rn.f64 	%fd706, %fd701, %fd703, %fd705;
	ld.global.f64 	%fd707, [%rd27+16];
	fma.rn.f64 	%fd708, %fd858, %fd707, %fd706;
	sub.f64 	%fd115, %fd700, %fd708;
	cvta.to.global.u64 	%rd249, %rd287;
	ld.global.f64 	%fd116, [%rd249];
	mul.f64 	%fd709, %fd116, 0d3FE0000000000000;
	setp.leu.f64 	%p75, %fd115, %fd709;
	@%p75 bra 	$L__BB28_76;
	ld.global.u32 	%r371, [%rd9];
	cvt.rn.f64.s32 	%fd712, %r371;
	add.f64 	%fd858, %fd858, %fd712;
	bra.uni 	$L__BB28_78;
$L__BB28_76:
	mul.f64 	%fd710, %fd116, 0dBFE0000000000000;
	setp.geu.f64 	%p76, %fd115, %fd710;
	@%p76 bra 	$L__BB28_78;
	ld.global.u32 	%r370, [%rd9];
	cvt.rn.f64.s32 	%fd711, %r370;
	sub.f64 	%fd858, %fd858, %fd711;
$L__BB28_78:
	ld.param.u64 	%rd327, [_Z20Vext_cal_ini_forwardPiPdS0_S0_S0_S0_S_S0_S0_S0_S0_S0_S_S_S_S0_S0_S0_S0_S0_S0_S0_S_S_S_S_S0_S0_S_S_S_S_S_S_S_S_S0_S0_S0_S0_S0_S0_S0_S0_S_S_S0_S0_S0_S0_S0_S0_S0_S0_S0_S0_S0_S0_S0_S0_S0_S0_S0_S0_S0_S0__param_63];
	ld.param.u64 	%rd286, [_Z20Vext_cal_ini_forwardPiPdS0_S0_S0_S0_S_S0_S0_S0_S0_S0_S_S_S_S0_S0_S0_S0_S0_S0_S0_S_S_S_S_S0_S0_S_S_S_S_S_S_S_S_S0_S0_S0_S0_S0_S0_S0_S0_S_S_S0_S0_S0_S0_S0_S0_S0_S0_S0_S0_S0_S0_S0_S0_S0_S0_S0_S0_S0_S0__param_16];
	cvta.to.global.u64 	%rd250, %rd327;
	mul.wide.s32 	%rd251, %r466, 8;
	add.s64 	%rd39, %rd250, %rd251;
	st.global.f64 	[%rd39], %fd858;
	ld.global.f64 	%fd713, [%rd33];
	ld.global.u32 	%r372, [%rd20];
	mul.wide.s32 	%rd252, %r372, 8;
	add.s64 	%rd253, %rd36, %rd252;
	ld.global.f64 	%fd714, [%rd253];
	add.s64 	%rd254, %rd37, %rd252;
	ld.global.f64 	%fd859, [%rd254];
	add.s64 	%rd255, %rd38, %rd252;
	ld.global.f64 	%fd715, [%rd255];
	ld.global.f64 	%fd716, [%rd3];
	ld.global.f64 	%fd717, [%rd3+8];
	mul.f64 	%fd718, %fd859, %fd717;
	fma.rn.f64 	%fd719, %fd714, %fd716, %fd718;
	ld.global.f64 	%fd720, [%rd3+16];
	fma.rn.f64 	%fd721, %fd715, %fd720, %fd719;
	sub.f64 	%fd121, %fd713, %fd721;
	cvta.to.global.u64 	%rd256, %rd286;
	ld.global.f64 	%fd122, [%rd256];
	mul.f64 	%fd722, %fd122, 0d3FE0000000000000;
	setp.leu.f64 	%p77, %fd121, %fd722;
	@%p77 bra 	$L__BB28_80;
	ld.global.u32 	%r374, [%rd10];
	cvt.rn.f64.s32 	%fd725, %r374;
	add.f64 	%fd859, %fd859, %fd725;
	bra.uni 	$L__BB28_82;
$L__BB28_80:
	mul.f64 	%fd723, %fd122, 0dBFE0000000000000;
	setp.geu.f64 	%p78, %fd121, %fd723;
	@%p78 bra 	$L__BB28_82;
	ld.global.u32 	%r373, [%rd10];
	cvt.rn.f64.s32 	%fd724, %r373;
	sub.f64 	%fd859, %fd859, %fd724;
$L__BB28_82:
	ld.param.u64 	%rd326, [_Z20Vext_cal_ini_forwardPiPdS0_S0_S0_S0_S_S0_S0_S0_S0_S0_S_S_S_S0_S0_S0_S0_S0_S0_S0_S_S_S_S_S0_S0_S_S_S_S_S_S_S_S_S0_S0_S0_S0_S0_S0_S0_S0_S_S_S0_S0_S0_S0_S0_S0_S0_S0_S0_S0_S0_S0_S0_S0_S0_S0_S0_S0_S0_S0__param_62];
	ld.param.u64 	%rd285, [_Z20Vext_cal_ini_forwardPiPdS0_S0_S0_S0_S_S0_S0_S0_S0_S0_S_S_S_S0_S0_S0_S0_S0_S0_S0_S_S_S_S_S0_S0_S_S_S_S_S_S_S_S_S0_S0_S0_S0_S0_S0_S0_S0_S_S_S0_S0_S0_S0_S0_S0_S0_S0_S0_S0_S0_S0_S0_S0_S0_S0_S0_S0_S0_S0__param_15];
	cvta.to.global.u64 	%rd257, %rd326;
	mul.wide.s32 	%rd258, %r466, 8;
	add.s64 	%rd40, %rd257, %rd258;
	st.global.f64 	[%rd40], %fd859;
	ld.global.f64 	%fd726, [%rd32];
	ld.global.u32 	%r375, [%rd20];
	mul.wide.s32 	%rd259, %r375, 8;
	add.s64 	%rd260, %rd36, %rd259;
	ld.global.f64 	%fd860, [%rd260];
	add.s64 	%rd261, %rd37, %rd259;
	ld.global.f64 	%fd727, [%rd261];
	add.s64 	%rd262, %rd38, %rd259;
	ld.global.f64 	%fd728, [%rd262];
	ld.global.f64 	%fd729, [%rd24];
	ld.global.f64 	%fd730, [%rd24+8];
	mul.f64 	%fd731, %fd727, %fd730;
	fma.rn.f64 	%fd732, %fd860, %fd729, %fd731;
	ld.global.f64 	%fd733, [%rd24+16];
	fma.rn.f64 	%fd734, %fd728, %fd733, %fd732;
	sub.f64 	%fd127, %fd726, %fd734;
	cvta.to.global.u64 	%rd263, %rd285;
	ld.global.f64 	%fd128, [%rd263];
	mul.f64 	%fd735, %fd128, 0d3FE0000000000000;
	setp.leu.f64 	%p79, %fd127, %fd735;
	@%p79 bra 	$L__BB28_84;
	ld.global.u32 	%r377, [%rd11];
	cvt.rn.f64.s32 	%fd738, %r377;
	add.f64 	%fd860, %fd860, %fd738;
	bra.uni 	$L__BB28_86;
$L__BB28_84:
	mul.f64 	%fd736, %fd128, 0dBFE0000000000000;
	setp.geu.f64 	%p80, %fd127, %fd736;
	@%p80 bra 	$L__BB28_86;
	ld.global.u32 	%r376, [%rd11];
	cvt.rn.f64.s32 	%fd737, %r376;
	sub.f64 	%fd860, %fd860, %fd737;
$L__BB28_86:
	setp.lt.s32 	%p81, %r4, 0;
	setp.eq.s32 	%p82, %r5, 1062207488;
	mul.wide.s32 	%rd264, %r466, 8;
	add.s64 	%rd265, %rd14, %rd264;
	st.global.f64 	[%rd265], %fd860;
	ld.global.f64 	%fd739, [%rd32];
	ld.global.f64 	%fd132, [%rd33];
	ld.global.f64 	%fd133, [%rd34];
	ld.global.f64 	%fd740, [%rd40];
	ld.global.f64 	%fd741, [%rd39];
	ld.global.f64 	%fd742, [%rd24];
	ld.global.f64 	%fd743, [%rd24+8];
	mul.f64 	%fd744, %fd740, %fd743;
	fma.rn.f64 	%fd745, %fd860, %fd742, %fd744;
	ld.global.f64 	%fd746, [%rd24+16];
	fma.rn.f64 	%fd747, %fd741, %fd746, %fd745;
	ld.global.f64 	%fd748, [%rd3];
	ld.global.f64 	%fd749, [%rd3+8];
	mul.f64 	%fd750, %fd740, %fd749;
	fma.rn.f64 	%fd751, %fd860, %fd748, %fd750;
	ld.global.f64 	%fd752, [%rd3+16];
	fma.rn.f64 	%fd134, %fd741, %fd752, %fd751;
	ld.global.f64 	%fd753, [%rd27];
	ld.global.f64 	%fd754, [%rd27+8];
	mul.f64 	%fd755, %fd740, %fd754;
	fma.rn.f64 	%fd756, %fd860, %fd753, %fd755;
	ld.global.f64 	%fd757, [%rd27+16];
	fma.rn.f64 	%fd135, %fd741, %fd757, %fd756;
	sub.f64 	%fd136, %fd739, %fd747;
	{
	.reg .b32 %temp; 
	mov.b64 	{%temp, %r80}, %fd136;
	}
	abs.f64 	%fd137, %fd136;
	{ // callseq 127, 0
	.param .b64 param0;
	st.param.f64 	[param0], %fd137;
	.param .b64 param1;
	st.param.f64 	[param1], 0d4000000000000000;
	.param .b64 retval0;
	call.uni (retval0), 
	__internal_accurate_pow, 
	(
	param0, 
	param1
	);
	ld.param.f64 	%fd758, [retval0];
	} // callseq 127
	setp.lt.s32 	%p84, %r80, 0;
	neg.f64 	%fd760, %fd758;
	selp.f64 	%fd761, %fd760, %fd758, %p82;
	selp.f64 	%fd762, %fd761, %fd758, %p84;
	setp.eq.f64 	%p85, %fd136, 0d0000000000000000;
	selp.b32 	%r378, %r80, 0, %p82;
	or.b32  	%r379, %r378, 2146435072;
	selp.b32 	%r380, %r379, %r378, %p81;
	mov.b32 	%r381, 0;
	mov.b64 	%fd763, {%r381, %r380};
	selp.f64 	%fd861, %fd763, %fd762, %p85;
	add.f64 	%fd764, %fd136, 0d4000000000000000;
	{
	.reg .b32 %temp; 
	mov.b64 	{%temp, %r382}, %fd764;
	}
	and.b32  	%r383, %r382, 2146435072;
	setp.ne.s32 	%p86, %r383, 2146435072;
	@%p86 bra 	$L__BB28_91;
	setp.num.f64 	%p87, %fd136, %fd136;
	@%p87 bra 	$L__BB28_89;
	mov.f64 	%fd765, 0d4000000000000000;
	add.rn.f64 	%fd861, %fd136, %fd765;
	bra.uni 	$L__BB28_91;
$L__BB28_89:
	setp.neu.f64 	%p88, %fd137, 0d7FF0000000000000;
	@%p88 bra 	$L__BB28_91;
	selp.b32 	%r384, %r7, %r6, %p1;
	selp.b32 	%r385, %r384, %r6, %p84;
	mov.b32 	%r386, 0;
	mov.b64 	%fd861, {%r386, %r385};
$L__BB28_91:
	setp.eq.f64 	%p93, %fd136, 0d3FF0000000000000;
	selp.f64 	%fd142, 0d3FF0000000000000, %fd861, %p93;
	sub.f64 	%fd143, %fd132, %fd134;
	{
	.reg .b32 %temp; 
	mov.b64 	{%temp, %r81}, %fd143;
	}
	abs.f64 	%fd144, %fd143;
	{ // callseq 128, 0
	.param .b64 param0;
	st.param.f64 	[param0], %fd144;
	.param .b64 param1;
	st.param.f64 	[param1], 0d4000000000000000;
	.param .b64 retval0;
	call.uni (retval0), 
	__internal_accurate_pow, 
	(
	param0, 
	param1
	);
	ld.param.f64 	%fd766, [retval0];
	} // callseq 128
	setp.lt.s32 	%p94, %r81, 0;
	neg.f64 	%fd768, %fd766;
	selp.f64 	%fd769, %fd768, %fd766, %p82;
	selp.f64 	%fd770, %fd769, %fd766, %p94;
	setp.eq.f64 	%p95, %fd143, 0d0000000000000000;
	selp.b32 	%r387, %r81, 0, %p82;
	or.b32  	%r388, %r387, 2146435072;
	selp.b32 	%r389, %r388, %r387, %p81;
	mov.b32 	%r390, 0;
	mov.b64 	%fd771, {%r390, %r389};
	selp.f64 	%fd862, %fd771, %fd770, %p95;
	add.f64 	%fd772, %fd143, 0d4000000000000000;
	{
	.reg .b32 %temp; 
	mov.b64 	{%temp, %r391}, %fd772;
	}
	and.b32  	%r392, %r391, 2146435072;
	setp.ne.s32 	%p96, %r392, 2146435072;
	@%p96 bra 	$L__BB28_96;
	setp.num.f64 	%p97, %fd143, %fd143;
	@%p97 bra 	$L__BB28_94;
	mov.f64 	%fd773, 0d4000000000000000;
	add.rn.f64 	%fd862, %fd143, %fd773;
	bra.uni 	$L__BB28_96;
$L__BB28_94:
	setp.neu.f64 	%p98, %fd144, 0d7FF0000000000000;
	@%p98 bra 	$L__BB28_96;
	selp.b32 	%r393, %r7, %r6, %p1;
	selp.b32 	%r394, %r393, %r6, %p94;
	mov.b32 	%r395, 0;
	mov.b64 	%fd862, {%r395, %r394};
$L__BB28_96:
	setp.lt.s32 	%p100, %r4, 0;
	setp.eq.s32 	%p101, %r5, 1062207488;
	setp.eq.f64 	%p103, %fd143, 0d3FF0000000000000;
	selp.f64 	%fd774, 0d3FF0000000000000, %fd862, %p103;
	add.f64 	%fd149, %fd142, %fd774;
	sub.f64 	%fd150, %fd133, %fd135;
	{
	.reg .b32 %temp; 
	mov.b64 	{%temp, %r82}, %fd150;
	}
	abs.f64 	%fd151, %fd150;
	{ // callseq 129, 0
	.param .b64 param0;
	st.param.f64 	[param0], %fd151;
	.param .b64 param1;
	st.param.f64 	[param1], 0d4000000000000000;
	.param .b64 retval0;
	call.uni (retval0), 
	__internal_accurate_pow, 
	(
	param0, 
	param1
	);
	ld.param.f64 	%fd775, [retval0];
	} // callseq 129
	setp.lt.s32 	%p104, %r82, 0;
	neg.f64 	%fd777, %fd775;
	selp.f64 	%fd778, %fd777, %fd775, %p101;
	selp.f64 	%fd779, %fd778, %fd775, %p104;
	setp.eq.f64 	%p105, %fd150, 0d0000000000000000;
	selp.b32 	%r396, %r82, 0, %p101;
	or.b32  	%r397, %r396, 2146435072;
	selp.b32 	%r398, %r397, %r396, %p100;
	mov.b32 	%r399, 0;
	mov.b64 	%fd780, {%r399, %r398};
	selp.f64 	%fd863, %fd780, %fd779, %p105;
	add.f64 	%fd781, %fd150, 0d4000000000000000;
	{
	.reg .b32 %temp; 
	mov.b64 	{%temp, %r400}, %fd781;
	}
	and.b32  	%r401, %r400, 2146435072;
	setp.ne.s32 	%p106, %r401, 2146435072;
	@%p106 bra 	$L__BB28_101;
	setp.num.f64 	%p107, %fd150, %fd150;
	@%p107 bra 	$L__BB28_99;
	mov.f64 	%fd782, 0d4000000000000000;
	add.rn.f64 	%fd863, %fd150, %fd782;
	bra.uni 	$L__BB28_101;
$L__BB28_99:
	setp.neu.f64 	%p108, %fd151, 0d7FF0000000000000;
	@%p108 bra 	$L__BB28_101;
	selp.b32 	%r402, %r7, %r6, %p1;
	selp.b32 	%r403, %r402, %r6, %p104;
	mov.b32 	%r404, 0;
	mov.b64 	%fd863, {%r404, %r403};
$L__BB28_101:
	ld.param.u64 	%rd281, [_Z20Vext_cal_ini_forwardPiPdS0_S0_S0_S0_S_S0_S0_S0_S0_S0_S_S_S_S0_S0_S0_S0_S0_S0_S0_S_S_S_S_S0_S0_S_S_S_S_S_S_S_S_S0_S0_S0_S0_S0_S0_S0_S0_S_S_S0_S0_S0_S0_S0_S0_S0_S0_S0_S0_S0_S0_S0_S0_S0_S0_S0_S0_S0_S0__param_8];
	ld.param.u64 	%rd278, [_Z20Vext_cal_ini_forwardPiPdS0_S0_S0_S0_S_S0_S0_S0_S0_S0_S_S_S_S0_S0_S0_S0_S0_S0_S0_S_S_S_S_S0_S0_S_S_S_S_S_S_S_S_S0_S0_S0_S0_S0_S0_S0_S0_S_S_S0_S0_S0_S0_S0_S0_S0_S0_S0_S0_S0_S0_S0_S0_S0_S0_S0_S0_S0_S0__param_2];
	setp.eq.f64 	%p110, %fd150, 0d3FF0000000000000;
	selp.f64 	%fd783, 0d3FF0000000000000, %fd863, %p110;
	add.f64 	%fd784, %fd149, %fd783;
	sqrt.rn.f64 	%fd864, %fd784;
	add.s64 	%rd41, %rd15, %rd264;
	st.global.f64 	[%rd41], %fd864;
	ld.global.u32 	%r405, [%rd19];
	cvta.to.global.u64 	%rd42, %rd278;
	mul.wide.s32 	%rd267, %r405, 8;
	add.s64 	%rd268, %rd42, %rd267;
	ld.global.f64 	%fd785, [%rd268];
	ld.global.u32 	%r406, [%rd20];
	cvta.to.global.u64 	%rd43, %rd281;
	mul.wide.s32 	%rd269, %r406, 8;
	add.s64 	%rd270, %rd43, %rd269;
	ld.global.f64 	%fd786, [%rd270];
	add.f64 	%fd787, %fd785, %fd786;
	mul.f64 	%fd788, %fd787, 0d3FE0000000000000;
	mul.f64 	%fd157, %fd788, 0d3FB999999999999A;
	setp.geu.f64 	%p111, %fd864, %fd157;
	@%p111 bra 	$L__BB28_103;
	st.global.f64 	[%rd41], %fd157;
	mov.f64 	%fd864, %fd157;
$L__BB28_103:
	ld.global.f64 	%fd159, [%rd16];
	setp.geu.f64 	%p112, %fd864, %fd159;
	@%p112 bra 	$L__BB28_125;
	setp.lt.s32 	%p113, %r8, 0;
	setp.eq.s32 	%p114, %r9, 1073741824;
	ld.global.f64 	%fd160, [%rd35];
	ld.global.u32 	%r407, [%rd19];
	mul.wide.s32 	%rd271, %r407, 8;
	add.s64 	%rd272, %rd17, %rd271;
	ld.global.f64 	%fd789, [%rd272];
	ld.global.u32 	%r408, [%rd20];
	mul.wide.s32 	%rd273, %r408, 8;
	add.s64 	%rd274, %rd18, %rd273;
	ld.global.f64 	%fd790, [%rd274];
	mul.f64 	%fd791, %fd789, %fd790;
	sqrt.rn.f64 	%fd792, %fd791;
	add.s64 	%rd275, %rd42, %rd271;
	ld.global.f64 	%fd793, [%rd275];
	add.s64 	%rd276, %rd43, %rd273;
	ld.global.f64 	%fd794, [%rd276];
	add.f64 	%fd795, %fd793, %fd794;
	mul.f64 	%fd161, %fd795, 0d3FE0000000000000;
	mul.f64 	%fd162, %fd792, 0d4010000000000000;
	div.rn.f64 	%fd163, %fd161, %fd864;
	{
	.reg .b32 %temp; 
	mov.b64 	{%temp, %r83}, %fd163;
	}
	abs.f64 	%fd164, %fd163;
	{ // callseq 130, 0
	.param .b64 param0;
	st.param.f64 	[param0], %fd164;
	.param .b64 param1;
	st.param.f64 	[param1], 0d4028000000000000;
	.param .b64 retval0;
	call.uni (retval0), 
	__internal_accurate_pow, 
	(
	param0, 
	param1
	);
	ld.param.f64 	%fd796, [retval0];
	} // callseq 130
	setp.lt.s32 	%p116, %r83, 0;
	neg.f64 	%fd798, %fd796;
	selp.f64 	%fd799, %fd798, %fd796, %p114;
	selp.f64 	%fd800, %fd799, %fd796, %p116;
	setp.eq.f64 	%p117, %fd163, 0d0000000000000000;
	selp.b32 	%r409, %r83, 0, %p114;
	or.b32  	%r410, %r409, 2146435072;
	selp.b32 	%r411, %r410, %r409, %p113;
	mov.b32 	%r412, 0;
	mov.b64 	%fd801, {%r412, %r411};
	selp.f64 	%fd865, %fd801, %fd800, %p117;
	add.f64 	%fd802, %fd163, 0d4028000000000000;
	{
	.reg .b32 %temp; 
	mov.b64 	{%temp, %r413}, %fd802;
	}
	and.b32  	%r414, %r413, 2146435072;
	setp.ne.s32 	%p118, %r414, 2146435072;
	@%p118 bra 	$L__BB28_109;
	setp.num.f64 	%p119, %fd163, %fd163;
	@%p119 bra 	$L__BB28_107;
	mov.f64 	%fd803, 0d4028000000000000;
	add.rn.f64 	%fd865, %fd163, %fd803;
	bra.uni 	$L__BB28_109;
$L__BB28_107:
	setp.neu.f64 	%p120, %fd164, 0d7FF0000000000000;
	@%p120 bra 	$L__BB28_109;
	or.b32  	%r415, %r10, -2147483648;
	selp.b32 	%r416, %r415, %r10, %p2;
	selp.b32 	%r417, %r416, %r10, %p116;
	mov.b32 	%r418, 0;
	mov.b64 	%fd865, {%r418, %r417};
$L__BB28_109:
	setp.lt.s32 	%p124, %r11, 0;
	setp.eq.s32 	%p125, %r12, 1073741824;
	{ // callseq 131, 0
	.param .b64 param0;
	st.param.f64 	[param0], %fd164;
	.param .b64 param1;
	st.param.f64 	[param1], 0d4018000000000000;
	.param .b64 retval0;
	call.uni (retval0), 
	__internal_accurate_pow, 
	(
	param0, 
	param1
	);
	ld.param.f64 	%fd804, [retval0];
	} // callseq 131
	neg.f64 	%fd806, %fd804;
	selp.f64 	%fd807, %fd806, %fd804, %p125;
	selp.f64 	%fd808, %fd807, %fd804, %p116;
	selp.b32 	%r419, %r83, 0, %p125;
	or.b32  	%r420, %r419, 2146435072;
	selp.b32 	%r421, %r420, %r419, %p124;
	mov.b32 	%r422, 0;
	mov.b64 	%fd809, {%r422, %r421};
	selp.f64 	%fd866, %fd809, %fd808, %p117;
	add.f64 	%fd810, %fd163, 0d4018000000000000;
	{
	.reg .b32 %temp; 
	mov.b64 	{%temp, %r423}, %fd810;
	}
	and.b32  	%r424, %r423, 2146435072;
	setp.ne.s32 	%p127, %r424, 2146435072;
	@%p127 bra 	$L__BB28_114;
	setp.num.f64 	%p128, %fd163, %fd163;
	@%p128 bra 	$L__BB28_112;
	mov.f64 	%fd811, 0d4018000000000000;
	add.rn.f64 	%fd866, %fd163, %fd811;
	bra.uni 	$L__BB28_114;
$L__BB28_112:
	setp.neu.f64 	%p129, %fd164, 0d7FF0000000000000;
	@%p129 bra 	$L__BB28_114;
	setp.lt.s32 	%p130, %r83, 0;
	setp.eq.s32 	%p131, %r12, 1073741824;
	and.b32  	%r426, %r11, 2147483647;
	setp.ne.s32 	%p132, %r426, 1071644672;
	or.b32  	%r427, %r13, -2147483648;
	selp.b32 	%r428, %r427, %r13, %p132;
	selp.b32 	%r429, %r428, %r13, %p131;
	selp.b32 	%r430, %r429, %r13, %p130;
	mov.b32 	%r431, 0;
	mov.b64 	%fd866, {%r431, %r430};
$L__BB28_114:
	setp.eq.f64 	%p133, %fd163, 0d3FF0000000000000;
	setp.lt.s32 	%p134, %r8, 0;
	setp.eq.s32 	%p135, %r9, 1073741824;
	sub.f64 	%fd812, %fd865, %fd866;
	selp.f64 	%fd813, 0d0000000000000000, %fd812, %p133;
	fma.rn.f64 	%fd173, %fd162, %fd813, %fd160;
	div.rn.f64 	%fd174, %fd161, %fd159;
	{
	.reg .b32 %temp; 
	mov.b64 	{%temp, %r84}, %fd174;
	}
	abs.f64 	%fd175, %fd174;
	{ // callseq 132, 0
	.param .b64 param0;
	st.param.f64 	[param0], %fd175;
	.param .b64 param1;
	st.param.f64 	[param1], 0d4028000000000000;
	.param .b64 retval0;
	call.uni (retval0), 
	__internal_accurate_pow, 
	(
	param0, 
	param1
	);
	ld.param.f64 	%fd814, [retval0];
	} // callseq 132
	setp.lt.s32 	%p137, %r84, 0;
	neg.f64 	%fd816, %fd814;
	selp.f64 	%fd817, %fd816, %fd814, %p135;
	selp.f64 	%fd818, %fd817, %fd814, %p137;
	setp.eq.f64 	%p138, %fd174, 0d0000000000000000;
	selp.b32 	%r432, %r84, 0, %p135;
	or.b32  	%r433, %r432, 2146435072;
	selp.b32 	%r434, %r433, %r432, %p134;
	mov.b32 	%r435, 0;
	mov.b64 	%fd819, {%r435, %r434};
	selp.f64 	%fd867, %fd819, %fd818, %p138;
	add.f64 	%fd820, %fd174, 0d4028000000000000;
	{
	.reg .b32 %temp; 
	mov.b64 	{%temp, %r436}, %fd820;
	}
	and.b32  	%r437, %r436, 2146435072;
	setp.ne.s32 	%p139, %r437, 2146435072;
	@%p139 bra 	$L__BB28_119;
	setp.num.f64 	%p140, %fd174, %fd174;
	@%p140 bra 	$L__BB28_117;
	mov.f64 	%fd821, 0d4028000000000000;
	add.rn.f64 	%fd867, %fd174, %fd821;
	bra.uni 	$L__BB28_119;
$L__BB28_117:
	setp.neu.f64 	%p141, %fd175, 0d7FF0000000000000;
	@%p141 bra 	$L__BB28_119;
	setp.lt.s32 	%p142, %r84, 0;
	or.b32  	%r438, %r10, -2147483648;
	selp.b32 	%r439, %r438, %r10, %p2;
	selp.b32 	%r440, %r439, %r10, %p142;
	mov.b32 	%r441, 0;
	mov.b64 	%fd867, {%r441, %r440};
$L__BB28_119:
	{ // callseq 133, 0
	.param .b64 param0;
	st.param.f64 	[param0], %fd175;
	.param .b64 param1;
	st.param.f64 	[param1], 0d4018000000000000;
	.param .b64 retval0;
	call.uni (retval0), 
	__internal_accurate_pow, 
	(
	param0, 
	param1
	);
	ld.param.f64 	%fd822, [retval0];
	} // callseq 133
	neg.f64 	%fd824, %fd822;
	selp.f64 	%fd825, %fd824, %fd822, %p125;
	selp.f64 	%fd826, %fd825, %fd822, %p137;
	selp.b32 	%r442, %r84, 0, %p125;
	or.b32  	%r443, %r442, 2146435072;
	selp.b32 	%r444, %r443, %r442, %p124;
	mov.b32 	%r445, 0;
	mov.b64 	%fd827, {%r445, %r444};
	selp.f64 	%fd868, %fd827, %fd826, %p138;
	add.f64 	%fd828, %fd174, 0d4018000000000000;
	{
	.reg .b32 %temp; 
	mov.b64 	{%temp, %r446}, %fd828;
	}
	and.b32  	%r447, %r446, 2146435072;
	setp.ne.s32 	%p148, %r447, 2146435072;
	@%p148 bra 	$L__BB28_124;
	setp.num.f64 	%p149, %fd174, %fd174;
	@%p149 bra 	$L__BB28_122;
	mov.f64 	%fd829, 0d4018000000000000;
	add.rn.f64 	%fd868, %fd174, %fd829;
	bra.uni 	$L__BB28_124;
$L__BB28_122:
	setp.neu.f64 	%p150, %fd175, 0d7FF0000000000000;
	@%p150 bra 	$L__BB28_124;
	setp.lt.s32 	%p151, %r84, 0;
	setp.eq.s32 	%p152, %r12, 1073741824;
	and.b32  	%r449, %r11, 2147483647;
	setp.ne.s32 	%p153, %r449, 1071644672;
	or.b32  	%r450, %r13, -2147483648;
	selp.b32 	%r451, %r450, %r13, %p153;
	selp.b32 	%r452, %r451, %r13, %p152;
	selp.b32 	%r453, %r452, %r13, %p151;
	mov.b32 	%r454, 0;
	mov.b64 	%fd868, {%r454, %r453};
$L__BB28_124:
	setp.eq.f64 	%p154, %fd174, 0d3FF0000000000000;
	sub.f64 	%fd830, %fd867, %fd868;
	selp.f64 	%fd831, 0d0000000000000000, %fd830, %p154;
	mul.f64 	%fd832, %fd162, %fd831;
	sub.f64 	%fd833, %fd173, %fd832;
	st.global.f64 	[%rd35], %fd833;
$L__BB28_125:
	add.s32 	%r466, %r466, %r14;
	ld.global.u32 	%r455, [%rd8];
	ld.global.u32 	%r456, [%rd7];
	ld.global.u32 	%r457, [%rd6];
	ld.global.u32 	%r458, [%rd5];
	ld.global.u32 	%r459, [%rd4];
	mul.lo.s32 	%r460, %r455, %r3;
	mul.lo.s32 	%r461, %r460, %r455;
	mul.lo.s32 	%r462, %r461, %r456;
	mul.lo.s32 	%r463, %r462, %r457;
	mul.lo.s32 	%r464, %r463, %r458;
	mul.lo.s32 	%r465, %r464, %r459;
	setp.lt.s32 	%p155, %r466, %r465;
	@%p155 bra 	$L__BB28_2;
$L__BB28_126:
	ret;

}
	// .globl	_Z21Vext_cal_ini_backwardPiPdS0_S0_S0_S0_S_S0_S0_S0_S0_S0_S_S_S_S0_S0_S0_S0_S0_S0_S0_S_S_S_S_S0_S0_S_S_S_S_S_S_S_S_S0_S0_S0_S0_S0_S0_S0_S0_S_S_S0_S0_S0_S0_S0_S0_S0_S0_S0_S0_S0_S0_S0_S0_S0_S0_S0_S0_S0_S0_
.visible .entry _Z21Vext_cal_ini_backwardPiPdS0_S0_S0_S0_S_S0_S0_S0_S0_S0_S_S_S_S0_S0_S0_S0_S0_S0_S0_S_S_S_S_S0_S0_S_S_S_S_S_S_S_S_S0_S0_S0_S0_S0_S0_S0_S0_S_S_S0_S0_S0_S0_S0_S0_S0_S0_S0_S0_S0_S0_S0_S0_S0_S0_S0_S0_S0_S0_(
	.param .u64 .ptr .align 1 _Z21Vext_cal_ini_backwardPiPdS0_S0_S0_S0_S_S0_S0_S0_S0_S0_S_S_S_S0_S0_S0_S0_S0_S0_S0_S_S_S_S_S0_S0_S_S_S_S_S_S_S_S_S0_S0_S0_S0_S0_S0_S0_S0_S_S_S0_S0_S0_S0_S0_S0_S0_S0_S0_S0_S0_S0_S0_S0_S0_S0_S0_S0_S0_S0__param_0,
	.param .u64 .ptr .align 1 _Z21Vext_cal_ini_backwardPiPdS0_S0_S0_S0_S_S0_S0_S0_S0_S0_S_S_S_S0_S0_S0_S0_S0_S0_S0_S_S_S_S_S0_S0_S_S_S_S_S_S_S_S_S0_S0_S0_S0_S0_S0_S0_S0_S_S_S0_S0_S0_S0_S0_S0_S0_S0_S0_S0_S0_S0_S0_S0_S0_S0_S0_S0_S0_S0__param_1,
	.param .u64 .ptr .align 1 _Z21Vext_cal_ini_backwardPiPdS0_S0_S0_S0_S_S0_S0_S0_S0_S0_S_S_S_S0_S0_S0_S0_S0_S0_S0_S_S_S_S_S0_S0_S_S_S_S_S_S_S_S_S0_S0_S0_S0_S0_S0_S0_S0_S_S_S0_S0_S0_S0_S0_S0_S0_S0_S0_S0_S0_S0_S0_S0_S0_S0_S0_S0_S0_S0__param_2,
	.param .u64 .ptr .align 1 _Z21Vext_cal_ini_backwardPiPdS0_S0_S0_S0_S_S0_S0_S0_S0_S0_S_S_S_S0_S0_S0_S0_S0_S0_S0_S_S_S_S_S0_S0_S_S_S_S_S_S_S_S_S0_S0_S0_S0_S0_S0_S0_S0_S_S_S0_S0_S0_S0_S0_S0_S0_S0_S0_S0_S0_S0_S0_S0_S0_S0_S0_S0_S0_S0__param_3,
	.param .u64 .ptr .align 1 _Z21Vext_cal_ini_backwardPiPdS0_S0_S0_S0_S_S0_S0_S0_S0_S0_S_S_S_S0_S0_S0_S0_S0_S0_S0_S_S_S_S_S0_S0_S_S_S_S_S_S_S_S_S0_S0_S0_S0_S0_S0_S0_S0_S_S_S0_S0_S0_S0_S0_S0_S0_S0_S0_S0_S0_S0_S0_S0_S0_S0_S0_S0_S0_S0__param_4,
	.param .u64 .ptr .align 1 _Z21Vext_cal_ini_backwardPiPdS0_S0_S0_S0_S_S0_S0_S0_S0_S0_S_S_S_S0_S0_S0_S0_S0_S0_S0_S_S_S_S_S0_S0_S_S_S_S_S_S_S_S_S0_S0_S0_S0_S0_S0_S0_S0_S_S_S0_S0_S0_S0_S0_S0_S0_S0_S0_S0_S0_S0_S0_S0_S0_S0_S0_S0_S0_S0__param_5,
	.param .u64 .ptr .align 1 _Z21Vext_cal_ini_backwardPiPdS0_S0_S0_S0_S_S0_S0_S0_S0_S0_S_S_S_S0_S0_S0_S0_S0_S0_S0_S_S_S_S_S0_S0_S_S_S_S_S_S_S_S_S0_S0_S0_S0_S0_S0_S0_S0_S_S_S0_S0_S0_S0_S0_S0_S0_S0_S0_S0_S0_S0_S0_S0_S0_S0_S0_S0_S0_S0__param_6,
	.param .u64 .ptr .align 1 _Z21Vext_cal_ini_backwardPiPdS0_S0_S0_S0_S_S0_S0_S0_S0_S0_S_S_S_S0_S0_S0_S0_S0_S0_S0_S_S_S_S_S0_S0_S_S_S_S_S_S_S_S_S0_S0_S0_S0_S0_S0_S0_S0_S_S_S0_S0_S0_S0_S0_S0_S0_S0_S0_S0_S0_S0_S0_S0_S0_S0_S0_S0_S0_S0__param_7,
	.param .u64 .ptr .align 1 _Z21Vext_cal_ini_backwardPiPdS0_S0_S0_S0_S_S0_S0_S0_S0_S0_S_S_S_S0_S0_S0_S0_S0_S0_S0_S_S_S_S_S0_S0_S_S_S_S_S_S_S_S_S0_S0_S0_S0_S0_S0_S0_S0_S_S_S0_S0_S0_S0_S0_S0_S0_S0_S0_S0_S0_S0_S0_S0_S0_S0_S0_S0_S0_S0__param_8,
	.param .u64 .ptr .align 1 _Z21Vext_cal_ini_backwardPiPdS0_S0_S0_S0_S_S0_S0_S0_S0_S0_S_S_S_S0_S0_S0_S0_S0_S0_S0_S_S_S_S_S0_S0_S_S_S_S_S_S_S_S_S0_S0_S0_S0_S0_S0_S0_S0_S_S_S0_S0_S0_S0_S0_S0_S0_S0_S0_S0_S0_S0_S0_S0_S0_S0_S0_S0_S0_S0__param_9,
	.param .u64 .ptr .align 1 _Z21Vext_cal_ini_backwardPiPdS0_S0_S0_S0_S_S0_S0_S0_S0_S0_S_S_S_S0_S0_S0_S0_S0_S0_S0_S_S_S_S_S0_S0_S_S_S_S_S_S_S_S_S0_S0_S0_S0_S0_S0_S0_S0_S_S_S0_S0_S0_S0_S0_S0_S0_S0_S0_S0_S0_S0_S0_S0_S0_S0_S0_S0_S0_S0__param_10,
	.param .u64 .ptr .align 1 _Z21Vext_cal_ini_backwardPiPdS0_S0_S0_S0_S_S0_S0_S0_S0_S0_S_S_S_S0_S0_S0_S0_S0_S0_S0_S_S_S_S_S0_S0_S_S_S_S_S_S_S_S_S0_S0_S0_S0_S0_S0_S0_S0_S_S_S0_S0_S0_S0_S0_S0_S0_S0_S0_S0_S0_S0_S0_S0_S0_S0_S0_S0_S0_S0__param_11,
	.param .u64 .ptr .align 1 _Z21Vext_cal_ini_backwardPiPdS0_S0_S0_S0_S_S0_S0_S0_S0_S0_S_S_S_S0_S0_S0_S0_S0_S0_S0_S_S_S_S_S0_S0_S_S_S_S_S_S_S_S_S0_S0_S0_S0_S0_S0_S0_S0_S_S_S0_S0_S0_S0_S0_S0_S0_S0_S0_S0_S0_S0_S0_S0_S0_S0_S0_S0_S0_S0__param_12,
	.param .u64 .ptr .align 1 _Z21Vext_cal_ini_backwardPiPdS0_S0_S0_S0_S_S0_S0_S0_S0_S0_S_S_S_S0_S0_S0_S0_S0_S0_S0_S_S_S_S_S0_S0_S_S_S_S_S_S_S_S_S0_S0_S0_S0_S0_S0_S0_S0_S_S_S0_S0_S0_S0_S0_S0_S0_S0_S0_S0_S0_S0_S0_S0_S0_S0_S0_S0_S0_S0__param_13,
	.param .u64 .ptr .align 1 _Z21Vext_cal_ini_backwardPiPdS0_S0_S0_S0_S_S0_S0_S0_S0_S0_S_S_S_S0_S0_S0_S0_S0_S0_S0_S_S_S_S_S0_S0_S_S_S_S_S_S_S_S_S0_S0_S0_S0_S0_S0_S0_S0_S_S_S0_S0_S0_S0_S0_S0_S0_S0_S0_S0_S0_S0_S0_S0_S0_S0_S0_S0_S0_S0__param_14,
	.param .u64 .ptr .align 1 _Z21Vext_cal_ini_backwardPiPdS0_S0_S0_S0_S_S0_S0_S0_S0_S0_S_S_S_S0_S0_S0_S0_S0_S0_S0_S_S_S_S_S0_S0_S_S_S_S_S_S_S_S_S0_S0_S0_S0_S0_S0_S0_S0_S_S_S0_S0_S0_S0_S0_S0_S0_S0_S0_S0_S0_S0_S0_S0_S0_S0_S0_S0_S0_S0__param_15,
	.param .u64 .ptr .align 1 _Z21Vext_cal_ini_backwardPiPdS0_S0_S0_S0_S_S0_S0_S0_S0_S0_S_S_S_S0_S0_S0_S0_S0_S0_S0_S_S_S_S_S0_S0_S_S_S_S_S_S_S_S_S0_S0_S0_S0_S0_S0_S0_S0_S_S_S0_S0_S0_S0_S0_S0_S0_S0_S0_S0_S0_S0_S0_S0_S0_S0_S0_S0_S0_S0__param_16,
	.param .u64 .ptr .align 1 _Z21Vext_cal_ini_backwardPiPdS0_S0_S0_S0_S_S0_S0_S0_S0_S0_S_S_S_S0_S0_S0_S0_S0_S0_S0_S_S_S_S_S0_S0_S_S_S_S_S_S_S_S_S0_S0_S0_S0_S0_S0_S0_S0_S_S_S0_S0_S0_S0_S0_S0_S0_S0_S0_S0_S0_S0_S0_S0_S0_S0_S0_S0_S0_S0__param_17,
	.param .u64 .ptr .align 1 _Z21Vext_cal_ini_backwardPiPdS0_S0_S0_S0_S_S0_S0_S0_S0_S0_S_S_S_S0_S0_S0_S0_S0_S0_S0_S_S_S_S_S0_S0_S_S_S_S_S_S_S_S_S0_S0_S0_S0_S0_S0_S0_S0_S_S_S0_S0_S0_S0_S0_S0_S0_S0_S0_S0_S0_S0_S0_S0_S0_S0_S0_S0_S0_S0__param_18,
	.param .u64 .ptr .align 1 _Z21Vext_cal_ini_backwardPiPdS0_S0_S0_S0_S_S0_S0_S0_S0_S0_S_S_S_S0_S0_S0_S0_S0_S0_S0_S_S_S_S_S0_S0_S_S_S_S_S_S_S_S_S0_S0_S0_S0_S0_S0_S0_S0_S_S_S0_S0_S0_S0_S0_S0_S0_S0_S0_S0_S0_S0_S0_S0_S0_S0_S0_S0_S0_S0__param_19,
	.param .u64 .ptr .align 1 _Z21Vext_cal_ini_backwardPiPdS0_S0_S0_S0_S_S0_S0_S0_S0_S0_S_S_S_S0_S0_S0_S0_S0_S0_S0_S_S_S_S_S0_S0_S_S_S_S_S_S_S_S_S0_S0_S0_S0_S0_S0_S0_S0_S_S_S0_S0_S0_S0_S0_S0_S0_S0_S0_S0_S0_S0_S0_S0_S0_S0_S0_S0_S0_S0__param_20,
	.param .u64 .ptr .align 1 _Z21Vext_cal_ini_backwardPiPdS0_S0_S0_S0_S_S0_S0_S0_S0_S0_S_S_S_S0_S0_S0_S0_S0_S0_S0_S_S_S_S_S0_S0_S_S_S_S_S_S_S_S_S0_S0_S0_S0_S0_S0_S0_S0_S_S_S0_S0_S0_S0_S0_S0_S0_S0_S0_S0_S0_S0_S0_S0_S0_S0_S0_S0_S0_S0__param_21,
	.param .u64 .ptr .align 1 _Z21Vext_cal_ini_backwardPiPdS0_S0_S0_S0_S_S0_S0_S0_S0_S0_S_S_S_S0_S0_S0_S0_S0_S0_S0_S_S_S_S_S0_S0_S_S_S_S_S_S_S_S_S0_S0_S0_S0_S0_S0_S0_S0_S_S_S0_S0_S0_S0_S0_S0_S0_S0_S0_S0_S0_S0_S0_S0_S0_S0_S0_S0_S0_S0__param_22,
	.param .u64 .ptr .align 1 _Z21Vext_cal_ini_backwardPiPdS0_S0_S0_S0_S_S0_S0_S0_S0_S0_S_S_S_S0_S0_S0_S0_S0_S0_S0_S_S_S_S_S0_S0_S_S_S_S_S_S_S_S_S0_S0_S0_S0_S0_S0_S0_S0_S_S_S0_S0_S0_S0_S0_S0_S0_S0_S0_S0_S0_S0_S0_S0_S0_S0_S0_S0_S0_S0__param_23,
	.param .u64 .ptr .align 1 _Z21Vext_cal_ini_backwardPiPdS0_S0_S0_S0_S_S0_S0_S0_S0_S0_S_S_S_S0_S0_S0_S0_S0_S0_S0_S_S_S_S_S0_S0_S_S_S_S_S_S_S_S_S0_S0_S0_S0_S0_S0_S0_S0_S_S_S0_S0_S0_S0_S0_S0_S0_S0_S0_S0_S0_S0_S0_S0_S0_S0_S0_S0_S0_S0__param_24,
	.param .u64 .ptr .align 1 _Z21Vext_cal_ini_backwardPiPdS0_S0_S0_S0_S_S0_S0_S0_S0_S0_S_S_S_S0_S0_S0_S0_S0_S0_S0_S_S_S_S_S0_S0_S_S_S_S_S_S_S_S_S0_S0_S0_S0_S0_S0_S0_S0_S_S_S0_S0_S0_S0_S0_S0_S0_S0_S0_S0_S0_S0_S0_S0_S0_S0_S0_S0_S0_S0__param_25,
	.param .u64 .ptr .align 1 _Z21Vext_cal_ini_backwardPiPdS0_S0_S0_S0_S_S0_S0_S0_S0_S0_S_S_S_S0_S0_S0_S0_S0_S0_S0_S_S_S_S_S0_S0_S_S_S_S_S_S_S_S_S0_S0_S0_S0_S0_S0_S0_S0_S_S_S0_S0_S0_S0_S0_S0_S0_S0_S0_S0_S0_S0_S0_S0_S0_S0_S0_S0_S0_S0__param_26,
	.param .u64 .ptr .align 1 _Z21Vext_cal_ini_backwardPiPdS0_S0_S0_S0_S_S0_S0_S0_S0_S0_S_S_S_S0_S0_S0_S0_S0_S0_S0_S_S_S_S_S0_S0_S_S_S_S_S_S_S_S_S0_S0_S0_S0_S0_S0_S0_S0_S_S_S0_S0_S0_S0_S0_S0_S0_S0_S0_S0_S0_S0_S0_S0_S0_S0_S0_S0_S0_S0__param_27,
	.param .u64 .ptr .align 1 _Z21Vext_cal_ini_backwardPiPdS0_S0_S0_S0_S_S0_S0_S0_S0_S0_S_S_S_S0_S0_S0_S0_S0_S0_S0_S_S_S_S_S0_S0_S_S_S_S_S_S_S_S_S0_S0_S0_S0_S0_S0_S0_S0_S_S_S0_S0_S0_S0_S0_S0_S0_S0_S0_S0_S0_S0_S0_S0_S0_S0_S0_S0_S0_S0__param_28,
	.param .u64 .ptr .align 1 _Z21Vext_cal_ini_backwardPiPdS0_S0_S0_S0_S_S0_S0_S0_S0_S0_S_S_S_S0_S0_S0_S0_S0_S0_S0_S_S_S_S_S0_S0_S_S_S_S_S_S_S_S_S0_S0_S0_S0_S0_S0_S0_S0_S_S_S0_S0_S0_S0_S0_S0_S0_S0_S0_S0_S0_S0_S0_S0_S0_S0_S0_S0_S0_S0__param_29,
	.param .u64 .ptr .align 1 _Z21Vext_cal_ini_backwardPiPdS0_S0_S0_S0_S_S0_S0_S0_S0_S0_S_S_S_S0_S0_S0_S0_S0_S0_S0_S_S_S_S_S0_S0_S_S_S_S_S_S_S_S_S0_S0_S0_S0_S0_S0_S0_S0_S_S_S0_S0_S0_S0_S0_S0_S0_S0_S0_S0_S0_S0_S0_S0_S0_S0_S0_S0_S0_S0__param_30,
	.param .u64 .ptr .align 1 _Z21Vext_cal_ini_backwardPiPdS0_S0_S0_S0_S_S0_S0_S0_S0_S0_S_S_S_S0_S0_S0_S0_S0_S0_S0_S_S_S_S_S0_S0_S_S_S_S_S_S_S_S_S0_S0_S0_S0_S0_S0_S0_S0_S_S_S0_S0_S0_S0_S0_S0_S0_S0_S0_S0_S0_S0_S0_S0_S0_S0_S0_S0_S0_S0__param_31,
	.param .u64 .ptr .align 1 _Z21Vext_cal_ini_backwardPiPdS0_S0_S0_S0_S_S0_S0_S0_S0_S0_S_S_S_S0_S0_S0_S0_S0_S0_S0_S_S_S_S_S0_S0_S_S_S_S_S_S_S_S_S0_S0_S0_S0_S0_S0_S0_S0_S_S_S0_S0_S0_S0_S0_S0_S0_S0_S0_S0_S0_S0_S0_S0_S0_S0_S0_S0_S0_S0__param_32,
	.param .u64 .ptr .align 1 _Z21Vext_cal_ini_backwardPiPdS0_S0_S0_S0_S_S0_S0_S0_S0_S0_S_S_S_S0_S0_S0_S0_S0_S0_S0_S_S_S_S_S0_S0_S_S_S_S_S_S_S_S_S0_S0_S0_S0_S0_S0_S0_S0_S_S_S0_S0_S0_S0_S0_S0_S0_S0_S0_S0_S0_S0_S0_S0_S0_S0_S0_S0_S0_S0__param_33,
	.param .u64 .ptr .align 1 _Z21Vext_cal_ini_backwardPiPdS0_S0_S0_S0_S_S0_S0_S0_S0_S0_S_S_S_S0_S0_S0_S0_S0_S0_S0_S_S_S_S_S0_S0_S_S_S_S_S_S_S_S_S0_S0_S0_S0_S0_S0_S0_S0_S_S_S0_S0_S0_S0_S0_S0_S0_S0_S0_S0_S0_S0_S0_S0_S0_S0_S0_S0_S0_S0__param_34,
	.param .u64 .ptr .align 1 _Z21Vext_cal_ini_backwardPiPdS0_S0_S0_S0_S_S0_S0_S0_S0_S0_S_S_S_S0_S0_S0_S0_S0_S0_S0_S_S_S_S_S0_S0_S_S_S_S_S_S_S_S_S0_S0_S0_S0_S0_S0_S0_S0_S_S_S0_S0_S0_S0_S0_S0_S0_S0_S0_S0_S0_S0_S0_S0_S0_S0_S0_S0_S0_S0__param_35,
	.param .u64 .ptr .align 1 _Z21Vext_cal_ini_backwardPiPdS0_S0_S0_S0_S_S0_S0_S0_S0_S0_S_S_S_S0_S0_S0_S0_S0_S0_S0_S_S_S_S_S0_S0_S_S_S_S_S_S_S_S_S0_S0_S0_S0_S0_S0_S0_S0_S_S_S0_S0_S0_S0_S0_S0_S0_S0_S0_S0_S0_S0_S0_S0_S0_S0_S0_S0_S0_S0__param_36,
	.param .u64 .ptr .align 1 _Z21Vext_cal_ini_backwardPiPdS0_S0_S0_S0_S_S0_S0_S0_S0_S0_S_S_S_S0_S0_S0_S0_S0_S0_S0_S_S_S_S_S0_S0_S_S_S_S_S_S_S_S_S0_S0_S0_S0_S0_S0_S0_S0_S_S_S0_S0_S0_S0_S0_S0_S0_S0_S0_S0_S0_S0_S0_S0_S0_S0_S0_S0_S0_S0__param_37,
	.param .u64 .ptr .align 1 _Z21Vext_cal_ini_backwardPiPdS0_S0_S0_S0_S_S0_S0_S0_S0_S0_S_S_S_S0_S0_S0_S0_S0_S0_S0_S_S_S_S_S0_S0_S_S_S_S_S_S_S_S_S0_S0_S0_S0_S0_S0_S0_S0_S_S_S0_S0_S0_S0_S0_S0_S0_S0_S0_S0_S0_S0_S0_S0_S0_S0_S0_S0_S0_S0__param_38,
	.param .u64 .ptr .align 1 _Z21Vext_cal_ini_backwardPiPdS0_S0_S0_S0_S_S0_S0_S0_S0_S0_S_S_S_S0_S0_S0_S0_S0_S0_S0_S_S_S_S_S0_S0_S_S_S_S_S_S_S_S_S0_S0_S0_S0_S0_S0_S0_S0_S_S_S0_S0_S0_S0_S0_S0_S0_S0_S0_S0_S0_S0_S0_S0_S0_S0_S0_S0_S0_S0__param_39,
	.param .u64 .ptr .align 1 _Z21Vext_cal_ini_backwardPiPdS0_S0_S0_S0_S_S0_S0_S0_S0_S0_S_S_S_S0_S0_S0_S0_S0_S0_S0_S_S_S_S_S0_S0_S_S_S_S_S_S_S_S_S0_S0_S0_S0_S0_S0_S0_S0_S_S_S0_S0_S0_S0_S0_S0_S0_S0_S0_S0_S0_S0_S0_S0_S0_S0_S0_S0_S0_S0__param_40,
	.param .u64 .ptr .align 1 _Z21Vext_cal_ini_backwardPiPdS0_S0_S0_S0_S_S0_S0_S0_S0_S0_S_S_S_S0_S0_S0_S0_S0_S0_S0_S_S_S_S_S0_S0_S_S_S_S_S_S_S_S_S0_S0_S0_S0_S0_S0_S0_S0_S_S_S0_S0_S0_S0_S0_S0_S0_S0_S0_S0_S0_S0_S0_S0_S0_S0_S0_S0_S0_S0__param_41,
	.param .u64 .ptr .align 1 _Z21Vext_cal_ini_backwardPiPdS0_S0_S0_S0_S_S0_S0_S0_S0_S0_S_S_S_S0_S0_S0_S0_S0_S0_S0_S_S_S_S_S0_S0_S_S_S_S_S_S_S_S_S0_S0_S0_S0_S0_S0_S0_S0_S_S_S0_S0_S0_S0_S0_S0_S0_S0_S0_S0_S0_S0_S0_S0_S0_S0_S0_S0_S0_S0__param_42,
	.param .u64 .ptr .align 1 _Z21Vext_cal_ini_backwardPiPdS0_S0_S0_S0_S_S0_S0_S0_S0_S0_S_S_S_S0_S0_S0_S0_S0_S0_S0_S_S_S_S_S0_S0_S_S_S_S_S_S_S_S_S0_S0_S0_S0_S0_S0_S0_S0_S_S_S0_S0_S0_S0_S0_S0_S0_S0_S0_S0_S0_S0_S0_S0_S0_S0_S0_S0_S0_S0__param_43,
	.param .u64 .ptr .align 1 _Z21Vext_cal_ini_backwardPiPdS0_S0_S0_S0_S_S0_S0_S0_S0_S0_S_S_S_S0_S0_S0_S0_S0_S0_S0_S_S_S_S_S0_S0_S_S_S_S_S_S_S_S_S0_S0_S0_S0_S0_S0_S0_S0_S_S_S0_S0_S0_S0_S0_S0_S0_S0_S0_S0_S0_S0_S0_S0_S0_S0_S0_S0_S0_S0__param_44,
	.param .u64 .ptr .align 1 _Z21Vext_cal_ini_backwardPiPdS0_S0_S0_S0_S_S0_S0_S0_S0_S0_S_S_S_S0_S0_S0_S0_S0_S0_S0_S_S_S_S_S0_S0_S_S_S_S_S_S_S_S_S0_S0_S0_S0_S0_S0_S0_S0_S_S_S0_S0_S0_S0_S0_S0_S0_S0_S0_S0_S0_S0_S0_S0_S0_S0_S0_S0_S0_S0__param_45,
	.param .u64 .ptr .align 1 _Z21Vext_cal_ini_backwardPiPdS0_S0_S0_S0_S_S0_S0_S0_S0_S0_S_S_S_S0_S0_S0_S0_S0_S0_S0_S_S_S_S_S0_S0_S_S_S_S_S_S_S_S_S0_S0_S0_S0_S0_S0_S0_S0_S_S_S0_S0_S0_S0_S0_S0_S0_S0_S0_S0_S0_S0_S0_S0_S0_S0_S0_S0_S0_S0__param_46,
	.param .u64 .ptr .align 1 _Z21Vext_cal_ini_backwardPiPdS0_S0_S0_S0_S_S0_S0_S0_S0_S0_S_S_S_S0_S0_S0_S0_S0_S0_S0_S_S_S_S_S0_S0_S_S_S_S_S_S_S_S_S0_S0_S0_S0_S0_S0_S0_S0_S_S_S0_S0_S0_S0_S0_S0_S0_S0_S0_S0_S0_S0_S0_S0_S0_S0_S0_S0_S0_S0__param_47,
	.param .u64 .ptr .align 1 _Z21Vext_cal_ini_backwardPiPdS0_S0_S0_S0_S_S0_S0_S0_S0_S0_S_S_S_S0_S0_S0_S0_S0_S0_S0_S_S_S_S_S0_S0_S_S_S_S_S_S_S_S_S0_S0_S0_S0_S0_S0_S0_S0_S_S_S0_S0_S0_S0_S0_S0_S0_S0_S0_S0_S0_S0_S0_S0_S0_S0_S0_S0_S0_S0__param_48,
	.param .u64 .ptr .align 1 _Z21Vext_cal_ini_backwardPiPdS0_S0_S0_S0_S_S0_S0_S0_S0_S0_S_S_S_S0_S0_S0_S0_S0_S0_S0_S_S_S_S_S0_S0_S_S_S_S_S_S_S_S_S0_S0_S0_S0_S0_S0_S0_S0_S_S_S0_S0_S0_S0_S0_S0_S0_S0_S0_S0_S0_S0_S0_S0_S0_S0_S0_S0_S0_S0__param_49,
	.param .u64 .ptr .align 1 _Z21Vext_cal_ini_backwardPiPdS0_S0_S0_S0_S_S0_S0_S0_S0_S0_S_S_S_S0_S0_S0_S0_S0_S0_S0_S_S_S_S_S0_S0_S_S_S_S_S_S_S_S_S0_S0_S0_S0_S0_S0_S0_S0_S_S_S0_S0_S0_S0_S0_S0_S0_S0_S0_S0_S0_S0_S0_S0_S0_S0_S0_S0_S0_S0__param_50,
	.param .u64 .ptr .align 1 _Z21Vext_cal_ini_backwardPiPdS0_S0_S0_S0_S_S0_S0_S0_S0_S0_S_S_S_S0_S0_S0_S0_S0_S0_S0_S_S_S_S_S0_S0_S_S_S_S_S_S_S_S_S0_S0_S0_S0_S0_S0_S0_S0_S_S_S0_S0_S0_S0_S0_S0_S0_S0_S0_S0_S0_S0_S0_S0_S0_S0_S0_S0_S0_S0__param_51,
	.param .u64 .ptr .align 1 _Z21Vext_cal_ini_backwardPiPdS0_S0_S0_S0_S_S0_S0_S0_S0_S0_S_S_S_S0_S0_S0_S0_S0_S0_S0_S_S_S_S_S0_S0_S_S_S_S_S_S_S_S_S0_S0_S0_S0_S0_S0_S0_S0_S_S_S0_S0_S0_S0_S0_S0_S0_S0_S0_S0_S0_S0_S0_S0_S0_S0_S0_S0_S0_S0__param_52,
	.param .u64 .ptr .align 1 _Z21Vext_cal_ini_backwardPiPdS0_S0_S0_S0_S_S0_S0_S0_S0_S0_S_S_S_S0_S0_S0_S0_S0_S0_S0_S_S_S_S_S0_S0_S_S_S_S_S_S_S_S_S0_S0_S0_S0_S0_S0_S0_S0_S_S_S0_S0_S0_S0_S0_S0_S0_S0_S0_S0_S0_S0_S0_S0_S0_S0_S0_S0_S0_S0__param_53,
	.param .u64 .ptr .align 1 _Z21Vext_cal_ini_backwardPiPdS0_S0_S0_S0_S_S0_S0_S0_S0_S0_S_S_S_S0_S0_S0_S0_S0_S0_S0_S_S_S_S_S0_S0_S_S_S_S_S_S_S_S_S0_S0_S0_S0_S0_S0_S0_S0_S_S_S0_S0_S0_S0_S0_S0_S0_S0_S0_S0_S0_S0_S0_S0_S0_S0_S0_S0_S0_S0__param_54,
	.param .u64 .ptr .align 1 _Z21Vext_cal_ini_backwardPiPdS0_S0_S0_S0_S_S0_S0_S0_S0_S0_S_S_S_S0_S0_S0_S0_S0_S0_S0_S_S_S_S_S0_S0_S_S_S_S_S_S_S_S_S0_S0_S0_S0_S0_S0_S0_S0_S_S_S0_S0_S0_S0_S0_S0_S0_S0_S0_S0_S0_S0_S0_S0_S0_S0_S0_S0_S0_S0__param_55,
	.param .u64 .ptr .align 1 _Z21Vext_cal_ini_backwardPiPdS0_S0_S0_S0_S_S0_S0_S0_S0_S0_S_S_S_S0_S0_S0_S0_S0_S0_S0_S_S_S_S_S0_S0_S_S_S_S_S_S_S_S_S0_S0_S0_S0_S0_S0_S0_S0_S_S_S0_S0_S0_S0_S0_S0_S0_S0_S0_S0_S0_S0_S0_S0_S0_S0_S0_S0_S0_S0__param_56,
	.param .u64 .ptr .align 1 _Z21Vext_cal_ini_backwardPiPdS0_S0_S0_S0_S_S0_S0_S0_S0_S0_S_S_S_S0_S0_S0_S0_S0_S0_S0_S_S_S_S_S0_S0_S_S_S_S_S_S_S_S_S0_S0_S0_S0_S0_S0_S0_S0_S_S_S0_S0_S0_S0_S0_S0_S0_S0_S0_S0_S0_S0_S0_S0_S0_S0_S0_S0_S0_S0__param_57,
	.param .u64 .ptr .align 1 _Z21Vext_cal_ini_backwardPiPdS0_S0_S0_S0_S_S0_S0_S0_S0_S0_S_S_S_S0_S0_S0_S0_S0_S0_S0_S_S_S_S_S0_S0_S_S_S_S_S_S_S_S_S0_S0_S0_S0_S0_S0_S0_S0_S_S_S0_S0_S0_S0_S0_S0_S0_S0_S0_S0_S0_S0_S0_S0_S0_S0_S0_S0_S0_S0__param_58,
	.param .u64 .ptr .align 1 _Z21Vext_cal_ini_backwardPiPdS0_S0_S0_S0_S_S0_S0_S0_S0_S0_S_S_S_S0_S0_S0_S0_S0_S0_S0_S_S_S_S_S0_S0_S_S_S_S_S_S_S_S_S0_S0_S0_S0_S0_S0_S0_S0_S_S_S0_S0_S0_S0_S0_S0_S0_S0_S0_S0_S0_S0_S0_S0_S0_S0_S0_S0_S0_S0__param_59,
	.param .u64 .ptr .align 1 _Z21Vext_cal_ini_backwardPiPdS0_S0_S0_S0_S_S0_S0_S0_S0_S0_S_S_S_S0_S0_S0_S0_S0_S0_S0_S_S_S_S_S0_S0_S_S_S_S_S_S_S_S_S0_S0_S0_S0_S0_S0_S0_S0_S_S_S0_S0_S0_S0_S0_S0_S0_S0_S0_S0_S0_S0_S0_S0_S0_S0_S0_S0_S0_S0__param_60,
	.param .u64 .ptr .align 1 _Z21Vext_cal_ini_backwardPiPdS0_S0_S0_S0_S_S0_S0_S0_S0_S0_S_S_S_S0_S0_S0_S0_S0_S0_S0_S_S_S_S_S0_S0_S_S_S_S_S_S_S_S_S0_S0_S0_S0_S0_S0_S0_S0_S_S_S0_S0_S0_S0_S0_S0_S0_S0_S0_S0_S0_S0_S0_S0_S0_S0_S0_S0_S0_S0__param_61,
	.param .u64 .ptr .align 1 _Z21Vext_cal_ini_backwardPiPdS0_S0_S0_S0_S_S0_S0_S0_S0_S0_S_S_S_S0_S0_S0_S0_S0_S0_S0_S_S_S_S_S0_S0_S_S_S_S_S_S_S_S_S0_S0_S0_S0_S0_S0_S0_S0_S_S_S0_S0_S0_S0_S0_S0_S0_S0_S0_S0_S0_S0_S0_S0_S0_S0_S0_S0_S0_S0__param_62,
	.param .u64 .ptr .align 1 _Z21Vext_cal_ini_backwardPiPdS0_S0_S0_S0_S_S0_S0_S0_S0_S0_S_S_S_S0_S0_S0_S0_S0_S0_S0_S_S_S_S_S0_S0_S_S_S_S_S_S_S_S_S0_S0_S0_S0_S0_S0_S0_S0_S_S_S0_S0_S0_S0_S0_S0_S0_S0_S0_S0_S0_S0_S0_S0_S0_S0_S0_S0_S0_S0__param_63,
	.param .u64 .ptr .align 1 _Z21Vext_cal_ini_backwardPiPdS0_S0_S0_S0_S_S0_S0_S0_S0_S0_S_S_S_S0_S0_S0_S0_S0_S0_S0_S_S_S_S_S0_S0_S_S_S_S_S_S_S_S_S0_S0_S0_S0_S0_S0_S0_S0_S_S_S0_S0_S0_S0_S0_S0_S0_S0_S0_S0_S0_S0_S0_S0_S0_S0_S0_S0_S0_S0__param_64,
	.param .u64 .ptr .align 1 _Z21Vext_cal_ini_backwardPiPdS0_S0_S0_S0_S_S0_S0_S0_S0_S0_S_S_S_S0_S0_S0_S0_S0_S0_S0_S_S_S_S_S0_S0_S_S_S_S_S_S_S_S_S0_S0_S0_S0_S0_S0_S0_S0_S_S_S0_S0_S0_S0_S0_S0_S0_S0_S0_S0_S0_S0_S0_S0_S0_S0_S0_S0_S0_S0__param_65
)
{
	.reg .pred 	%p<156>;
	.reg .b32 	%r<491>;
	.reg .b64 	%rd<329>;
	.reg .b64 	%fd<869>;

	ld.param.u64 	%rd97, [_Z21Vext_cal_ini_backwardPiPdS0_S0_S0_S0_S_S0_S0_S0_S0_S0_S_S_S_S0_S0_S0_S0_S0_S0_S0_S_S_S_S_S0_S0_S_S_S_S_S_S_S_S_S0_S0_S0_S0_S0_S0_S0_S0_S_S_S0_S0_S0_S0_S0_S0_S0_S0_S0_S0_S0_S0_S0_S0_S0_S0_S0_S0_S0_S0__param_0];
	ld.param.u64 	%rd98, [_Z21Vext_cal_ini_backwardPiPdS0_S0_S0_S0_S_S0_S0_S0_S0_S0_S_S_S_S0_S0_S0_S0_S0_S0_S0_S_S_S_S_S0_S0_S_S_S_S_S_S_S_S_S0_S0_S0_S0_S0_S0_S0_S0_S_S_S0_S0_S0_S0_S0_S0_S0_S0_S0_S0_S0_S0_S0_S0_S0_S0_S0_S0_S0_S0__param_3];
	ld.param.u64 	%rd99, [_Z21Vext_cal_ini_backwardPiPdS0_S0_S0_S0_S_S0_S0_S0_S0_S0_S_S_S_S0_S0_S0_S0_S0_S0_S0_S_S_S_S_S0_S0_S_S_S_S_S_S_S_S_S0_S0_S0_S0_S0_S0_S0_S0_S_S_S0_S0_S0_S0_S0_S0_S0_S0_S0_S0_S0_S0_S0_S0_S0_S0_S0_S0_S0_S0__param_4];
	ld.param.u64 	%rd100, [_Z21Vext_cal_ini_backwardPiPdS0_S0_S0_S0_S_S0_S0_S0_S0_S0_S_S_S_S0_S0_S0_S0_S0_S0_S0_S_S_S_S_S0_S0_S_S_S_S_S_S_S_S_S0_S0_S0_S0_S0_S0_S0_S0_S_S_S0_S0_S0_S0_S0_S0_S0_S0_S0_S0_S0_S0_S0_S0_S0_S0_S0_S0_S0_S0__param_6];
	ld.param.u64 	%rd101, [_Z21Vext_cal_ini_backwardPiPdS0_S0_S0_S0_S_S0_S0_S0_S0_S0_S_S_S_S0_S0_S0_S0_S0_S0_S0_S_S_S_S_S0_S0_S_S_S_S_S_S_S_S_S0_S0_S0_S0_S0_S0_S0_S0_S_S_S0_S0_S0_S0_S0_S0_S0_S0_S0_S0_S0_S0_S0_S0_S0_S0_S0_S0_S0_S0__param_12];
	ld.param.u64 	%rd102, [_Z21Vext_cal_ini_backwardPiPdS0_S0_S0_S0_S_S0_S0_S0_S0_S0_S_S_S_S0_S0_S0_S0_S0_S0_S0_S_S_S_S_S0_S0_S_S_S_S_S_S_S_S_S0_S0_S0_S0_S0_S0_S0_S0_S_S_S0_S0_S0_S0_S0_S0_S0_S0_S0_S0_S0_S0_S0_S0_S0_S0_S0_S0_S0_S0__param_13];
	ld.param.u64 	%rd103, [_Z21Vext_cal_ini_backwardPiPdS0_S0_S0_S0_S_S0_S0_S0_S0_S0_S_S_S_S0_S0_S0_S0_S0_S0_S0_S_S_S_S_S0_S0_S_S_S_S_S_S_S_S_S0_S0_S0_S0_S0_S0_S0_S0_S_S_S0_S0_S0_S0_S0_S0_S0_S0_S0_S0_S0_S0_S0_S0_S0_S0_S0_S0_S0_S0__param_14];
	ld.param.u64 	%rd104, [_Z21Vext_cal_ini_backwardPiPdS0_S0_S0_S0_S_S0_S0_S0_S0_S0_S_S_S_S0_S0_S0_S0_S0_S0_S0_S_S_S_S_S0_S0_S_S_S_S_S_S_S_S_S0_S0_S0_S0_S0_S0_S0_S0_S_S_S0_S0_S0_S0_S0_S0_S0_S0_S0_S0_S0_S0_S0_S0_S0_S0_S0_S0_S0_S0__param_19];
	ld.param.u64 	%rd105, [_Z21Vext_cal_ini_backwardPiPdS0_S0_S0_S0_S_S0_S0_S0_S0_S0_S_S_S_S0_S0_S0_S0_S0_S0_S0_S_S_S_S_S0_S0_S_S_S_S_S_S_S_S_S0_S0_S0_S0_S0_S0_S0_S0_S_S_S0_S0_S0_S0_S0_S0_S0_S0_S0_S0_S0_S0_S0_S0_S0_S0_S0_S0_S0_S0__param_22];
	ld.param.u64 	%rd106, [_Z21Vext_cal_ini_backwardPiPdS0_S0_S0_S0_S_S0_S0_S0_S0_S0_S_S_S_S0_S0_S0_S0_S0_S0_S0_S_S_S_S_S0_S0_S_S_S_S_S_S_S_S_S0_S0_S0_S0_S0_S0_S0_S0_S_S_S0_S0_S0_S0_S0_S0_S0_S0_S0_S0_S0_S0_S0_S0_S0_S0_S0_S0_S0_S0__param_23];
	ld.param.u64 	%rd107, [_Z21Vext_cal_ini_backwardPiPdS0_S0_S0_S0_S_S0_S0_S0_S0_S0_S_S_S_S0_S0_S0_S0_S0_S0_S0_S_S_S_S_S0_S0_S_S_S_S_S_S_S_S_S0_S0_S0_S0_S0_S0_S0_S0_S_S_S0_S0_S0_S0_S0_S0_S0_S0_S0_S0_S0_S0_S0_S0_S0_S0_S0_S0_S0_S0__param_24];
	ld.param.u64 	%rd108, [_Z21Vext_cal_ini_backwardPiPdS0_S0_S0_S0_S_S0_S0_S0_S0_S0_S_S_S_S0_S0_S0_S0_S0_S0_S0_S_S_S_S_S0_S0_S_S_S_S_S_S_S_S_S0_S0_S0_S0_S0_S0_S0_S0_S_S_S0_S0_S0_S0_S0_S0_S0_S0_S0_S0_S0_S0_S0_S0_S0_S0_S0_S0_S0_S0__param_25];
	ld.param.u64 	%rd96, [_Z21Vext_cal_ini_backwardPiPdS0_S0_S0_S0_S_S0_S0_S0_S0_S0_S_S_S_S0_S0_S0_S0_S0_S0_S0_S_S_S_S_S0_S0_S_S_S_S_S_S_S_S_S0_S0_S0_S0_S0_S0_S0_S0_S_S_S0_S0_S0_S0_S0_S0_S0_S0_S0_S0_S0_S0_S0_S0_S0_S0_S0_S0_S0_S0__param_65];
	cvta.to.global.u64 	%rd1, %rd99;
	cvta.to.global.u64 	%rd2, %rd98;
	cvta.to.global.u64 	%rd3, %rd104;
	cvta.to.global.u64 	%rd4, %rd97;
	cvta.to.global.u64 	%rd5, %rd108;
	cvta.to.global.u64 	%rd6, %rd107;
	cvta.to.global.u64 	%rd7, %rd106;
	cvta.to.global.u64 	%rd8, %rd105;
	cvta.to.global.u64 	%rd9, %rd103;
	cvta.to.global.u64 	%rd10, %rd102;
	cvta.to.global.u64 	%rd11, %rd101;
	cvta.to.global.u64 	%rd109, %rd100;
	mov.u32 	%r86, %ctaid.x;
	mov.u32 	%r1, %ntid.x;
	mov.u32 	%r87, %tid.x;
	mad.lo.s32 	%r466, %r86, %r1, %r87;
	ld.global.u32 	%r88, [%rd109];
	ld.global.u32 	%r89, [%rd11];
	mul.lo.s32 	%r90, %r89, %r88;
	ld.global.u32 	%r91, [%rd10];
	mul.lo.s32 	%r92, %r90, %r91;
	ld.global.u32 	%r93, [%rd9];
	mul.lo.s32 	%r3, %r92, %r93;
	ld.global.u32 	%r94, [%rd8];
	ld.global.u32 	%r95, [%rd7];
	ld.global.u32 	%r96, [%rd6];
	ld.global.u32 	%r97, [%rd5];
	ld.global.u32 	%r98, [%rd4];
	mul.lo.s32 	%r99, %r94, %r3;
	mul.lo.s32 	%r100, %r99, %r94;
	mul.lo.s32 	%r101, %r100, %r95;
	mul.lo.s32 	%r102, %r101, %r96;
	mul.lo.s32 	%r103, %r102, %r97;
	mul.lo.s32 	%r104, %r103, %r98;
	setp.ge.s32 	%p3, %r466, %r104;
	@%p3 bra 	$L__BB29_126;
	ld.param.u64 	%rd328, [_Z21Vext_cal_ini_backwardPiPdS0_S0_S0_S0_S_S0_S0_S0_S0_S0_S_S_S_S0_S0_S0_S0_S0_S0_S0_S_S_S_S_S0_S0_S_S_S_S_S_S_S_S_S0_S0_S0_S0_S0_S0_S0_S0_S_S_S0_S0_S0_S0_S0_S0_S0_S0_S0_S0_S0_S0_S0_S0_S0_S0_S0_S0_S0_S0__param_64];
	ld.param.u64 	%rd325, [_Z21Vext_cal_ini_backwardPiPdS0_S0_S0_S0_S_S0_S0_S0_S0_S0_S_S_S_S0_S0_S0_S0_S0_S0_S0_S_S_S_S_S0_S0_S_S_S_S_S_S_S_S_S0_S0_S0_S0_S0_S0_S0_S0_S_S_S0_S0_S0_S0_S0_S0_S0_S0_S0_S0_S0_S0_S0_S0_S0_S0_S0_S0_S0_S0__param_61];
	ld.param.u64 	%rd294, [_Z21Vext_cal_ini_backwardPiPdS0_S0_S0_S0_S_S0_S0_S0_S0_S0_S_S_S_S0_S0_S0_S0_S0_S0_S0_S_S_S_S_S0_S0_S_S_S_S_S_S_S_S_S0_S0_S0_S0_S0_S0_S0_S0_S_S_S0_S0_S0_S0_S0_S0_S0_S0_S0_S0_S0_S0_S0_S0_S0_S0_S0_S0_S0_S0__param_29];
	ld.param.u64 	%rd293, [_Z21Vext_cal_ini_backwardPiPdS0_S0_S0_S0_S_S0_S0_S0_S0_S0_S_S_S_S0_S0_S0_S0_S0_S0_S0_S_S_S_S_S0_S0_S_S_S_S_S_S_S_S_S0_S0_S0_S0_S0_S0_S0_S0_S_S_S0_S0_S0_S0_S0_S0_S0_S0_S0_S0_S0_S0_S0_S0_S0_S0_S0_S0_S0_S0__param_28];
	ld.param.u64 	%rd290, [_Z21Vext_cal_ini_backwardPiPdS0_S0_S0_S0_S_S0_S0_S0_S0_S0_S_S_S_S0_S0_S0_S0_S0_S0_S0_S_S_S_S_S0_S0_S_S_S_S_S_S_S_S_S0_S0_S0_S0_S0_S0_S0_S0_S_S_S0_S0_S0_S0_S0_S0_S0_S0_S0_S0_S0_S0_S0_S0_S0_S0_S0_S0_S0_S0__param_21];
	ld.param.u64 	%rd280, [_Z21Vext_cal_ini_backwardPiPdS0_S0_S0_S0_S_S0_S0_S0_S0_S0_S_S_S_S0_S0_S0_S0_S0_S0_S0_S_S_S_S_S0_S0_S_S_S_S_S_S_S_S_S0_S0_S0_S0_S0_S0_S0_S0_S_S_S0_S0_S0_S0_S0_S0_S0_S0_S0_S0_S0_S0_S0_S0_S0_S0_S0_S0_S0_S0__param_7];
	ld.param.u64 	%rd277, [_Z21Vext_cal_ini_backwardPiPdS0_S0_S0_S0_S_S0_S0_S0_S0_S0_S_S_S_S0_S0_S0_S0_S0_S0_S0_S_S_S_S_S0_S0_S_S_S_S_S_S_S_S_S0_S0_S0_S0_S0_S0_S0_S0_S_S_S0_S0_S0_S0_S0_S0_S0_S0_S0_S0_S0_S0_S0_S0_S0_S0_S0_S0_S0_S0__param_1];
	mov.f64 	%fd184, 0d4000000000000000;
	{
	.reg .b32 %temp; 
	mov.b64 	{%temp, %r4}, %fd184;
	}
	and.b32  	%r5, %r4, 2146435072;
	setp.eq.s32 	%p4, %r5, 1062207488;
	setp.lt.s32 	%p5, %r4, 0;
	selp.b32 	%r6, 0, 2146435072, %p5;
	and.b32  	%r105, %r4, 2147483647;
	setp.ne.s32 	%p6, %r105, 1071644672;
	and.pred  	%p1, %p4, %p6;
	or.b32  	%r7, %r6, -2147483648;
	mov.f64 	%fd185, 0d4028000000000000;
	{
	.reg .b32 %temp; 
	mov.b64 	{%temp, %r8}, %fd185;
	}
	and.b32  	%r9, %r8, 2146435072;
	setp.eq.s32 	%p7, %r9, 1073741824;
	setp.lt.s32 	%p8, %r8, 0;
	selp.b32 	%r10, 0, 2146435072, %p8;
	and.b32  	%r106, %r8, 2147483647;
	setp.ne.s32 	%p9, %r106, 1071644672;
	and.pred  	%p2, %p7, %p9;
	mov.f64 	%fd186, 0d4018000000000000;
	{
	.reg .b32 %temp; 
	mov.b64 	{%temp, %r11}, %fd186;
	}
	and.b32  	%r12, %r11, 2146435072;
	setp.lt.s32 	%p10, %r11, 0;
	selp.b32 	%r13, 0, 2146435072, %p10;
	mov.u32 	%r107, %nctaid.x;
	mul.lo.s32 	%r14, %r1, %r107;
	cvta.to.global.u64 	%rd12, %rd293;
	cvta.to.global.u64 	%rd13, %rd294;
	cvta.to.global.u64 	%rd14, %rd325;
	cvta.to.global.u64 	%rd15, %rd328;
	cvta.to.global.u64 	%rd16, %rd290;
	cvta.to.global.u64 	%rd17, %rd277;
	cvta.to.global.u64 	%rd18, %rd280;
$L__BB29_2:
	ld.param.u64 	%rd318, [_Z21Vext_cal_ini_backwardPiPdS0_S0_S0_S0_S_S0_S0_S0_S0_S0_S_S_S_S0_S0_S0_S0_S0_S0_S0_S_S_S_S_S0_S0_S_S_S_S_S_S_S_S_S0_S0_S0_S0_S0_S0_S0_S0_S_S_S0_S0_S0_S0_S0_S0_S0_S0_S0_S0_S0_S0_S0_S0_S0_S0_S0_S0_S0_S0__param_54];
	ld.param.u64 	%rd317, [_Z21Vext_cal_ini_backwardPiPdS0_S0_S0_S0_S_S0_S0_S0_S0_S0_S_S_S_S0_S0_S0_S0_S0_S0_S0_S_S_S_S_S0_S0_S_S_S_S_S_S_S_S_S0_S0_S0_S0_S0_S0_S0_S0_S_S_S0_S0_S0_S0_S0_S0_S0_S0_S0_S0_S0_S0_S0_S0_S0_S0_S0_S0_S0_S0__param_53];
	ld.param.u64 	%rd316, [_Z21Vext_cal_ini_backwardPiPdS0_S0_S0_S0_S_S0_S0_S0_S0_S0_S_S_S_S0_S0_S0_S0_S0_S0_S0_S_S_S_S_S0_S0_S_S_S_S_S_S_S_S_S0_S0_S0_S0_S0_S0_S0_S0_S_S_S0_S0_S0_S0_S0_S0_S0_S0_S0_S0_S0_S0_S0_S0_S0_S0_S0_S0_S0_S0__param_52];
	ld.param.u64 	%rd315, [_Z21Vext_cal_ini_backwardPiPdS0_S0_S0_S0_S_S0_S0_S0_S0_S0_S_S_S_S0_S0_S0_S0_S0_S0_S0_S_S_S_S_S0_S0_S_S_S_S_S_S_S_S_S0_S0_S0_S0_S0_S0_S0_S0_S_S_S0_S0_S0_S0_S0_S0_S0_S0_S0_S0_S0_S0_S0_S0_S0_S0_S0_S0_S0_S0__param_51];
	ld.param.u64 	%rd314, [_Z21Vext_cal_ini_backwardPiPdS0_S0_S0_S0_S_S0_S0_S0_S0_S0_S_S_S_S0_S0_S0_S0_S0_S0_S0_S_S_S_S_S0_S0_S_S_S_S_S_S_S_S_S0_S0_S0_S0_S0_S0_S0_S0_S_S_S0_S0_S0_S0_S0_S0_S0_S0_S0_S0_S0_S0_S0_S0_S0_S0_S0_S0_S0_S0__param_50];
	ld.param.u64 	%rd313, [_Z21Vext_cal_ini_backwardPiPdS0_S0_S0_S0_S_S0_S0_S0_S0_S0_S_S_S_S0_S0_S0_S0_S0_S0_S0_S_S_S_S_S0_S0_S_S_S_S_S_S_S_S_S0_S0_S0_S0_S0_S0_S0_S0_S_S_S0_S0_S0_S0_S0_S0_S0_S0_S0_S0_S0_S0_S0_S0_S0_S0_S0_S0_S0_S0__param_49];
	ld.param.u64 	%rd312, [_Z21Vext_cal_ini_backwardPiPdS0_S0_S0_S0_S_S0_S0_S0_S0_S0_S_S_S_S0_S0_S0_S0_S0_S0_S0_S_S_S_S_S0_S0_S_S_S_S_S_S_S_S_S0_S0_S0_S0_S0_S0_S0_S0_S_S_S0_S0_S0_S0_S0_S0_S0_S0_S0_S0_S0_S0_S0_S0_S0_S0_S0_S0_S0_S0__param_48];
	ld.param.u64 	%rd311, [_Z21Vext_cal_ini_backwardPiPdS0_S0_S0_S0_S_S0_S0_S0_S0_S0_S_S_S_S0_S0_S0_S0_S0_S0_S0_S_S_S_S_S0_S0_S_S_S_S_S_S_S_S_S0_S0_S0_S0_S0_S0_S0_S0_S_S_S0_S0_S0_S0_S0_S0_S0_S0_S0_S0_S0_S0_S0_S0_S0_S0_S0_S0_S0_S0__param_47];
	ld.param.u64 	%rd310, [_Z21Vext_cal_ini_backwardPiPdS0_S0_S0_S0_S_S0_S0_S0_S0_S0_S_S_S_S0_S0_S0_S0_S0_S0_S0_S_S_S_S_S0_S0_S_S_S_S_S_S_S_S_S0_S0_S0_S0_S0_S0_S0_S0_S_S_S0_S0_S0_S0_S0_S0_S0_S0_S0_S0_S0_S0_S0_S0_S0_S0_S0_S0_S0_S0__param_46];
	ld.param.u64 	%rd309, [_Z21Vext_cal_ini_backwardPiPdS0_S0_S0_S0_S_S0_S0_S0_S0_S0_S_S_S_S0_S0_S0_S0_S0_S0_S0_S_S_S_S_S0_S0_S_S_S_S_S_S_S_S_S0_S0_S0_S0_S0_S0_S0_S0_S_S_S0_S0_S0_S0_S0_S0_S0_S0_S0_S0_S0_S0_S0_S0_S0_S0_S0_S0_S0_S0__param_45];
	ld.param.u64 	%rd308, [_Z21Vext_cal_ini_backwardPiPdS0_S0_S0_S0_S_S0_S0_S0_S0_S0_S_S_S_S0_S0_S0_S0_S0_S0_S0_S_S_S_S_S0_S0_S_S_S_S_S_S_S_S_S0_S0_S0_S0_S0_S0_S0_S0_S_S_S0_S0_S0_S0_S0_S0_S0_S0_S0_S0_S0_S0_S0_S0_S0_S0_S0_S0_S0_S0__param_44];
	ld.param.u64 	%rd307, [_Z21Vext_cal_ini_backwardPiPdS0_S0_S0_S0_S_S0_S0_S0_S0_S0_S_S_S_S0_S0_S0_S0_S0_S0_S0_S_S_S_S_S0_S0_S_S_S_S_S_S_S_S_S0_S0_S0_S0_S0_S0_S0_S0_S_S_S0_S0_S0_S0_S0_S0_S0_S0_S0_S0_S0_S0_S0_S0_S0_S0_S0_S0_S0_S0__param_43];
	ld.param.u64 	%rd306, [_Z21Vext_cal_ini_backwardPiPdS0_S0_S0_S0_S_S0_S0_S0_S0_S0_S_S_S_S0_S0_S0_S0_S0_S0_S0_S_S_S_S_S0_S0_S_S_S_S_S_S_S_S_S0_S0_S0_S0_S0_S0_S0_S0_S_S_S0_S0_S0_S0_S0_S0_S0_S0_S0_S0_S0_S0_S0_S0_S0_S0_S0_S0_S0_S0__param_42];
	ld.param.u64 	%rd305, [_Z21Vext_cal_ini_backwardPiPdS0_S0_S0_S0_S_S0_S0_S0_S0_S0_S_S_S_S0_S0_S0_S0_S0_S0_S0_S_S_S_S_S0_S0_S_S_S_S_S_S_S_S_S0_S0_S0_S0_S0_S0_S0_S0_S_S_S0_S0_S0_S0_S0_S0_S0_S0_S0_S0_S0_S0_S0_S0_S0_S0_S0_S0_S0_S0__param_41];
	ld.param.u64 	%rd304, [_Z21Vext_cal_ini_backwardPiPdS0_S0_S0_S0_S_S0_S0_S0_S0_S0_S_S_S_S0_S0_S0_S0_S0_S0_S0_S_S_S_S_S0_S0_S_S_S_S_S_S_S_S_S0_S0_S0_S0_S0_S0_S0_S0_S_S_S0_S0_S0_S0_S0_S0_S0_S0_S0_S0_S0_S0_S0_S0_S0_S0_S0_S0_S0_S0__param_40];
	ld.param.u64 	%rd303, [_Z21Vext_cal_ini_backwardPiPdS0_S0_S0_S0_S_S0_S0_S0_S0_S0_S_S_S_S0_S0_S0_S0_S0_S0_S0_S_S_S_S_S0_S0_S_S_S_S_S_S_S_S_S0_S0_S0_S0_S0_S0_S0_S0_S_S_S0_S0_S0_S0_S0_S0_S0_S0_S0_S0_S0_S0_S0_S0_S0_S0_S0_S0_S0_S0__param_39];
	ld.param.u64 	%rd302, [_Z21Vext_cal_ini_backwardPiPdS0_S0_S0_S0_S_S0_S0_S0_S0_S0_S_S_S_S0_S0_S0_S0_S0_S0_S0_S_S_S_S_S0_S0_S_S_S_S_S_S_S_S_S0_S0_S0_S0_S0_S0_S0_S0_S_S_S0_S0_S0_S0_S0_S0_S0_S0_S0_S0_S0_S0_S0_S0_S0_S0_S0_S0_S0_S0__param_37];
	ld.param.u64 	%rd301, [_Z21Vext_cal_ini_backwardPiPdS0_S0_S0_S0_S_S0_S0_S0_S0_S0_S_S_S_S0_S0_S0_S0_S0_S0_S0_S_S_S_S_S0_S0_S_S_S_S_S_S_S_S_S0_S0_S0_S0_S0_S0_S0_S0_S_S_S0_S0_S0_S0_S0_S0_S0_S0_S0_S0_S0_S0_S0_S0_S0_S0_S0_S0_S0_S0__param_36];
	ld.param.u64 	%rd300, [_Z21Vext_cal_ini_backwardPiPdS0_S0_S0_S0_S_S0_S0_S0_S0_S0_S_S_S_S0_S0_S0_S0_S0_S0_S0_S_S_S_S_S0_S0_S_S_S_S_S_S_S_S_S0_S0_S0_S0_S0_S0_S0_S0_S_S_S0_S0_S0_S0_S0_S0_S0_S0_S0_S0_S0_S0_S0_S0_S0_S0_S0_S0_S0_S0__param_35];
	ld.param.u64 	%rd299, [_Z21Vext_cal_ini_backwardPiPdS0_S0_S0_S0_S_S0_S0_S0_S0_S0_S_S_S_S0_S0_S0_S0_S0_S0_S0_S_S_S_S_S0_S0_S_S_S_S_S_S_S_S_S0_S0_S0_S0_S0_S0_S0_S0_S_S_S0_S0_S0_S0_S0_S0_S0_S0_S0_S0_S0_S0_S0_S0_S0_S0_S0_S0_S0_S0__param_34];
	ld.param.u64 	%rd298, [_Z21Vext_cal_ini_backwardPiPdS0_S0_S0_S0_S_S0_S0_S0_S0_S0_S_S_S_S0_S0_S0_S0_S0_S0_S0_S_S_S_S_S0_S0_S_S_S_S_S_S_S_S_S0_S0_S0_S0_S0_S0_S0_S0_S_S_S0_S0_S0_S0_S0_S0_S0_S0_S0_S0_S0_S0_S0_S0_S0_S0_S0_S0_S0_S0__param_33];
	ld.param.u64 	%rd297, [_Z21Vext_cal_ini_backwardPiPdS0_S0_S0_S0_S_S0_S0_S0_S0_S0_S_S_S_S0_S0_S0_S0_S0_S0_S0_S_S_S_S_S0_S0_S_S_S_S_S_S_S_S_S0_S0_S0_S0_S0_S0_S0_S0_S_S_S0_S0_S0_S0_S0_S0_S0_S0_S0_S0_S0_S0_S0_S0_S0_S0_S0_S0_S0_S0__param_32];
	ld.param.u64 	%rd296, [_Z21Vext_cal_ini_backwardPiPdS0_S0_S0_S0_S_S0_S0_S0_S0_S0_S_S_S_S0_S0_S0_S0_S0_S0_S0_S_S_S_S_S0_S0_S_S_S_S_S_S_S_S_S0_S0_S0_S0_S0_S0_S0_S0_S_S_S0_S0_S0_S0_S0_S0_S0_S0_S0_S0_S0_S0_S0_S0_S0_S0_S0_S0_S0_S0__param_31];
	ld.param.u64 	%rd295, [_Z21Vext_cal_ini_backwardPiPdS0_S0_S0_S0_S_S0_S0_S0_S0_S0_S_S_S_S0_S0_S0_S0_S0_S0_S0_S_S_S_S_S0_S0_S_S_S_S_S_S_S_S_S0_S0_S0_S0_S0_S0_S0_S0_S_S_S0_S0_S0_S0_S0_S0_S0_S0_S0_S0_S0_S0_S0_S0_S0_S0_S0_S0_S0_S0__param_30];
	ld.param.u64 	%rd292, [_Z21Vext_cal_ini_backwardPiPdS0_S0_S0_S0_S_S0_S0_S0_S0_S0_S_S_S_S0_S0_S0_S0_S0_S0_S0_S_S_S_S_S0_S0_S_S_S_S_S_S_S_S_S0_S0_S0_S0_S0_S0_S0_S0_S_S_S0_S0_S0_S0_S0_S0_S0_S0_S0_S0_S0_S0_S0_S0_S0_S0_S0_S0_S0_S0__param_27];
	ld.param.u64 	%rd291, [_Z21Vext_cal_ini_backwardPiPdS0_S0_S0_S0_S_S0_S0_S0_S0_S0_S_S_S_S0_S0_S0_S0_S0_S0_S0_S_S_S_S_S0_S0_S_S_S_S_S_S_S_S_S0_S0_S0_S0_S0_S0_S0_S0_S_S_S0_S0_S0_S0_S0_S0_S0_S0_S0_S0_S0_S0_S0_S0_S0_S0_S0_S0_S0_S0__param_26];
	ld.param.u64 	%rd289, [_Z21Vext_cal_ini_backwardPiPdS0_S0_S0_S0_S_S0_S0_S0_S0_S0_S_S_S_S0_S0_S0_S0_S0_S0_S0_S_S_S_S_S0_S0_S_S_S_S_S_S_S_S_S0_S0_S0_S0_S0_S0_S0_S0_S_S_S0_S0_S0_S0_S0_S0_S0_S0_S0_S0_S0_S0_S0_S0_S0_S0_S0_S0_S0_S0__param_20];
	ld.param.u64 	%rd288, [_Z21Vext_cal_ini_backwardPiPdS0_S0_S0_S0_S_S0_S0_S0_S0_S0_S_S_S_S0_S0_S0_S0_S0_S0_S0_S_S_S_S_S0_S0_S_S_S_S_S_S_S_S_S0_S0_S0_S0_S0_S0_S0_S0_S_S_S0_S0_S0_S0_S0_S0_S0_S0_S0_S0_S0_S0_S0_S0_S0_S0_S0_S0_S0_S0__param_18];
	ld.param.u64 	%rd279, [_Z21Vext_cal_ini_backwardPiPdS0_S0_S0_S0_S_S0_S0_S0_S0_S0_S_S_S_S0_S0_S0_S0_S0_S0_S0_S_S_S_S_S0_S0_S_S_S_S_S_S_S_S_S0_S0_S0_S0_S0_S0_S0_S0_S_S_S0_S0_S0_S0_S0_S0_S0_S0_S0_S0_S0_S0_S0_S0_S0_S0_S0_S0_S0_S0__param_5];
	mul.wide.s32 	%rd110, %r466, 4;
	add.s64 	%rd111, %rd12, %rd110;
	mov.b32 	%r108, 0;
	st.global.u32 	[%rd111], %r108;
	ld.global.u32 	%r109, [%rd8];
	ld.global.u32 	%r110, [%rd7];
	ld.global.u32 	%r111, [%rd6];
	ld.global.u32 	%r112, [%rd5];
	ld.global.u32 	%r113, [%rd4];
	mul.lo.s32 	%r114, %r109, %r3;
	mul.lo.s32 	%r115, %r114, %r110;
	mul.lo.s32 	%r116, %r115, %r111;
	mul.lo.s32 	%r117, %r116, %r112;
	mul.lo.s32 	%r118, %r117, %r113;
	div.s32 	%r119, %r466, %r118;
	add.s64 	%rd112, %rd13, %rd110;
	st.global.u32 	[%rd112], %r119;
	ld.global.u32 	%r120, [%rd8];
	ld.global.u32 	%r121, [%rd7];
	ld.global.u32 	%r122, [%rd6];
	ld.global.u32 	%r123, [%rd5];
	ld.global.u32 	%r124, [%rd4];
	mul.lo.s32 	%r125, %r119, %r3;
	mul.lo.s32 	%r126, %r125, %r120;
	mul.lo.s32 	%r127, %r126, %r121;
	mul.lo.s32 	%r128, %r127, %r122;
	mul.lo.s32 	%r129, %r128, %r123;
	mul.lo.s32 	%r130, %r129, %r124;
	sub.s32 	%r131, %r466, %r130;
	mul.lo.s32 	%r132, %r121, %r3;
	mul.lo.s32 	%r133, %r132, %r122;
	mul.lo.s32 	%r134, %r133, %r123;
	mul.lo.s32 	%r135, %r134, %r124;
	div.s32 	%r136, %r131, %r135;
	cvta.to.global.u64 	%rd113, %rd295;
	add.s64 	%rd114, %rd113, %rd110;
	st.global.u32 	[%rd114], %r136;
	ld.global.u32 	%r137, [%rd112];
	ld.global.u32 	%r138, [%rd8];
	ld.global.u32 	%r139, [%rd7];
	ld.global.u32 	%r140, [%rd6];
	ld.global.u32 	%r141, [%rd5];
	ld.global.u32 	%r142, [%rd4];
	mul.lo.s32 	%r143, %r137, %r3;
	mul.lo.s32 	%r144, %r143, %r138;
	mul.lo.s32 	%r145, %r144, %r139;
	mul.lo.s32 	%r146, %r145, %r140;
	mul.lo.s32 	%r147, %r146, %r141;
	mul.lo.s32 	%r148, %r147, %r142;
	mul.lo.s32 	%r149, %r136, %r3;
	mul.lo.s32 	%r150, %r149, %r139;
	mul.lo.s32 	%r151, %r150, %r140;
	mul.lo.s32 	%r152, %r151, %r141;
	mad.lo.s32 	%r153, %r152, %r142, %r148;
	sub.s32 	%r154, %r466, %r153;
	mul.lo.s32 	%r155, %r140, %r3;
	mul.lo.s32 	%r156, %r155, %r141;
	mul.lo.s32 	%r157, %r156, %r142;
	div.s32 	%r158, %r154, %r157;
	cvta.to.global.u64 	%rd115, %rd296;
	add.s64 	%rd116, %rd115, %rd110;
	st.global.u32 	[%rd116], %r158;
	ld.global.u32 	%r159, [%rd112];
	ld.global.u32 	%r160, [%rd8];
	ld.global.u32 	%r161, [%rd7];
	ld.global.u32 	%r162, [%rd6];
	ld.global.u32 	%r163, [%rd5];
	ld.global.u32 	%r164, [%rd4];
	ld.global.u32 	%r165, [%rd114];
	mul.lo.s32 	%r166, %r159, %r3;
	mul.lo.s32 	%r167, %r166, %r160;
	mul.lo.s32 	%r168, %r167, %r161;
	mul.lo.s32 	%r169, %r168, %r162;
	mul.lo.s32 	%r170, %r169, %r163;
	mul.lo.s32 	%r171, %r170, %r164;
	mul.lo.s32 	%r172, %r161, %r165;
	mul.lo.s32 	%r173, %r172, %r162;
	mul.lo.s32 	%r174, %r173, %r163;
	mul.lo.s32 	%r175, %r174, %r164;
	mul.lo.s32 	%r176, %r162, %r158;
	mul.lo.s32 	%r177, %r176, %r163;
	mad.lo.s32 	%r178, %r177, %r164, %r175;
	mad.lo.s32 	%r179, %r178, %r3, %r171;
	sub.s32 	%r180, %r466, %r179;
	mul.lo.s32 	%r181, %r164, %r3;
	mul.lo.s32 	%r182, %r181, %r163;
	div.s32 	%r183, %r180, %r182;
	cvta.to.global.u64 	%rd117, %rd297;
	add.s64 	%rd118, %rd117, %rd110;
	st.global.u32 	[%rd118], %r183;
	ld.global.u32 	%r184, [%rd112];
	ld.global.u32 	%r185, [%rd8];
	ld.global.u32 	%r186, [%rd7];
	ld.global.u32 	%r187, [%rd6];
	ld.global.u32 	%r188, [%rd5];
	ld.global.u32 	%r189, [%rd4];
	ld.global.u32 	%r190, [%rd114];
	ld.global.u32 	%r191, [%rd116];
	mul.lo.s32 	%r192, %r184, %r3;
	mul.lo.s32 	%r193, %r192, %r185;
	mul.lo.s32 	%r194, %r193, %r186;
	mul.lo.s32 	%r195, %r194, %r187;
	mul.lo.s32 	%r196, %r195, %r188;
	mul.lo.s32 	%r197, %r196, %r189;
	mul.lo.s32 	%r198, %r190, %r3;
	mul.lo.s32 	%r199, %r198, %r186;
	mul.lo.s32 	%r200, %r199, %r187;
	mul.lo.s32 	%r201, %r200, %r188;
	mul.lo.s32 	%r202, %r187, %r191;
	mul.lo.s32 	%r203, %r202, %r188;
	mul.lo.s32 	%r204, %r203, %r189;
	mul.lo.s32 	%r205, %r188, %r183;
	mad.lo.s32 	%r206, %r205, %r189, %r204;
	mad.lo.s32 	%r207, %r201, %r189, %r197;
	mad.lo.s32 	%r208, %r206, %r3, %r207;
	sub.s32 	%r209, %r466, %r208;
	mul.lo.s32 	%r210, %r189, %r3;
	div.s32 	%r211, %r209, %r210;
	cvta.to.global.u64 	%rd119, %rd298;
	add.s64 	%rd120, %rd119, %rd110;
	st.global.u32 	[%rd120], %r211;
	ld.global.u32 	%r212, [%rd112];
	ld.global.u32 	%r213, [%rd8];
	ld.global.u32 	%r214, [%rd7];
	ld.global.u32 	%r215, [%rd6];
	ld.global.u32 	%r216, [%rd5];
	ld.global.u32 	%r217, [%rd4];
	ld.global.u32 	%r218, [%rd114];
	ld.global.u32 	%r219, [%rd116];
	ld.global.u32 	%r220, [%rd118];
	mul.lo.s32 	%r221, %r212, %r3;
	mul.lo.s32 	%r222, %r221, %r213;
	mul.lo.s32 	%r223, %r222, %r214;
	mul.lo.s32 	%r224, %r223, %r215;
	mul.lo.s32 	%r225, %r224, %r216;
	mul.lo.s32 	%r226, %r225, %r217;
	mul.lo.s32 	%r227, %r218, %r3;
	mul.lo.s32 	%r228, %r227, %r214;
	mul.lo.s32 	%r229, %r228, %r215;
	mul.lo.s32 	%r230, %r229, %r216;
	mul.lo.s32 	%r231, %r219, %r3;
	mul.lo.s32 	%r232, %r231, %r215;
	mul.lo.s32 	%r233, %r232, %r216;
	mul.lo.s32 	%r234, %r220, %r3;
	mul.lo.s32 	%r235, %r234, %r216;
	mad.lo.s32 	%r236, %r211, %r3, %r235;
	mad.lo.s32 	%r237, %r230, %r217, %r226;
	mad.lo.s32 	%r238, %r233, %r217, %r237;
	mad.lo.s32 	%r239, %r236, %r217, %r238;
	sub.s32 	%r240, %r466, %r239;
	div.s32 	%r241, %r240, %r3;
	cvta.to.global.u64 	%rd121, %rd299;
	add.s64 	%rd19, %rd121, %rd110;
	st.global.u32 	[%rd19], %r241;
	ld.global.u32 	%r242, [%rd112];
	ld.global.u32 	%r243, [%rd8];
	ld.global.u32 	%r244, [%rd7];
	ld.global.u32 	%r245, [%rd6];
	ld.global.u32 	%r246, [%rd5];
	ld.global.u32 	%r247, [%rd4];
	ld.global.u32 	%r248, [%rd114];
	ld.global.u32 	%r249, [%rd116];
	ld.global.u32 	%r250, [%rd118];
	ld.global.u32 	%r251, [%rd120];
	mul.lo.s32 	%r252, %r242, %r3;
	mul.lo.s32 	%r253, %r252, %r243;
	mul.lo.s32 	%r254, %r253, %r244;
	mul.lo.s32 	%r255, %r254, %r245;
	mul.lo.s32 	%r256, %r255, %r246;
	mul.lo.s32 	%r257, %r256, %r247;
	mul.lo.s32 	%r258, %r248, %r3;
	mul.lo.s32 	%r259, %r258, %r244;
	mul.lo.s32 	%r260, %r259, %r245;
	mul.lo.s32 	%r261, %r260, %r246;
	mul.lo.s32 	%r262, %r249, %r3;
	mul.lo.s32 	%r263, %r262, %r245;
	mul.lo.s32 	%r264, %r263, %r246;
	mul.lo.s32 	%r265, %r250, %r3;
	mul.lo.s32 	%r266, %r265, %r246;
	mad.lo.s32 	%r267, %r251, %r247, %r241;
	mad.lo.s32 	%r268, %r261, %r247, %r257;
	mad.lo.s32 	%r269, %r264, %r247, %r268;
	mad.lo.s32 	%r270, %r266, %r247, %r269;
	mad.lo.s32 	%r271, %r267, %r3, %r270;
	sub.s32 	%r272, %r466, %r271;
	cvta.to.global.u64 	%rd122, %rd300;
	add.s64 	%rd20, %rd122, %rd110;
	st.global.u32 	[%rd20], %r272;
	cvta.to.global.u64 	%rd123, %rd308;
	ld.global.u32 	%r273, [%rd123];
	cvt.rn.f64.s32 	%fd187, %r273;
	cvta.to.global.u64 	%rd124, %rd309;
	ld.global.u32 	%r274, [%rd124];
	add.s32 	%r275, %r274, 1;
	cvt.rn.f64.s32 	%fd188, %r275;
	div.rn.f64 	%fd189, %fd187, %fd188;
	cvta.to.global.u64 	%rd125, %rd310;
	mul.wide.s32 	%rd126, %r466, 8;
	add.s64 	%rd127, %rd125, %rd126;
	st.global.f64 	[%rd127], %fd189;
	ld.global.u32 	%r276, [%rd124];
	cvta.to.global.u64 	%rd128, %rd303;
	mul.wide.s32 	%rd129, %r276, 8;
	add.s64 	%rd130, %rd128, %rd129;
	ld.global.f64 	%fd190, [%rd130+8];
	cvta.to.global.u64 	%rd131, %rd301;
	ld.global.f64 	%fd191, [%rd131];
	sub.f64 	%fd192, %fd190, %fd191;
	ld.global.u32 	%r277, [%rd112];
	cvt.rn.f64.s32 	%fd193, %r277;
	cvta.to.global.u64 	%rd132, %rd291;
	ld.global.f64 	%fd194, [%rd132];
	fma.rn.f64 	%fd195, %fd194, %fd193, %fd192;
	cvta.to.global.u64 	%rd133, %rd311;
	add.s64 	%rd134, %rd133, %rd126;
	st.global.f64 	[%rd134], %fd195;
	ld.global.u32 	%r278, [%rd124];
	cvta.to.global.u64 	%rd135, %rd304;
	mul.wide.s32 	%rd136, %r278, 8;
	add.s64 	%rd137, %rd135, %rd136;
	ld.global.f64 	%fd196, [%rd137+8];
	ld.global.f64 	%fd197, [%rd131];
	sub.f64 	%fd198, %fd196, %fd197;
	ld.global.u32 	%r279, [%rd114];
	cvt.rn.f64.s32 	%fd199, %r279;
	ld.global.f64 	%fd200, [%rd132];
	fma.rn.f64 	%fd201, %fd200, %fd199, %fd198;
	cvta.to.global.u64 	%rd138, %rd312;
	add.s64 	%rd139, %rd138, %rd126;
	st.global.f64 	[%rd139], %fd201;
	ld.global.u32 	%r280, [%rd124];
	cvta.to.global.u64 	%rd140, %rd305;
	mul.wide.s32 	%rd141, %r280, 8;
	add.s64 	%rd142, %rd140, %rd141;
	ld.global.f64 	%fd202, [%rd142+8];
	cvta.to.global.u64 	%rd143, %rd302;
	ld.global.f64 	%fd203, [%rd143];
	div.rn.f64 	%fd204, %fd203, 0d4066800000000000;
	mul.f64 	%fd205, %fd204, 0d400921FB54442D18;
	sub.f64 	%fd206, %fd202, %fd205;
	ld.global.u32 	%r281, [%rd116];
	cvt.rn.f64.s32 	%fd207, %r281;
	cvta.to.global.u64 	%rd144, %rd292;
	ld.global.f64 	%fd208, [%rd144];
	mul.f64 	%fd209, %fd208, %fd207;
	div.rn.f64 	%fd210, %fd209, 0d4066800000000000;
	fma.rn.f64 	%fd211, %fd210, 0d400921FB54442D18, %fd206;
	cvta.to.global.u64 	%rd145, %rd313;
	add.s64 	%rd21, %rd145, %rd126;
	st.global.f64 	[%rd21], %fd211;
	ld.global.u32 	%r282, [%rd124];
	cvta.to.global.u64 	%rd146, %rd306;
	mul.wide.s32 	%rd147, %r282, 8;
	add.s64 	%rd148, %rd146, %rd147;
	ld.global.f64 	%fd212, [%rd148+8];
	ld.global.f64 	%fd213, [%rd143];
	div.rn.f64 	%fd214, %fd213, 0d4066800000000000;
	mul.f64 	%fd215, %fd214, 0d400921FB54442D18;
	sub.f64 	%fd216, %fd212, %fd215;
	ld.global.u32 	%r283, [%rd118];
	cvt.rn.f64.s32 	%fd217, %r283;
	ld.global.f64 	%fd218, [%rd144];
	mul.f64 	%fd219, %fd218, %fd217;
	div.rn.f64 	%fd220, %fd219, 0d4066800000000000;
	fma.rn.f64 	%fd221, %fd220, 0d400921FB54442D18, %fd216;
	cvta.to.global.u64 	%rd149, %rd314;
	add.s64 	%rd22, %rd149, %rd126;
	st.global.f64 	[%rd22], %fd221;
	ld.global.u32 	%r284, [%rd124];
	cvta.to.global.u64 	%rd150, %rd307;
	mul.wide.s32 	%rd151, %r284, 8;
	add.s64 	%rd152, %rd150, %rd151;
	ld.global.f64 	%fd222, [%rd152+8];
	ld.global.f64 	%fd223, [%rd143];
	div.rn.f64 	%fd224, %fd223, 0d4066800000000000;
	mul.f64 	%fd225, %fd224, 0d400921FB54442D18;
	sub.f64 	%fd226, %fd222, %fd225;
	ld.global.u32 	%r285, [%rd120];
	cvt.rn.f64.s32 	%fd227, %r285;
	ld.global.f64 	%fd228, [%rd144];
	mul.f64 	%fd229, %fd228, %fd227;
	div.rn.f64 	%fd230, %fd229, 0d4066800000000000;
	fma.rn.f64 	%fd231, %fd230, 0d400921FB54442D18, %fd226;
	cvta.to.global.u64 	%rd153, %rd315;
	add.s64 	%rd23, %rd153, %rd126;
	st.global.f64 	[%rd23], %fd231;
	ld.global.f64 	%fd232, [%rd127];
	ld.global.f64 	%fd233, [%rd134];
	ld.global.f64 	%fd234, [%rd139];
	cvta.to.global.u64 	%rd24, %rd288;
	ld.global.f64 	%fd235, [%rd24];
	ld.global.f64 	%fd236, [%rd24+8];
	mul.f64 	%fd237, %fd233, %fd236;
	fma.rn.f64 	%fd238, %fd232, %fd235, %fd237;
	ld.global.f64 	%fd239, [%rd24+16];
	fma.rn.f64 	%fd240, %fd234, %fd239, %fd238;
	cvta.to.global.u64 	%rd154, %rd316;
	add.s64 	%rd25, %rd154, %rd126;
	st.global.f64 	[%rd25], %fd240;
	ld.global.f64 	%fd241, [%rd127];
	ld.global.f64 	%fd242, [%rd134];
	ld.global.f64 	%fd243, [%rd139];
	ld.global.f64 	%fd244, [%rd3];
	ld.global.f64 	%fd245, [%rd3+8];
	mul.f64 	%fd246, %fd242, %fd245;
	fma.rn.f64 	%fd247, %fd241, %fd244, %fd246;
	ld.global.f64 	%fd248, [%rd3+16];
	fma.rn.f64 	%fd249, %fd243, %fd248, %fd247;
	cvta.to.global.u64 	%rd155, %rd317;
	add.s64 	%rd26, %rd155, %rd126;
	st.global.f64 	[%rd26], %fd249;
	ld.global.f64 	%fd250, [%rd127];
	ld.global.f64 	%fd251, [%rd134];
	ld.global.f64 	%fd252, [%rd139];
	cvta.to.global.u64 	%rd27, %rd289;
	ld.global.f64 	%fd253, [%rd27];
	ld.global.f64 	%fd254, [%rd27+8];
	mul.f64 	%fd255, %fd251, %fd254;
	fma.rn.f64 	%fd256, %fd250, %fd253, %fd255;
	ld.global.f64 	%fd257, [%rd27+16];
	fma.rn.f64 	%fd258, %fd252, %fd257, %fd256;
	cvta.to.global.u64 	%rd156, %rd318;
	add.s64 	%rd28, %rd156, %rd126;
	st.global.f64 	[%rd28], %fd258;
	ld.global.f64 	%fd1, [%rd21];
	ld.global.f64 	%fd2, [%rd22];
	ld.global.f64 	%fd3, [%rd23];
	ld.global.u32 	%r286, [%rd19];
	mul.wide.s32 	%rd157, %r286, 8;
	add.s64 	%rd158, %rd2, %rd157;
	ld.global.f64 	%fd4, [%rd158];
	add.s64 	%rd159, %rd1, %rd157;
	ld.global.f64 	%fd5, [%rd159];
	cvta.to.global.u64 	%rd29, %rd279;
	add.s64 	%rd160, %rd29, %rd157;
	ld.global.f64 	%fd6, [%rd160];
	abs.f64 	%fd7, %fd3;
	setp.neu.f64 	%p11, %fd7, 0d7FF0000000000000;
	@%p11 bra 	$L__BB29_4;
	mov.f64 	%fd264, 0d0000000000000000;
	mul.rn.f64 	%fd835, %fd3, %fd264;
	mov.b32 	%r468, 1;
	bra.uni 	$L__BB29_7;
$L__BB29_4:
	mul.f64 	%fd259, %fd3, 0d3FE45F306DC9C883;
	cvt.rni.s32.f64 	%r467, %fd259;
	cvt.rn.f64.s32 	%fd260, %r467;
	fma.rn.f64 	%fd261, %fd260, 0dBFF921FB54442D18, %fd3;
	fma.rn.f64 	%fd262, %fd260, 0dBC91A62633145C00, %fd261;
	fma.rn.f64 	%fd835, %fd260, 0dB97B839A252049C0, %fd262;
	setp.ltu.f64 	%p12, %fd7, 0d41E0000000000000;
	@%p12 bra 	$L__BB29_6;
	{ // callseq 134, 0
	.param .b64 param0;
	st.param.f64 	[param0], %fd3;
	.param .align 16 .b8 retval0[16];
	call.uni (retval0), 
	__internal_trig_reduction_slowpathd, 
	(
	param0
	);
	ld.param.f64 	%fd835, [retval0];
	ld.param.b32 	%r467, [retval0+8];
	} // callseq 134
$L__BB29_6:
	add.s32 	%r468, %r467, 1;
$L__BB29_7:
	shl.b32 	%r289, %r468, 6;
	cvt.u64.u32 	%rd161, %r289;
	and.b64  	%rd162, %rd161, 64;
	mov.u64 	%rd163, __cudart_sin_cos_coeffs;
	add.s64 	%rd164, %rd163, %rd162;
	mul.rn.f64 	%fd265, %fd835, %fd835;
	and.b32  	%r290, %r468, 1;
	setp.eq.b32 	%p13, %r290, 1;
	selp.f64 	%fd266, 0dBDA8FF8320FD8164, 0d3DE5DB65F9785EBA, %p13;
	ld.global.nc.v2.f64 	{%fd267, %fd268}, [%rd164];
	fma.rn.f64 	%fd269, %fd266, %fd265, %fd267;
	fma.rn.f64 	%fd270, %fd269, %fd265, %fd268;
	ld.global.nc.v2.f64 	{%fd271, %fd272}, [%rd164+16];
	fma.rn.f64 	%fd273, %fd270, %fd265, %fd271;
	fma.rn.f64 	%fd274, %fd273, %fd265, %fd272;
	ld.global.nc.v2.f64 	{%fd275, %fd276}, [%rd164+32];
	fma.rn.f64 	%fd277, %fd274, %fd265, %fd275;
	fma.rn.f64 	%fd278, %fd277, %fd265, %fd276;
	fma.rn.f64 	%fd279, %fd278, %fd835, %fd835;
	fma.rn.f64 	%fd280, %fd278, %fd265, 0d3FF0000000000000;
	selp.f64 	%fd281, %fd280, %fd279, %p13;
	and.b32  	%r291, %r468, 2;
	setp.eq.s32 	%p14, %r291, 0;
	mov.f64 	%fd282, 0d0000000000000000;
	sub.f64 	%fd283, %fd282, %fd281;
	selp.f64 	%fd13, %fd281, %fd283, %p14;
	abs.f64 	%fd14, %fd2;
	setp.neu.f64 	%p15, %fd14, 0d7FF0000000000000;
	@%p15 bra 	$L__BB29_9;
	mov.f64 	%fd289, 0d0000000000000000;
	mul.rn.f64 	%fd837, %fd2, %fd289;
	mov.b32 	%r470, 1;
	bra.uni 	$L__BB29_12;
$L__BB29_9:
	mul.f64 	%fd284, %fd2, 0d3FE45F306DC9C883;
	cvt.rni.s32.f64 	%r469, %fd284;
	cvt.rn.f64.s32 	%fd285, %r469;
	fma.rn.f64 	%fd286, %fd285, 0dBFF921FB54442D18, %fd2;
	fma.rn.f64 	%fd287, %fd285, 0dBC91A62633145C00, %fd286;
	fma.rn.f64 	%fd837, %fd285, 0dB97B839A252049C0, %fd287;
	setp.ltu.f64 	%p16, %fd14, 0d41E0000000000000;
	@%p16 bra 	$L__BB29_11;
	{ // callseq 135, 0
	.param .b64 param0;
	st.param.f64 	[param0], %fd2;
	.param .align 16 .b8 retval0[16];
	call.uni (retval0), 
	__internal_trig_reduction_slowpathd, 
	(
	param0
	);
	ld.param.f64 	%fd837, [retval0];
	ld.param.b32 	%r469, [retval0+8];
	} // callseq 135
$L__BB29_11:
	add.s32 	%r470, %r469, 1;
$L__BB29_12:
	shl.b32 	%r294, %r470, 6;
	cvt.u64.u32 	%rd165, %r294;
	and.b64  	%rd166, %rd165, 64;
	mov.u64 	%rd167, __cudart_sin_cos_coeffs;
	add.s64 	%rd168, %rd167, %rd166;
	mul.rn.f64 	%fd290, %fd837, %fd837;
	and.b32  	%r295, %r470, 1;
	setp.eq.b32 	%p18, %r295, 1;
	selp.f64 	%fd291, 0dBDA8FF8320FD8164, 0d3DE5DB65F9785EBA, %p18;
	ld.global.nc.v2.f64 	{%fd292, %fd293}, [%rd168];
	fma.rn.f64 	%fd294, %fd291, %fd290, %fd292;
	fma.rn.f64 	%fd295, %fd294, %fd290, %fd293;
	ld.global.nc.v2.f64 	{%fd296, %fd297}, [%rd168+16];
	fma.rn.f64 	%fd298, %fd295, %fd290, %fd296;
	fma.rn.f64 	%fd299, %fd298, %fd290, %fd297;
	ld.global.nc.v2.f64 	{%fd300, %fd301}, [%rd168+32];
	fma.rn.f64 	%fd302, %fd299, %fd290, %fd300;
	fma.rn.f64 	%fd303, %fd302, %fd290, %fd301;
	fma.rn.f64 	%fd304, %fd303, %fd837, %fd837;
	fma.rn.f64 	%fd305, %fd303, %fd290, 0d3FF0000000000000;
	selp.f64 	%fd306, %fd305, %fd304, %p18;
	and.b32  	%r296, %r470, 2;
	setp.eq.s32 	%p19, %r296, 0;
	mov.f64 	%fd307, 0d0000000000000000;
	sub.f64 	%fd308, %fd307, %fd306;
	selp.f64 	%fd309, %fd306, %fd308, %p19;
	mul.f64 	%fd310, %fd4, %fd13;
	mul.f64 	%fd20, %fd310, %fd309;
	@%p11 bra 	$L__BB29_14;
	mov.f64 	%fd316, 0d0000000000000000;
	mul.rn.f64 	%fd838, %fd3, %fd316;
	mov.b32 	%r471, 0;
	bra.uni 	$L__BB29_16;
$L__BB29_14:
	mul.f64 	%fd311, %fd3, 0d3FE45F306DC9C883;
	cvt.rni.s32.f64 	%r471, %fd311;
	cvt.rn.f64.s32 	%fd312, %r471;
	fma.rn.f64 	%fd313, %fd312, 0dBFF921FB54442D18, %fd3;
	fma.rn.f64 	%fd314, %fd312, 0dBC91A62633145C00, %fd313;
	fma.rn.f64 	%fd838, %fd312, 0dB97B839A252049C0, %fd314;
	setp.ltu.f64 	%p20, %fd7, 0d41E0000000000000;
	@%p20 bra 	$L__BB29_16;
	{ // callseq 136, 0
	.param .b64 param0;
	st.param.f64 	[param0], %fd3;
	.param .align 16 .b8 retval0[16];
	call.uni (retval0), 
	__internal_trig_reduction_slowpathd, 
	(
	param0
	);
	ld.param.f64 	%fd838, [retval0];
	ld.param.b32 	%r471, [retval0+8];
	} // callseq 136
$L__BB29_16:
	shl.b32 	%r299, %r471, 6;
	cvt.u64.u32 	%rd169, %r299;
	and.b64  	%rd170, %rd169, 64;
	mov.u64 	%rd171, __cudart_sin_cos_coeffs;
	add.s64 	%rd172, %rd171, %rd170;
	mul.rn.f64 	%fd317, %fd838, %fd838;
	and.b32  	%r300, %r471, 1;
	setp.eq.b32 	%p21, %r300, 1;
	selp.f64 	%fd318, 0dBDA8FF8320FD8164, 0d3DE5DB65F9785EBA, %p21;
	ld.global.nc.v2.f64 	{%fd319, %fd320}, [%rd172];
	fma.rn.f64 	%fd321, %fd318, %fd317, %fd319;
	fma.rn.f64 	%fd322, %fd321, %fd317, %fd320;
	ld.global.nc.v2.f64 	{%fd323, %fd324}, [%rd172+16];
	fma.rn.f64 	%fd325, %fd322, %fd317, %fd323;
	fma.rn.f64 	%fd326, %fd325, %fd317, %fd324;
	ld.global.nc.v2.f64 	{%fd327, %fd328}, [%rd172+32];
	fma.rn.f64 	%fd329, %fd326, %fd317, %fd327;
	fma.rn.f64 	%fd330, %fd329, %fd317, %fd328;
	fma.rn.f64 	%fd331, %fd330, %fd838, %fd838;
	fma.rn.f64 	%fd332, %fd330, %fd317, 0d3FF0000000000000;
	selp.f64 	%fd333, %fd332, %fd331, %p21;
	and.b32  	%r301, %r471, 2;
	setp.eq.s32 	%p22, %r301, 0;
	mov.f64 	%fd334, 0d0000000000000000;
	sub.f64 	%fd335, %fd334, %fd333;
	selp.f64 	%fd25, %fd333, %fd335, %p22;
	abs.f64 	%fd26, %fd1;
	setp.neu.f64 	%p23, %fd26, 0d7FF0000000000000;
	@%p23 bra 	$L__BB29_18;
	mov.f64 	%fd341, 0d0000000000000000;
	mul.rn.f64 	%fd840, %fd1, %fd341;
	mov.b32 	%r473, 1;
	bra.uni 	$L__BB29_21;
$L__BB29_18:
	mul.f64 	%fd336, %fd1, 0d3FE45F306DC9C883;
	cvt.rni.s32.f64 	%r472, %fd336;
	cvt.rn.f64.s32 	%fd337, %r472;
	fma.rn.f64 	%fd338, %fd337, 0dBFF921FB54442D18, %fd1;
	fma.rn.f64 	%fd339, %fd337, 0dBC91A62633145C00, %fd338;
	fma.rn.f64 	%fd840, %fd337, 0dB97B839A252049C0, %fd339;
	setp.ltu.f64 	%p24, %fd26, 0d41E0000000000000;
	@%p24 bra 	$L__BB29_20;
	{ // callseq 137, 0
	.param .b64 param0;
	st.param.f64 	[param0], %fd1;
	.param .align 16 .b8 retval0[16];
	call.uni (retval0), 
	__internal_trig_reduction_slowpathd, 
	(
	param0
	);
	ld.param.f64 	%fd840, [retval0];
	ld.param.b32 	%r472, [retval0+8];
	} // callseq 137
$L__BB29_20:
	add.s32 	%r473, %r472, 1;
$L__BB29_21:
	shl.b32 	%r304, %r473, 6;
	cvt.u64.u32 	%rd173, %r304;
	and.b64  	%rd174, %rd173, 64;
	mov.u64 	%rd175, __cudart_sin_cos_coeffs;
	add.s64 	%rd176, %rd175, %rd174;
	mul.rn.f64 	%fd342, %fd840, %fd840;
	and.b32  	%r305, %r473, 1;
	setp.eq.b32 	%p26, %r305, 1;
	selp.f64 	%fd343, 0dBDA8FF8320FD8164, 0d3DE5DB65F9785EBA, %p26;
	ld.global.nc.v2.f64 	{%fd344, %fd345}, [%rd176];
	fma.rn.f64 	%fd346, %fd343, %fd342, %fd344;
	fma.rn.f64 	%fd347, %fd346, %fd342, %fd345;
	ld.global.nc.v2.f64 	{%fd348, %fd349}, [%rd176+16];
	fma.rn.f64 	%fd350, %fd347, %fd342, %fd348;
	fma.rn.f64 	%fd351, %fd350, %fd342, %fd349;
	ld.global.nc.v2.f64 	{%fd352, %fd353}, [%rd176+32];
	fma.rn.f64 	%fd354, %fd351, %fd342, %fd352;
	fma.rn.f64 	%fd355, %fd354, %fd342, %fd353;
	fma.rn.f64 	%fd356, %fd355, %fd840, %fd840;
	fma.rn.f64 	%fd357, %fd355, %fd342, 0d3FF0000000000000;
	selp.f64 	%fd358, %fd357, %fd356, %p26;
	and.b32  	%r306, %r473, 2;
	setp.eq.s32 	%p27, %r306, 0;
	mov.f64 	%fd359, 0d0000000000000000;
	sub.f64 	%fd360, %fd359, %fd358;
	selp.f64 	%fd32, %fd358, %fd360, %p27;
	@%p23 bra 	$L__BB29_23;
	mov.f64 	%fd366, 0d0000000000000000;
	mul.rn.f64 	%fd841, %fd1, %fd366;
	mov.b32 	%r474, 0;
	bra.uni 	$L__BB29_25;
$L__BB29_23:
	mul.f64 	%fd361, %fd1, 0d3FE45F306DC9C883;
	cvt.rni.s32.f64 	%r474, %fd361;
	cvt.rn.f64.s32 	%fd362, %r474;
	fma.rn.f64 	%fd363, %fd362, 0dBFF921FB54442D18, %fd1;
	fma.rn.f64 	%fd364, %fd362, 0dBC91A62633145C00, %fd363;
	fma.rn.f64 	%fd841, %fd362, 0dB97B839A252049C0, %fd364;
	setp.ltu.f64 	%p28, %fd26, 0d41E0000000000000;
	@%p28 bra 	$L__BB29_25;
	{ // callseq 138, 0
	.param .b64 param0;
	st.param.f64 	[param0], %fd1;
	.param .align 16 .b8 retval0[16];
	call.uni (retval0), 
	__internal_trig_reduction_slowpathd, 
	(
	param0
	);
	ld.param.f64 	%fd841, [retval0];
	ld.param.b32 	%r474, [retval0+8];
	} // callseq 138
$L__BB29_25:
	shl.b32 	%r309, %r474, 6;
	cvt.u64.u32 	%rd177, %r309;
	and.b64  	%rd178, %rd177, 64;
	mov.u64 	%rd179, __cudart_sin_cos_coeffs;
	add.s64 	%rd180, %rd179, %rd178;
	mul.rn.f64 	%fd367, %fd841, %fd841;
	and.b32  	%r310, %r474, 1;
	setp.eq.b32 	%p30, %r310, 1;
	selp.f64 	%fd368, 0dBDA8FF8320FD8164, 0d3DE5DB65F9785EBA, %p30;
	ld.global.nc.v2.f64 	{%fd369, %fd370}, [%rd180];
	fma.rn.f64 	%fd371, %fd368, %fd367, %fd369;
	fma.rn.f64 	%fd372, %fd371, %fd367, %fd370;
	ld.global.nc.v2.f64 	{%fd373, %fd374}, [%rd180+16];
	fma.rn.f64 	%fd375, %fd372, %fd367, %fd373;
	fma.rn.f64 	%fd376, %fd375, %fd367, %fd374;
	ld.global.nc.v2.f64 	{%fd377, %fd378}, [%rd180+32];
	fma.rn.f64 	%fd379, %fd376, %fd367, %fd377;
	fma.rn.f64 	%fd380, %fd379, %fd367, %fd378;
	fma.rn.f64 	%fd381, %fd380, %fd841, %fd841;
	fma.rn.f64 	%fd382, %fd380, %fd367, 0d3FF0000000000000;
	selp.f64 	%fd383, %fd382, %fd381, %p30;
	and.b32  	%r311, %r474, 2;
	setp.eq.s32 	%p31, %r311, 0;
	mov.f64 	%fd384, 0d0000000000000000;
	sub.f64 	%fd385, %fd384, %fd383;
	selp.f64 	%fd37, %fd383, %fd385, %p31;
	mul.f64 	%fd38, %fd5, %fd37;
	@%p15 bra 	$L__BB29_27;
	mov.f64 	%fd391, 0d0000000000000000;
	mul.rn.f64 	%fd842, %fd2, %fd391;
	mov.b32 	%r475, 0;
	bra.uni 	$L__BB29_29;
$L__BB29_27:
	mul.f64 	%fd386, %fd2, 0d3FE45F306DC9C883;
	cvt.rni.s32.f64 	%r475, %fd386;
	cvt.rn.f64.s32 	%fd387, %r475;
	fma.rn.f64 	%fd388, %fd387, 0dBFF921FB54442D18, %fd2;
	fma.rn.f64 	%fd389, %fd387, 0dBC91A62633145C00, %fd388;
	fma.rn.f64 	%fd842, %fd387, 0dB97B839A252049C0, %fd389;
	setp.ltu.f64 	%p32, %fd14, 0d41E0000000000000;
	@%p32 bra 	$L__BB29_29;
	{ // callseq 139, 0
	.param .b64 param0;
	st.param.f64 	[param0], %fd2;
	.param .align 16 .b8 retval0[16];
	call.uni (retval0), 
	__internal_trig_reduction_slowpathd, 
	(
	param0
	);
	ld.param.f64 	%fd842, [retval0];
	ld.param.b32 	%r475, [retval0+8];
	} // callseq 139
$L__BB29_29:
	ld.param.u64 	%rd319, [_Z21Vext_cal_ini_backwardPiPdS0_S0_S0_S0_S_S0_S0_S0_S0_S0_S_S_S_S0_S0_S0_S0_S0_S0_S0_S_S_S_S_S0_S0_S_S_S_S_S_S_S_S_S0_S0_S0_S0_S0_S0_S0_S0_S_S_S0_S0_S0_S0_S0_S0_S0_S0_S0_S0_S0_S0_S0_S0_S0_S0_S0_S0_S0_S0__param_55];
	shl.b32 	%r314, %r475, 6;
	cvt.u64.u32 	%rd181, %r314;
	and.b64  	%rd182, %rd181, 64;
	mov.u64 	%rd183, __cudart_sin_cos_coeffs;
	add.s64 	%rd184, %rd183, %rd182;
	mul.rn.f64 	%fd392, %fd842, %fd842;
	and.b32  	%r315, %r475, 1;
	setp.eq.b32 	%p33, %r315, 1;
	selp.f64 	%fd393, 0dBDA8FF8320FD8164, 0d3DE5DB65F9785EBA, %p33;
	ld.global.nc.v2.f64 	{%fd394, %fd395}, [%rd184];
	fma.rn.f64 	%fd396, %fd393, %fd392, %fd394;
	fma.rn.f64 	%fd397, %fd396, %fd392, %fd395;
	ld.global.nc.v2.f64 	{%fd398, %fd399}, [%rd184+16];
	fma.rn.f64 	%fd400, %fd397, %fd392, %fd398;
	fma.rn.f64 	%fd401, %fd400, %fd392, %fd399;
	ld.global.nc.v2.f64 	{%fd402, %fd403}, [%rd184+32];
	fma.rn.f64 	%fd404, %fd401, %fd392, %fd402;
	fma.rn.f64 	%fd405, %fd404, %fd392, %fd403;
	fma.rn.f64 	%fd406, %fd405, %fd842, %fd842;
	fma.rn.f64 	%fd407, %fd405, %fd392, 0d3FF0000000000000;
	selp.f64 	%fd408, %fd407, %fd406, %p33;
	and.b32  	%r316, %r475, 2;
	setp.eq.s32 	%p34, %r316, 0;
	mov.f64 	%fd409, 0d0000000000000000;
	sub.f64 	%fd410, %fd409, %fd408;
	selp.f64 	%fd411, %fd408, %fd410, %p34;
	mul.f64 	%fd412, %fd13, %fd38;
	mul.f64 	%fd413, %fd5, %fd25;
	mul.f64 	%fd414, %fd413, %fd32;
	sub.f64 	%fd415, %fd20, %fd414;
	fma.rn.f64 	%fd416, %fd412, %fd411, %fd415;
	mul.f64 	%fd417, %fd6, %fd25;
	fma.rn.f64 	%fd418, %fd417, %fd37, %fd416;
	mul.f64 	%fd419, %fd6, %fd32;
	mul.f64 	%fd420, %fd13, %fd419;
	fma.rn.f64 	%fd421, %fd420, %fd411, %fd418;
	cvta.to.global.u64 	%rd185, %rd319;
	mul.wide.s32 	%rd186, %r466, 8;
	add.s64 	%rd30, %rd185, %rd186;
	st.global.f64 	[%rd30], %fd421;
	ld.global.f64 	%fd43, [%rd21];
	ld.global.f64 	%fd44, [%rd22];
	ld.global.f64 	%fd45, [%rd23];
	ld.global.u32 	%r317, [%rd19];
	mul.wide.s32 	%rd187, %r317, 8;
	add.s64 	%rd188, %rd2, %rd187;
	ld.global.f64 	%fd46, [%rd188];
	add.s64 	%rd189, %rd1, %rd187;
	ld.global.f64 	%fd47, [%rd189];
	add.s64 	%rd190, %rd29, %rd187;
	ld.global.f64 	%fd48, [%rd190];
	abs.f64 	%fd49, %fd45;
	setp.neu.f64 	%p35, %fd49, 0d7FF0000000000000;
	@%p35 bra 	$L__BB29_31;
	mov.f64 	%fd427, 0d0000000000000000;
	mul.rn.f64 	%fd843, %fd45, %fd427;
	mov.b32 	%r476, 0;
	bra.uni 	$L__BB29_33;
$L__BB29_31:
	mul.f64 	%fd422, %fd45, 0d3FE45F306DC9C883;
	cvt.rni.s32.f64 	%r476, %fd422;
	cvt.rn.f64.s32 	%fd423, %r476;
	fma.rn.f64 	%fd424, %fd423, 0dBFF921FB54442D18, %fd45;
	fma.rn.f64 	%fd425, %fd423, 0dBC91A62633145C00, %fd424;
	fma.rn.f64 	%fd843, %fd423, 0dB97B839A252049C0, %fd425;
	setp.ltu.f64 	%p36, %fd49, 0d41E0000000000000;
	@%p36 bra 	$L__BB29_33;
	{ // callseq 140, 0
	.param .b64 param0;
	st.param.f64 	[param0], %fd45;
	.param .align 16 .b8 retval0[16];
	call.uni (retval0), 
	__internal_trig_reduction_slowpathd, 
	(
	param0
	);
	ld.param.f64 	%fd843, [retval0];
	ld.param.b32 	%r476, [retval0+8];
	} // callseq 140
$L__BB29_33:
	shl.b32 	%r320, %r476, 6;
	cvt.u64.u32 	%rd191, %r320;
	and.b64  	%rd192, %rd191, 64;
	mov.u64 	%rd193, __cudart_sin_cos_coeffs;
	add.s64 	%rd194, %rd193, %rd192;
	mul.rn.f64 	%fd428, %fd843, %fd843;
	and.b32  	%r321, %r476, 1;
	setp.eq.b32 	%p37, %r321, 1;
	selp.f64 	%fd429, 0dBDA8FF8320FD8164, 0d3DE5DB65F9785EBA, %p37;
	ld.global.nc.v2.f64 	{%fd430, %fd431}, [%rd194];
	fma.rn.f64 	%fd432, %fd429, %fd428, %fd430;
	fma.rn.f64 	%fd433, %fd432, %fd428, %fd431;
	ld.global.nc.v2.f64 	{%fd434, %fd435}, [%rd194+16];
	fma.rn.f64 	%fd436, %fd433, %fd428, %fd434;
	fma.rn.f64 	%fd437, %fd436, %fd428, %fd435;
	ld.global.nc.v2.f64 	{%fd438, %fd439}, [%rd194+32];
	fma.rn.f64 	%fd440, %fd437, %fd428, %fd438;
	fma.rn.f64 	%fd441, %fd440, %fd428, %fd439;
	fma.rn.f64 	%fd442, %fd441, %fd843, %fd843;
	fma.rn.f64 	%fd443, %fd441, %fd428, 0d3FF0000000000000;
	selp.f64 	%fd444, %fd443, %fd442, %p37;
	and.b32  	%r322, %r476, 2;
	setp.eq.s32 	%p38, %r322, 0;
	mov.f64 	%fd445, 0d0000000000000000;
	sub.f64 	%fd446, %fd445, %fd444;
	selp.f64 	%fd54, %fd444, %fd446, %p38;
	abs.f64 	%fd55, %fd44;
	setp.neu.f64 	%p39, %fd55, 0d7FF0000000000000;
	@%p39 bra 	$L__BB29_35;
	mov.f64 	%fd452, 0d0000000000000000;
	mul.rn.f64 	%fd845, %fd44, %fd452;
	mov.b32 	%r478, 1;
	bra.uni 	$L__BB29_38;
$L__BB29_35:
	mul.f64 	%fd447, %fd44, 0d3FE45F306DC9C883;
	cvt.rni.s32.f64 	%r477, %fd447;
	cvt.rn.f64.s32 	%fd448, %r477;
	fma.rn.f64 	%fd449, %fd448, 0dBFF921FB54442D18, %fd44;
	fma.rn.f64 	%fd450, %fd448, 0dBC91A62633145C00, %fd449;
	fma.rn.f64 	%fd845, %fd448, 0dB97B839A252049C0, %fd450;
	setp.ltu.f64 	%p40, %fd55, 0d41E0000000000000;
	@%p40 bra 	$L__BB29_37;
	{ // callseq 141, 0
	.param .b64 param0;
	st.param.f64 	[param0], %fd44;
	.param .align 16 .b8 retval0[16];
	call.uni (retval0), 
	__internal_trig_reduction_slowpathd, 
	(
	param0
	);
	ld.param.f64 	%fd845, [retval0];
	ld.param.b32 	%r477, [retval0+8];
	} // callseq 141
$L__BB29_37:
	add.s32 	%r478, %r477, 1;
$L__BB29_38:
	shl.b32 	%r325, %r478, 6;
	cvt.u64.u32 	%rd195, %r325;
	and.b64  	%rd196, %rd195, 64;
	mov.u64 	%rd197, __cudart_sin_cos_coeffs;
	add.s64 	%rd198, %rd197, %rd196;
	mul.rn.f64 	%fd453, %fd845, %fd845;
	and.b32  	%r326, %r478, 1;
	setp.eq.b32 	%p42, %r326, 1;
	selp.f64 	%fd454, 0dBDA8FF8320FD8164, 0d3DE5DB65F9785EBA, %p42;
	ld.global.nc.v2.f64 	{%fd455, %fd456}, [%rd198];
	fma.rn.f64 	%fd457, %fd454, %fd453, %fd455;
	fma.rn.f64 	%fd458, %fd457, %fd453, %fd456;
	ld.global.nc.v2.f64 	{%fd459, %fd460}, [%rd198+16];
	fma.rn.f64 	%fd461, %fd458, %fd453, %fd459;
	fma.rn.f64 	%fd462, %fd461, %fd453, %fd460;
	ld.global.nc.v2.f64 	{%fd463, %fd464}, [%rd198+32];
	fma.rn.f64 	%fd465, %fd462, %fd453, %fd463;
	fma.rn.f64 	%fd466, %fd465, %fd453, %fd464;
	fma.rn.f64 	%fd467, %fd466, %fd845, %fd845;
	fma.rn.f64 	%fd468, %fd466, %fd453, 0d3FF0000000000000;
	selp.f64 	%fd469, %fd468, %fd467, %p42;
	and.b32  	%r327, %r478, 2;
	setp.eq.s32 	%p43, %r327, 0;
	mov.f64 	%fd470, 0d0000000000000000;
	sub.f64 	%fd471, %fd470, %fd469;
	selp.f64 	%fd472, %fd469, %fd471, %p43;
	mul.f64 	%fd473, %fd46, %fd54;
	mul.f64 	%fd61, %fd473, %fd472;
	@%p35 bra 	$L__BB29_40;
	mov.f64 	%fd479, 0d0000000000000000;
	mul.rn.f64 	%fd847, %fd45, %fd479;
	mov.b32 	%r480, 1;
	bra.uni 	$L__BB29_43;
$L__BB29_40:
	mul.f64 	%fd474, %fd45, 0d3FE45F306DC9C883;
	cvt.rni.s32.f64 	%r479, %fd474;
	cvt.rn.f64.s32 	%fd475, %r479;
	fma.rn.f64 	%fd476, %fd475, 0dBFF921FB54442D18, %fd45;
	fma.rn.f64 	%fd477, %fd475, 0dBC91A62633145C00, %fd476;
	fma.rn.f64 	%fd847, %fd475, 0dB97B839A252049C0, %fd477;
	setp.ltu.f64 	%p44, %fd49, 0d41E0000000000000;
	@%p44 bra 	$L__BB29_42;
	{ // callseq 142, 0
	.param .b64 param0;
	st.param.f64 	[param0], %fd45;
	.param .align 16 .b8 retval0[16];
	call.uni (retval0), 
	__internal_trig_reduction_slowpathd, 
	(
	param0
	);
	ld.param.f64 	%fd847, [retval0];
	ld.param.b32 	%r479, [retval0+8];
	} // callseq 142
$L__BB29_42:
	add.s32 	%r480, %r479, 1;
$L__BB29_43:
	shl.b32 	%r330, %r480, 6;
	cvt.u64.u32 	%rd199, %r330;
	and.b64  	%rd200, %rd199, 64;
	mov.u64 	%rd201, __cudart_sin_cos_coeffs;
	add.s64 	%rd202, %rd201, %rd200;
	mul.rn.f64 	%fd480, %fd847, %fd847;
	and.b32  	%r331, %r480, 1;
	setp.eq.b32 	%p45, %r331, 1;
	selp.f64 	%fd481, 0dBDA8FF8320FD8164, 0d3DE5DB65F9785EBA, %p45;
	ld.global.nc.v2.f64 	{%fd482, %fd483}, [%rd202];
	fma.rn.f64 	%fd484, %fd481, %fd480, %fd482;
	fma.rn.f64 	%fd485, %fd484, %fd480, %fd483;
	ld.global.nc.v2.f64 	{%fd486, %fd487}, [%rd202+16];
	fma.rn.f64 	%fd488, %fd485, %fd480, %fd486;
	fma.rn.f64 	%fd489, %fd488, %fd480, %fd487;
	ld.global.nc.v2.f64 	{%fd490, %fd491}, [%rd202+32];
	fma.rn.f64 	%fd492, %fd489, %fd480, %fd490;
	fma.rn.f64 	%fd493, %fd492, %fd480, %fd491;
	fma.rn.f64 	%fd494, %fd493, %fd847, %fd847;
	fma.rn.f64 	%fd495, %fd493, %fd480, 0d3FF0000000000000;
	selp.f64 	%fd496, %fd495, %fd494, %p45;
	and.b32  	%r332, %r480, 2;
	setp.eq.s32 	%p46, %r332, 0;
	mov.f64 	%fd497, 0d0000000000000000;
	sub.f64 	%fd498, %fd497, %fd496;
	selp.f64 	%fd67, %fd496, %fd498, %p46;
	abs.f64 	%fd68, %fd43;
	setp.neu.f64 	%p47, %fd68, 0d7FF0000000000000;
	@%p47 bra 	$L__BB29_45;
	mov.f64 	%fd504, 0d0000000000000000;
	mul.rn.f64 	%fd849, %fd43, %fd504;
	mov.b32 	%r482, 1;
	bra.uni 	$L__BB29_48;
$L__BB29_45:
	mul.f64 	%fd499, %fd43, 0d3FE45F306DC9C883;
	cvt.rni.s32.f64 	%r481, %fd499;
	cvt.rn.f64.s32 	%fd500, %r481;
	fma.rn.f64 	%fd501, %fd500, 0dBFF921FB54442D18, %fd43;
	fma.rn.f64 	%fd502, %fd500, 0dBC91A62633145C00, %fd501;
	fma.rn.f64 	%fd849, %fd500, 0dB97B839A252049C0, %fd502;
	setp.ltu.f64 	%p48, %fd68, 0d41E0000000000000;
	@%p48 bra 	$L__BB29_47;
	{ // callseq 143, 0
	.param .b64 param0;
	st.param.f64 	[param0], %fd43;
	.param .align 16 .b8 retval0[16];
	call.uni (retval0), 
	__internal_trig_reduction_slowpathd, 
	(
	param0
	);
	ld.param.f64 	%fd849, [retval0];
	ld.param.b32 	%r481, [retval0+8];
	} // callseq 143
$L__BB29_47:
	add.s32 	%r482, %r481, 1;
$L__BB29_48:
	shl.b32 	%r335, %r482, 6;
	cvt.u64.u32 	%rd203, %r335;
	and.b64  	%rd204, %rd203, 64;
	mov.u64 	%rd205, __cudart_sin_cos_coeffs;
	add.s64 	%rd206, %rd205, %rd204;
	mul.rn.f64 	%fd505, %fd849, %fd849;
	and.b32  	%r336, %r482, 1;
	setp.eq.b32 	%p50, %r336, 1;
	selp.f64 	%fd506, 0dBDA8FF8320FD8164, 0d3DE5DB65F9785EBA, %p50;
	ld.global.nc.v2.f64 	{%fd507, %fd508}, [%rd206];
	fma.rn.f64 	%fd509, %fd506, %fd505, %fd507;
	fma.rn.f64 	%fd510, %fd509, %fd505, %fd508;
	ld.global.nc.v2.f64 	{%fd511, %fd512}, [%rd206+16];
	fma.rn.f64 	%fd513, %fd510, %fd505, %fd511;
	fma.rn.f64 	%fd514, %fd513, %fd505, %fd512;
	ld.global.nc.v2.f64 	{%fd515, %fd516}, [%rd206+32];
	fma.rn.f64 	%fd517, %fd514, %fd505, %fd515;
	fma.rn.f64 	%fd518, %fd517, %fd505, %fd516;
	fma.rn.f64 	%fd519, %fd518, %fd849, %fd849;
	fma.rn.f64 	%fd520, %fd518, %fd505, 0d3FF0000000000000;
	selp.f64 	%fd521, %fd520, %fd519, %p50;
	and.b32  	%r337, %r482, 2;
	setp.eq.s32 	%p51, %r337, 0;
	mov.f64 	%fd522, 0d0000000000000000;
	sub.f64 	%fd523, %fd522, %fd521;
	selp.f64 	%fd74, %fd521, %fd523, %p51;
	mul.f64 	%fd524, %fd47, %fd67;
	fma.rn.f64 	%fd75, %fd524, %fd74, %fd61;
	@%p39 bra 	$L__BB29_50;
	mov.f64 	%fd530, 0d0000000000000000;
	mul.rn.f64 	%fd850, %fd44, %fd530;
	mov.b32 	%r483, 0;
	bra.uni 	$L__BB29_52;
$L__BB29_50:
	mul.f64 	%fd525, %fd44, 0d3FE45F306DC9C883;
	cvt.rni.s32.f64 	%r483, %fd525;
	cvt.rn.f64.s32 	%fd526, %r483;
	fma.rn.f64 	%fd527, %fd526, 0dBFF921FB54442D18, %fd44;
	fma.rn.f64 	%fd528, %fd526, 0dBC91A62633145C00, %fd527;
	fma.rn.f64 	%fd850, %fd526, 0dB97B839A252049C0, %fd528;
	setp.ltu.f64 	%p52, %fd55, 0d41E0000000000000;
	@%p52 bra 	$L__BB29_52;
	{ // callseq 144, 0
	.param .b64 param0;
	st.param.f64 	[param0], %fd44;
	.param .align 16 .b8 retval0[16];
	call.uni (retval0), 
	__internal_trig_reduction_slowpathd, 
	(
	param0
	);
	ld.param.f64 	%fd850, [retval0];
	ld.param.b32 	%r483, [retval0+8];
	} // callseq 144
$L__BB29_52:
	shl.b32 	%r340, %r483, 6;
	cvt.u64.u32 	%rd207, %r340;
	and.b64  	%rd208, %rd207, 64;
	mov.u64 	%rd209, __cudart_sin_cos_coeffs;
	add.s64 	%rd210, %rd209, %rd208;
	mul.rn.f64 	%fd531, %fd850, %fd850;
	and.b32  	%r341, %r483, 1;
	setp.eq.b32 	%p54, %r341, 1;
	selp.f64 	%fd532, 0dBDA8FF8320FD8164, 0d3DE5DB65F9785EBA, %p54;
	ld.global.nc.v2.f64 	{%fd533, %fd534}, [%rd210];
	fma.rn.f64 	%fd535, %fd532, %fd531, %fd533;
	fma.rn.f64 	%fd536, %fd535, %fd531, %fd534;
	ld.global.nc.v2.f64 	{%fd537, %fd538}, [%rd210+16];
	fma.rn.f64 	%fd539, %fd536, %fd531, %fd537;
	fma.rn.f64 	%fd540, %fd539, %fd531, %fd538;
	ld.global.nc.v2.f64 	{%fd541, %fd542}, [%rd210+32];
	fma.rn.f64 	%fd543, %fd540, %fd531, %fd541;
	fma.rn.f64 	%fd544, %fd543, %fd531, %fd542;
	fma.rn.f64 	%fd545, %fd544, %fd850, %fd850;
	fma.rn.f64 	%fd546, %fd544, %fd531, 0d3FF0000000000000;
	selp.f64 	%fd547, %fd546, %fd545, %p54;
	and.b32  	%r342, %r483, 2;
	setp.eq.s32 	%p55, %r342, 0;
	mov.f64 	%fd548, 0d0000000000000000;
	sub.f64 	%fd549, %fd548, %fd547;
	selp.f64 	%fd80, %fd547, %fd549, %p55;
	mul.f64 	%fd81, %fd47, %fd54;
	@%p47 bra 	$L__BB29_54;
	mov.f64 	%fd555, 0d0000000000000000;
	mul.rn.f64 	%fd851, %fd43, %fd555;
	mov.b32 	%r484, 0;
	bra.uni 	$L__BB29_56;
$L__BB29_54:
	mul.f64 	%fd550, %fd43, 0d3FE45F306DC9C883;
	cvt.rni.s32.f64 	%r484, %fd550;
	cvt.rn.f64.s32 	%fd551, %r484;
	fma.rn.f64 	%fd552, %fd551, 0dBFF921FB54442D18, %fd43;
	fma.rn.f64 	%fd553, %fd551, 0dBC91A62633145C00, %fd552;
	fma.rn.f64 	%fd851, %fd551, 0dB97B839A252049C0, %fd553;
	setp.ltu.f64 	%p56, %fd68, 0d41E0000000000000;
	@%p56 bra 	$L__BB29_56;
	{ // callseq 145, 0
	.param .b64 param0;
	st.param.f64 	[param0], %fd43;
	.param .align 16 .b8 retval0[16];
	call.uni (retval0), 
	__internal_trig_reduction_slowpathd, 
	(
	param0
	);
	ld.param.f64 	%fd851, [retval0];
	ld.param.b32 	%r484, [retval0+8];
	} // callseq 145
$L__BB29_56:
	ld.param.u64 	%rd320, [_Z21Vext_cal_ini_backwardPiPdS0_S0_S0_S0_S_S0_S0_S0_S0_S0_S_S_S_S0_S0_S0_S0_S0_S0_S0_S_S_S_S_S0_S0_S_S_S_S_S_S_S_S_S0_S0_S0_S0_S0_S0_S0_S0_S_S_S0_S0_S0_S0_S0_S0_S0_S0_S0_S0_S0_S0_S0_S0_S0_S0_S0_S0_S0_S0__param_56];
	shl.b32 	%r345, %r484, 6;
	cvt.u64.u32 	%rd211, %r345;
	and.b64  	%rd212, %rd211, 64;
	mov.u64 	%rd213, __cudart_sin_cos_coeffs;
	add.s64 	%rd214, %rd213, %rd212;
	mul.rn.f64 	%fd556, %fd851, %fd851;
	and.b32  	%r346, %r484, 1;
	setp.eq.b32 	%p57, %r346, 1;
	selp.f64 	%fd557, 0dBDA8FF8320FD8164, 0d3DE5DB65F9785EBA, %p57;
	ld.global.nc.v2.f64 	{%fd558, %fd559}, [%rd214];
	fma.rn.f64 	%fd560, %fd557, %fd556, %fd558;
	fma.rn.f64 	%fd561, %fd560, %fd556, %fd559;
	ld.global.nc.v2.f64 	{%fd562, %fd563}, [%rd214+16];
	fma.rn.f64 	%fd564, %fd561, %fd556, %fd562;
	fma.rn.f64 	%fd565, %fd564, %fd556, %fd563;
	ld.global.nc.v2.f64 	{%fd566, %fd567}, [%rd214+32];
	fma.rn.f64 	%fd568, %fd565, %fd556, %fd566;
	fma.rn.f64 	%fd569, %fd568, %fd556, %fd567;
	fma.rn.f64 	%fd570, %fd569, %fd851, %fd851;
	fma.rn.f64 	%fd571, %fd569, %fd556, 0d3FF0000000000000;
	selp.f64 	%fd572, %fd571, %fd570, %p57;
	and.b32  	%r347, %r484, 2;
	setp.eq.s32 	%p58, %r347, 0;
	mov.f64 	%fd573, 0d0000000000000000;
	sub.f64 	%fd574, %fd573, %fd572;
	selp.f64 	%fd575, %fd572, %fd574, %p58;
	mul.f64 	%fd576, %fd81, %fd80;
	fma.rn.f64 	%fd577, %fd576, %fd575, %fd75;
	mul.f64 	%fd578, %fd48, %fd67;
	mul.f64 	%fd579, %fd578, %fd575;
	sub.f64 	%fd580, %fd577, %fd579;
	mul.f64 	%fd581, %fd48, %fd54;
	mul.f64 	%fd582, %fd581, %fd80;
	fma.rn.f64 	%fd583, %fd74, %fd582, %fd580;
	cvta.to.global.u64 	%rd215, %rd320;
	mul.wide.s32 	%rd216, %r466, 8;
	add.s64 	%rd31, %rd215, %rd216;
	st.global.f64 	[%rd31], %fd583;
	ld.global.f64 	%fd86, [%rd21];
	ld.global.f64 	%fd87, [%rd22];
	ld.global.u32 	%r348, [%rd19];
	mul.wide.s32 	%rd217, %r348, 8;
	add.s64 	%rd218, %rd2, %rd217;
	ld.global.f64 	%fd88, [%rd218];
	add.s64 	%rd219, %rd1, %rd217;
	ld.global.f64 	%fd89, [%rd219];
	add.s64 	%rd220, %rd29, %rd217;
	ld.global.f64 	%fd90, [%rd220];
	abs.f64 	%fd91, %fd87;
	setp.neu.f64 	%p59, %fd91, 0d7FF0000000000000;
	@%p59 bra 	$L__BB29_58;
	mov.f64 	%fd589, 0d0000000000000000;
	mul.rn.f64 	%fd852, %fd87, %fd589;
	mov.b32 	%r485, 0;
	bra.uni 	$L__BB29_60;
$L__BB29_58:
	mul.f64 	%fd584, %fd87, 0d3FE45F306DC9C883;
	cvt.rni.s32.f64 	%r485, %fd584;
	cvt.rn.f64.s32 	%fd585, %r485;
	fma.rn.f64 	%fd586, %fd585, 0dBFF921FB54442D18, %fd87;
	fma.rn.f64 	%fd587, %fd585, 0dBC91A62633145C00, %fd586;
	fma.rn.f64 	%fd852, %fd585, 0dB97B839A252049C0, %fd587;
	setp.ltu.f64 	%p60, %fd91, 0d41E0000000000000;
	@%p60 bra 	$L__BB29_60;
	{ // callseq 146, 0
	.param .b64 param0;
	st.param.f64 	[param0], %fd87;
	.param .align 16 .b8 retval0[16];
	call.uni (retval0), 
	__internal_trig_reduction_slowpathd, 
	(
	param0
	);
	ld.param.f64 	%fd852, [retval0];
	ld.param.b32 	%r485, [retval0+8];
	} // callseq 146
$L__BB29_60:
	shl.b32 	%r351, %r485, 6;
	cvt.u64.u32 	%rd221, %r351;
	and.b64  	%rd222, %rd221, 64;
	mov.u64 	%rd223, __cudart_sin_cos_coeffs;
	add.s64 	%rd224, %rd223, %rd222;
	mul.rn.f64 	%fd590, %fd852, %fd852;
	and.b32  	%r352, %r485, 1;
	setp.eq.b32 	%p62, %r352, 1;
	selp.f64 	%fd591, 0dBDA8FF8320FD8164, 0d3DE5DB65F9785EBA, %p62;
	ld.global.nc.v2.f64 	{%fd592, %fd593}, [%rd224];
	fma.rn.f64 	%fd594, %fd591, %fd590, %fd592;
	fma.rn.f64 	%fd595, %fd594, %fd590, %fd593;
	ld.global.nc.v2.f64 	{%fd596, %fd597}, [%rd224+16];
	fma.rn.f64 	%fd598, %fd595, %fd590, %fd596;
	fma.rn.f64 	%fd599, %fd598, %fd590, %fd597;
	ld.global.nc.v2.f64 	{%fd600, %fd601}, [%rd224+32];
	fma.rn.f64 	%fd602, %fd599, %fd590, %fd600;
	fma.rn.f64 	%fd603, %fd602, %fd590, %fd601;
	fma.rn.f64 	%fd604, %fd603, %fd852, %fd852;
	fma.rn.f64 	%fd605, %fd603, %fd590, 0d3FF0000000000000;
	selp.f64 	%fd606, %fd605, %fd604, %p62;
	and.b32  	%r353, %r485, 2;
	setp.eq.s32 	%p63, %r353, 0;
	mov.f64 	%fd607, 0d0000000000000000;
	sub.f64 	%fd608, %fd607, %fd606;
	selp.f64 	%fd96, %fd606, %fd608, %p63;
	@%p59 bra 	$L__BB29_62;
	mov.f64 	%fd614, 0d0000000000000000;
	mul.rn.f64 	%fd854, %fd87, %fd614;
	mov.b32 	%r487, 1;
	bra.uni 	$L__BB29_65;
$L__BB29_62:
	mul.f64 	%fd609, %fd87, 0d3FE45F306DC9C883;
	cvt.rni.s32.f64 	%r486, %fd609;
	cvt.rn.f64.s32 	%fd610, %r486;
	fma.rn.f64 	%fd611, %fd610, 0dBFF921FB54442D18, %fd87;
	fma.rn.f64 	%fd612, %fd610, 0dBC91A62633145C00, %fd611;
	fma.rn.f64 	%fd854, %fd610, 0dB97B839A252049C0, %fd612;
	setp.ltu.f64 	%p64, %fd91, 0d41E0000000000000;
	@%p64 bra 	$L__BB29_64;
	{ // callseq 147, 0
	.param .b64 param0;
	st.param.f64 	[param0], %fd87;
	.param .align 16 .b8 retval0[16];
	call.uni (retval0), 
	__internal_trig_reduction_slowpathd, 
	(
	param0
	);
	ld.param.f64 	%fd854, [retval0];
	ld.param.b32 	%r486, [retval0+8];
	} // callseq 147
$L__BB29_64:
	add.s32 	%r487, %r486, 1;
$L__BB29_65:
	shl.b32 	%r356, %r487, 6;
	cvt.u64.u32 	%rd225, %r356;
	and.b64  	%rd226, %rd225, 64;
	mov.u64 	%rd227, __cudart_sin_cos_coeffs;
	add.s64 	%rd228, %rd227, %rd226;
	mul.rn.f64 	%fd615, %fd854, %fd854;
	and.b32  	%r357, %r487, 1;
	setp.eq.b32 	%p65, %r357, 1;
	selp.f64 	%fd616, 0dBDA8FF8320FD8164, 0d3DE5DB65F9785EBA, %p65;
	ld.global.nc.v2.f64 	{%fd617, %fd618}, [%rd228];
	fma.rn.f64 	%fd619, %fd616, %fd615, %fd617;
	fma.rn.f64 	%fd620, %fd619, %fd615, %fd618;
	ld.global.nc.v2.f64 	{%fd621, %fd622}, [%rd228+16];
	fma.rn.f64 	%fd623, %fd620, %fd615, %fd621;
	fma.rn.f64 	%fd624, %fd623, %fd615, %fd622;
	ld.global.nc.v2.f64 	{%fd625, %fd626}, [%rd228+32];
	fma.rn.f64 	%fd627, %fd624, %fd615, %fd625;
	fma.rn.f64 	%fd628, %fd627, %fd615, %fd626;
	fma.rn.f64 	%fd629, %fd628, %fd854, %fd854;
	fma.rn.f64 	%fd630, %fd628, %fd615, 0d3FF0000000000000;
	selp.f64 	%fd631, %fd630, %fd629, %p65;
	and.b32  	%r358, %r487, 2;
	setp.eq.s32 	%p66, %r358, 0;
	mov.f64 	%fd632, 0d0000000000000000;
	sub.f64 	%fd633, %fd632, %fd631;
	selp.f64 	%fd102, %fd631, %fd633, %p66;
	abs.f64 	%fd103, %fd86;
	setp.neu.f64 	%p67, %fd103, 0d7FF0000000000000;
	@%p67 bra 	$L__BB29_67;
	mov.f64 	%fd639, 0d0000000000000000;
	mul.rn.f64 	%fd855, %fd86, %fd639;
	mov.b32 	%r488, 0;
	bra.uni 	$L__BB29_69;
$L__BB29_67:
	mul.f64 	%fd634, %fd86, 0d3FE45F306DC9C883;
	cvt.rni.s32.f64 	%r488, %fd634;
	cvt.rn.f64.s32 	%fd635, %r488;
	fma.rn.f64 	%fd636, %fd635, 0dBFF921FB54442D18, %fd86;
	fma.rn.f64 	%fd637, %fd635, 0dBC91A62633145C00, %fd636;
	fma.rn.f64 	%fd855, %fd635, 0dB97B839A252049C0, %fd637;
	setp.ltu.f64 	%p68, %fd103, 0d41E0000000000000;
	@%p68 bra 	$L__BB29_69;
	{ // callseq 148, 0
	.param .b64 param0;
	st.param.f64 	[param0], %fd86;
	.param .align 16 .b8 retval0[16];
	call.uni (retval0), 
	__internal_trig_reduction_slowpathd, 
	(
	param0
	);
	ld.param.f64 	%fd855, [retval0];
	ld.param.b32 	%r488, [retval0+8];
	} // callseq 148
$L__BB29_69:
	shl.b32 	%r361, %r488, 6;
	cvt.u64.u32 	%rd229, %r361;
	and.b64  	%rd230, %rd229, 64;
	mov.u64 	%rd231, __cudart_sin_cos_coeffs;
	add.s64 	%rd232, %rd231, %rd230;
	mul.rn.f64 	%fd640, %fd855, %fd855;
	and.b32  	%r362, %r488, 1;
	setp.eq.b32 	%p70, %r362, 1;
	selp.f64 	%fd641, 0dBDA8FF8320FD8164, 0d3DE5DB65F9785EBA, %p70;
	ld.global.nc.v2.f64 	{%fd642, %fd643}, [%rd232];
	fma.rn.f64 	%fd644, %fd641, %fd640, %fd642;
	fma.rn.f64 	%fd645, %fd644, %fd640, %fd643;
	ld.global.nc.v2.f64 	{%fd646, %fd647}, [%rd232+16];
	fma.rn.f64 	%fd648, %fd645, %fd640, %fd646;
	fma.rn.f64 	%fd649, %fd648, %fd640, %fd647;
	ld.global.nc.v2.f64 	{%fd650, %fd651}, [%rd232+32];
	fma.rn.f64 	%fd652, %fd649, %fd640, %fd650;
	fma.rn.f64 	%fd653, %fd652, %fd640, %fd651;
	fma.rn.f64 	%fd654, %fd653, %fd855, %fd855;
	fma.rn.f64 	%fd655, %fd653, %fd640, 0d3FF0000000000000;
	selp.f64 	%fd656, %fd655, %fd654, %p70;
	and.b32  	%r363, %r488, 2;
	setp.eq.s32 	%p71, %r363, 0;
	mov.f64 	%fd657, 0d0000000000000000;
	sub.f64 	%fd658, %fd657, %fd656;
	selp.f64 	%fd659, %fd656, %fd658, %p71;
	mul.f64 	%fd660, %fd89, %fd102;
	mul.f64 	%fd661, %fd660, %fd659;
	mul.f64 	%fd662, %fd88, %fd96;
	sub.f64 	%fd108, %fd661, %fd662;
	@%p67 bra 	$L__BB29_71;
	mov.f64 	%fd668, 0d0000000000000000;
	mul.rn.f64 	%fd857, %fd86, %fd668;
	mov.b32 	%r490, 1;
	bra.uni 	$L__BB29_74;
$L__BB29_71:
	mul.f64 	%fd663, %fd86, 0d3FE45F306DC9C883;
	cvt.rni.s32.f64 	%r489, %fd663;
	cvt.rn.f64.s32 	%fd664, %r489;
	fma.rn.f64 	%fd665, %fd664, 0dBFF921FB54442D18, %fd86;
	fma.rn.f64 	%fd666, %fd664, 0dBC91A62633145C00, %fd665;
	fma.rn.f64 	%fd857, %fd664, 0dB97B839A252049C0, %fd666;
	setp.ltu.f64 	%p72, %fd103, 0d41E0000000000000;
	@%p72 bra 	$L__BB29_73;
	{ // callseq 149, 0
	.param .b64 param0;
	st.param.f64 	[param0], %fd86;
	.param .align 16 .b8 retval0[16];
	call.uni (retval0), 
	__internal_trig_reduction_slowpathd, 
	(
	param0
	);
	ld.param.f64 	%fd857, [retval0];
	ld.param.b32 	%r489, [retval0+8];
	} // callseq 149
$L__BB29_73:
	add.s32 	%r490, %r489, 1;
$L__BB29_74:
	ld.param.u64 	%rd324, [_Z21Vext_cal_ini_backwardPiPdS0_S0_S0_S0_S_S0_S0_S0_S0_S0_S_S_S_S0_S0_S0_S0_S0_S0_S0_S_S_S_S_S0_S0_S_S_S_S_S_S_S_S_S0_S0_S0_S0_S0_S0_S0_S0_S_S_S0_S0_S0_S0_S0_S0_S0_S0_S0_S0_S0_S0_S0_S0_S0_S0_S0_S0_S0_S0__param_60];
	ld.param.u64 	%rd323, [_Z21Vext_cal_ini_backwardPiPdS0_S0_S0_S0_S_S0_S0_S0_S0_S0_S_S_S_S0_S0_S0_S0_S0_S0_S0_S_S_S_S_S0_S0_S_S_S_S_S_S_S_S_S0_S0_S0_S0_S0_S0_S0_S0_S_S_S0_S0_S0_S0_S0_S0_S0_S0_S0_S0_S0_S0_S0_S0_S0_S0_S0_S0_S0_S0__param_59];
	ld.param.u64 	%rd322, [_Z21Vext_cal_ini_backwardPiPdS0_S0_S0_S0_S_S0_S0_S0_S0_S0_S_S_S_S0_S0_S0_S0_S0_S0_S0_S_S_S_S_S0_S0_S_S_S_S_S_S_S_S_S0_S0_S0_S0_S0_S0_S0_S0_S_S_S0_S0_S0_S0_S0_S0_S0_S0_S0_S0_S0_S0_S0_S0_S0_S0_S0_S0_S0_S0__param_58];
	ld.param.u64 	%rd321, [_Z21Vext_cal_ini_backwardPiPdS0_S0_S0_S0_S_S0_S0_S0_S0_S0_S_S_S_S0_S0_S0_S0_S0_S0_S0_S_S_S_S_S0_S0_S_S_S_S_S_S_S_S_S0_S0_S0_S0_S0_S0_S0_S0_S_S_S0_S0_S0_S0_S0_S0_S0_S0_S0_S0_S0_S0_S0_S0_S0_S0_S0_S0_S0_S0__param_57];
	ld.param.u64 	%rd287, [_Z21Vext_cal_ini_backwardPiPdS0_S0_S0_S0_S_S0_S0_S0_S0_S0_S_S_S_S0_S0_S0_S0_S0_S0_S0_S_S_S_S_S0_S0_S_S_S_S_S_S_S_S_S0_S0_S0_S0_S0_S0_S0_S0_S_S_S0_S0_S0_S0_S0_S0_S0_S0_S0_S0_S0_S0_S0_S0_S0_S0_S0_S0_S0_S0__param_17];
	ld.param.u64 	%rd284, [_Z21Vext_cal_ini_backwardPiPdS0_S0_S0_S0_S_S0_S0_S0_S0_S0_S_S_S_S0_S0_S0_S0_S0_S0_S0_S_S_S_S_S0_S0_S_S_S_S_S_S_S_S_S0_S0_S0_S0_S0_S0_S0_S0_S_S_S0_S0_S0_S0_S0_S0_S0_S0_S0_S0_S0_S0_S0_S0_S0_S0_S0_S0_S0_S0__param_11];
	ld.param.u64 	%rd283, [_Z21Vext_cal_ini_backwardPiPdS0_S0_S0_S0_S_S0_S0_S0_S0_S0_S_S_S_S0_S0_S0_S0_S0_S0_S0_S_S_S_S_S0_S0_S_S_S_S_S_S_S_S_S0_S0_S0_S0_S0_S0_S0_S0_S_S_S0_S0_S0_S0_S0_S0_S0_S0_S0_S0_S0_S0_S0_S0_S0_S0_S0_S0_S0_S0__param_10];
	ld.param.u64 	%rd282, [_Z21Vext_cal_ini_backwardPiPdS0_S0_S0_S0_S_S0_S0_S0_S0_S0_S_S_S_S0_S0_S0_S0_S0_S0_S0_S_S_S_S_S0_S0_S_S_S_S_S_S_S_S_S0_S0_S0_S0_S0_S0_S0_S0_S_S_S0_S0_S0_S0_S0_S0_S0_S0_S0_S0_S0_S0_S0_S0_S0_S0_S0_S0_S0_S0__param_9];
	shl.b32 	%r366, %r490, 6;
	cvt.u64.u32 	%rd233, %r366;
	and.b64  	%rd234, %rd233, 64;
	mov.u64 	%rd235, __cudart_sin_cos_coeffs;
	add.s64 	%rd236, %rd235, %rd234;
	mul.rn.f64 	%fd669, %fd857, %fd857;
	and.b32  	%r367, %r490, 1;
	setp.eq.b32 	%p73, %r367, 1;
	selp.f64 	%fd670, 0dBDA8FF8320FD8164, 0d3DE5DB65F9785EBA, %p73;
	ld.global.nc.v2.f64 	{%fd671, %fd672}, [%rd236];
	fma.rn.f64 	%fd673, %fd670, %fd669, %fd671;
	fma.rn.f64 	%fd674, %fd673, %fd669, %fd672;
	ld.global.nc.v2.f64 	{%fd675, %fd676}, [%rd236+16];
	fma.rn.f64 	%fd677, %fd674, %fd669, %fd675;
	fma.rn.f64 	%fd678, %fd677, %fd669, %fd676;
	ld.global.nc.v2.f64 	{%fd679, %fd680}, [%rd236+32];
	fma.rn.f64 	%fd681, %fd678, %fd669, %fd679;
	fma.rn.f64 	%fd682, %fd681, %fd669, %fd680;
	fma.rn.f64 	%fd683, %fd682, %fd857, %fd857;
	fma.rn.f64 	%fd684, %fd682, %fd669, 0d3FF0000000000000;
	selp.f64 	%fd685, %fd684, %fd683, %p73;
	and.b32  	%r368, %r490, 2;
	setp.eq.s32 	%p74, %r368, 0;
	mov.f64 	%fd686, 0d0000000000000000;
	sub.f64 	%fd687, %fd686, %fd685;
	selp.f64 	%fd688, %fd685, %fd687, %p74;
	mul.f64 	%fd689, %fd90, %fd688;
	fma.rn.f64 	%fd690, %fd102, %fd689, %fd108;
	cvta.to.global.u64 	%rd237, %rd321;
	mul.wide.s32 	%rd238, %r466, 8;
	add.s64 	%rd239, %rd237, %rd238;
	st.global.f64 	[%rd239], %fd690;
	ld.global.f64 	%fd691, [%rd25];
	ld.global.f64 	%fd692, [%rd30];
	add.f64 	%fd693, %fd691, %fd692;
	cvta.to.global.u64 	%rd240, %rd322;
	add.s64 	%rd32, %rd240, %rd238;
	st.global.f64 	[%rd32], %fd693;
	ld.global.f64 	%fd694, [%rd26];
	ld.global.f64 	%fd695, [%rd31];
	add.f64 	%fd696, %fd694, %fd695;
	cvta.to.global.u64 	%rd241, %rd323;
	add.s64 	%rd33, %rd241, %rd238;
	st.global.f64 	[%rd33], %fd696;
	ld.global.f64 	%fd697, [%rd28];
	ld.global.f64 	%fd698, [%rd239];
	add.f64 	%fd699, %fd697, %fd698;
	cvta.to.global.u64 	%rd242, %rd324;
	add.s64 	%rd34, %rd242, %rd238;
	st.global.f64 	[%rd34], %fd699;
	cvta.to.global.u64 	%rd243, %rd96;
	add.s64 	%rd35, %rd243, %rd238;
	mov.b64 	%rd244, 0;
	st.global.u64 	[%rd35], %rd244;
	ld.global.f64 	%fd700, [%rd34];
	ld.global.u32 	%r369, [%rd20];
	cvta.to.global.u64 	%rd36, %rd282;
	mul.wide.s32 	%rd245, %r369, 8;
	add.s64 	%rd246, %rd36, %rd245;
	ld.global.f64 	%fd701, [%rd246];
	cvta.to.global.u64 	%rd37, %rd283;
	add.s64 	%rd247, %rd37, %rd245;
	ld.global.f64 	%fd702, [%rd247];
	cvta.to.global.u64 	%rd38, %rd284;
	add.s64 	%rd248, %rd38, %rd245;
	ld.global.f64 	%fd858, [%rd248];
	ld.global.f64 	%fd703, [%rd27];
	ld.global.f64 	%fd704, [%rd27+8];
	mul.f64 	%fd705, %fd702, %fd704;
	fma.rn.f64 	%fd706, %fd701, %fd703, %fd705;
	ld.global.f64 	%fd707, [%rd27+16];
	fma.rn.f64 	%fd708, %fd858, %fd707, %fd706;
	sub.f64 	%fd115, %fd700, %fd708;
	cvta.to.global.u64 	%rd249, %rd287;
	ld.global.f64 	%fd116, [%rd249];
	mul.f64 	%fd709, %fd116, 0d3FE0000000000000;
	setp.leu.f64 	%p75, %fd115, %fd709;
	@%p75 bra 	$L__BB29_76;
	ld.global.u32 	%r371, [%rd9];
	cvt.rn.f64.s32 	%fd712, %r371;
	add.f64 	%fd858, %fd858, %fd712;
	bra.uni 	$L__BB29_78;
$L__BB29_76:
	mul.f64 	%fd710, %fd116, 0dBFE0000000000000;
	setp.geu.f64 	%p76, %fd115, %fd710;
	@%p76 bra 	$L__BB29_78;
	ld.global.u32 	%r370, [%rd9];
	cvt.rn.f64.s32 	%fd711, %r370;
	sub.f64 	%fd858, %fd858, %fd711;
$L__BB29_78:
	ld.param.u64 	%rd327, [_Z21Vext_cal_ini_backwardPiPdS0_S0_S0_S0_S_S0_S0_S0_S0_S0_S_S_S_S0_S0_S0_S0_S0_S0_S0_S_S_S_S_S0_S0_S_S_S_S_S_S_S_S_S0_S0_S0_S0_S0_S0_S0_S0_S_S_S0_S0_S0_S0_S0_S0_S0_S0_S0_S0_S0_S0_S0_S0_S0_S0_S0_S0_S0_S0__param_63];
	ld.param.u64 	%rd286, [_Z21Vext_cal_ini_backwardPiPdS0_S0_S0_S0_S_S0_S0_S0_S0_S0_S_S_S_S0_S0_S0_S0_S0_S0_S0_S_S_S_S_S0_S0_S_S_S_S_S_S_S_S_S0_S0_S0_S0_S0_S0_S0_S0_S_S_S0_S0_S0_S0_S0_S0_S0_S0_S0_S0_S0_S0_S0_S0_S0_S0_S0_S0_S0_S0__param_16];
	cvta.to.global.u64 	%rd250, %rd327;
	mul.wide.s32 	%rd251, %r466, 8;
	add.s64 	%rd39, %rd250, %rd251;
	st.global.f64 	[%rd39], %fd858;
	ld.global.f64 	%fd713, [%rd33];
	ld.global.u32 	%r372, [%rd20];
	mul.wide.s32 	%rd252, %r372, 8;
	add.s64 	%rd253, %rd36, %rd252;
	ld.global.f64 	%fd714, [%rd253];
	add.s64 	%rd254, %rd37, %rd252;
	ld.global.f64 	%fd859, [%rd254];
	add.s64 	%rd255, %rd38, %rd252;
	ld.global.f64 	%fd715, [%rd255];
	ld.global.f64 	%fd716, [%rd3];
	ld.global.f64 	%fd717, [%rd3+8];
	mul.f64 	%fd718, %fd859, %fd717;
	fma.rn.f64 	%fd719, %fd714, %fd716, %fd718;
	ld.global.f64 	%fd720, [%rd3+16];
	fma.rn.f64 	%fd721, %fd715, %fd720, %fd719;
	sub.f64 	%fd121, %fd713, %fd721;
	cvta.to.global.u64 	%rd256, %rd286;
	ld.global.f64 	%fd122, [%rd256];
	mul.f64 	%fd722, %fd122, 0d3FE0000000000000;
	setp.leu.f64 	%p77, %fd121, %fd722;
	@%p77 bra 	$L__BB29_80;
	ld.global.u32 	%r374, [%rd10];
	cvt.rn.f64.s32 	%fd725, %r374;
	add.f64 	%fd859, %fd859, %fd725;
	bra.uni 	$L__BB29_82;
$L__BB29_80:
	mul.f64 	%fd723, %fd122, 0dBFE0000000000000;
	setp.geu.f64 	%p78, %fd121, %fd723;
	@%p78 bra 	$L__BB29_82;
	ld.global.u32 	%r373, [%rd10];
	cvt.rn.f64.s32 	%fd724, %r373;
	sub.f64 	%fd859, %fd859, %fd724;
$L__BB29_82:
	ld.param.u64 	%rd326, [_Z21Vext_cal_ini_backwardPiPdS0_S0_S0_S0_S_S0_S0_S0_S0_S0_S_S_S_S0_S0_S0_S0_S0_S0_S0_S_S_S_S_S0_S0_S_S_S_S_S_S_S_S_S0_S0_S0_S0_S0_S0_S0_S0_S_S_S0_S0_S0_S0_S0_S0_S0_S0_S0_S0_S0_S0_S0_S0_S0_S0_S0_S0_S0_S0__param_62];
	ld.param.u64 	%rd285, [_Z21Vext_cal_ini_backwardPiPdS0_S0_S0_S0_S_S0_S0_S0_S0_S0_S_S_S_S0_S0_S0_S0_S0_S0_S0_S_S_S_S_S0_S0_S_S_S_S_S_S_S_S_S0_S0_S0_S0_S0_S0_S0_S0_S_S_S0_S0_S0_S0_S0_S0_S0_S0_S0_S0_S0_S0_S0_S0_S0_S0_S0_S0_S0_S0__param_15];
	cvta.to.global.u64 	%rd257, %rd326;
	mul.wide.s32 	%rd258, %r466, 8;
	add.s64 	%rd40, %rd257, %rd258;
	st.global.f64 	[%rd40], %fd859;
	ld.global.f64 	%fd726, [%rd32];
	ld.global.u32 	%r375, [%rd20];
	mul.wide.s32 	%rd259, %r375, 8;
	add.s64 	%rd260, %rd36, %rd259;
	ld.global.f64 	%fd860, [%rd260];
	add.s64 	%rd261, %rd37, %rd259;
	ld.global.f64 	%fd727, [%rd261];
	add.s64 	%rd262, %rd38, %rd259;
	ld.global.f64 	%fd728, [%rd262];
	ld.global.f64 	%fd729, [%rd24];
	ld.global.f64 	%fd730, [%rd24+8];
	mul.f64 	%fd731, %fd727, %fd730;
	fma.rn.f64 	%fd732, %fd860, %fd729, %fd731;
	ld.global.f64 	%fd733, [%rd24+16];
	fma.rn.f64 	%fd734, %fd728, %fd733, %fd732;
	sub.f64 	%fd127, %fd726, %fd734;
	cvta.to.global.u64 	%rd263, %rd285;
	ld.global.f64 	%fd128, [%rd263];
	mul.f64 	%fd735, %fd128, 0d3FE0000000000000;
	setp.leu.f64 	%p79, %fd127, %fd735;
	@%p79 bra 	$L__BB29_84;
	ld.global.u32 	%r377, [%rd11];
	cvt.rn.f64.s32 	%fd738, %r377;
	add.f64 	%fd860, %fd860, %fd738;
	bra.uni 	$L__BB29_86;
$L__BB29_84:
	mul.f64 	%fd736, %fd128, 0dBFE0000000000000;
	setp.geu.f64 	%p80, %fd127, %fd736;
	@%p80 bra 	$L__BB29_86;
	ld.global.u32 	%r376, [%rd11];
	cvt.rn.f64.s32 	%fd737, %r376;
	sub.f64 	%fd860, %fd860, %fd737;
$L__BB29_86:
	setp.lt.s32 	%p81, %r4, 0;
	setp.eq.s32 	%p82, %r5, 1062207488;
	mul.wide.s32 	%rd264, %r466, 8;
	add.s64 	%rd265, %rd14, %rd264;
	st.global.f64 	[%rd265], %fd860;
	ld.global.f64 	%fd739, [%rd32];
	ld.global.f64 	%fd132, [%rd33];
	ld.global.f64 	%fd133, [%rd34];
	ld.global.f64 	%fd740, [%rd40];
	ld.global.f64 	%fd741, [%rd39];
	ld.global.f64 	%fd742, [%rd24];
	ld.global.f64 	%fd743, [%rd24+8];
	mul.f64 	%fd744, %fd740, %fd743;
	fma.rn.f64 	%fd745, %fd860, %fd742, %fd744;
	ld.global.f64 	%fd746, [%rd24+16];
	fma.rn.f64 	%fd747, %fd741, %fd746, %fd745;
	ld.global.f64 	%fd748, [%rd3];
	ld.global.f64 	%fd749, [%rd3+8];
	mul.f64 	%fd750, %fd740, %fd749;
	fma.rn.f64 	%fd751, %fd860, %fd748, %fd750;
	ld.global.f64 	%fd752, [%rd3+16];
	fma.rn.f64 	%fd134, %fd741, %fd752, %fd751;
	ld.global.f64 	%fd753, [%rd27];
	ld.global.f64 	%fd754, [%rd27+8];
	mul.f64 	%fd755, %fd740, %fd754;
	fma.rn.f64 	%fd756, %fd860, %fd753, %fd755;
	ld.global.f64 	%fd757, [%rd27+16];
	fma.rn.f64 	%fd135, %fd741, %fd757, %fd756;
	sub.f64 	%fd136, %fd739, %fd747;
	{
	.reg .b32 %temp; 
	mov.b64 	{%temp, %r80}, %fd136;
	}
	abs.f64 	%fd137, %fd136;
	{ // callseq 150, 0
	.param .b64 param0;
	st.param.f64 	[param0], %fd137;
	.param .b64 param1;
	st.param.f64 	[param1], 0d4000000000000000;
	.param .b64 retval0;
	call.uni (retval0), 
	__internal_accurate_pow, 
	(
	param0, 
	param1
	);
	ld.param.f64 	%fd758, [retval0];
	} // callseq 150
	setp.lt.s32 	%p84, %r80, 0;
	neg.f64 	%fd760, %fd758;
	selp.f64 	%fd761, %fd760, %fd758, %p82;
	selp.f64 	%fd762, %fd761, %fd758, %p84;
	setp.eq.f64 	%p85, %fd136, 0d0000000000000000;
	selp.b32 	%r378, %r80, 0, %p82;
	or.b32  	%r379, %r378, 2146435072;
	selp.b32 	%r380, %r379, %r378, %p81;
	mov.b32 	%r381, 0;
	mov.b64 	%fd763, {%r381, %r380};
	selp.f64 	%fd861, %fd763, %fd762, %p85;
	add.f64 	%fd764, %fd136, 0d4000000000000000;
	{
	.reg .b32 %temp; 
	mov.b64 	{%temp, %r382}, %fd764;
	}
	and.b32  	%r383, %r382, 2146435072;
	setp.ne.s32 	%p86, %r383, 2146435072;
	@%p86 bra 	$L__BB29_91;
	setp.num.f64 	%p87, %fd136, %fd136;
	@%p87 bra 	$L__BB29_89;
	mov.f64 	%fd765, 0d4000000000000000;
	add.rn.f64 	%fd861, %fd136, %fd765;
	bra.uni 	$L__BB29_91;
$L__BB29_89:
	setp.neu.f64 	%p88, %fd137, 0d7FF0000000000000;
	@%p88 bra 	$L__BB29_91;
	selp.b32 	%r384, %r7, %r6, %p1;
	selp.b32 	%r385, %r384, %r6, %p84;
	mov.b32 	%r386, 0;
	mov.b64 	%fd861, {%r386, %r385};
$L__BB29_91:
	setp.eq.f64 	%p93, %fd136, 0d3FF0000000000000;
	selp.f64 	%fd142, 0d3FF0000000000000, %fd861, %p93;
	sub.f64 	%fd143, %fd132, %fd134;
	{
	.reg .b32 %temp; 
	mov.b64 	{%temp, %r81}, %fd143;
	}
	abs.f64 	%fd144, %fd143;
	{ // callseq 151, 0
	.param .b64 param0;
	st.param.f64 	[param0], %fd144;
	.param .b64 param1;
	st.param.f64 	[param1], 0d4000000000000000;
	.param .b64 retval0;
	call.uni (retval0), 
	__internal_accurate_pow, 
	(
	param0, 
	param1
	);
	ld.param.f64 	%fd766, [retval0];
	} // callseq 151
	setp.lt.s32 	%p94, %r81, 0;
	neg.f64 	%fd768, %fd766;
	selp.f64 	%fd769, %fd768, %fd766, %p82;
	selp.f64 	%fd770, %fd769, %fd766, %p94;
	setp.eq.f64 	%p95, %fd143, 0d0000000000000000;
	selp.b32 	%r387, %r81, 0, %p82;
	or.b32  	%r388, %r387, 2146435072;
	selp.b32 	%r389, %r388, %r387, %p81;
	mov.b32 	%r390, 0;
	mov.b64 	%fd771, {%r390, %r389};
	selp.f64 	%fd862, %fd771, %fd770, %p95;
	add.f64 	%fd772, %fd143, 0d4000000000000000;
	{
	.reg .b32 %temp; 
	mov.b64 	{%temp, %r391}, %fd772;
	}
	and.b32  	%r392, %r391, 2146435072;
	setp.ne.s32 	%p96, %r392, 2146435072;
	@%p96 bra 	$L__BB29_96;
	setp.num.f64 	%p97, %fd143, %fd143;
	@%p97 bra 	$L__BB29_94;
	mov.f64 	%fd773, 0d4000000000000000;
	add.rn.f64 	%fd862, %fd143, %fd773;
	bra.uni 	$L__BB29_96;
$L__BB29_94:
	setp.neu.f64 	%p98, %fd144, 0d7FF0000000000000;
	@%p98 bra 	$L__BB29_96;
	selp.b32 	%r393, %r7, %r6, %p1;
	selp.b32 	%r394, %r393, %r6, %p94;
	mov.b32 	%r395, 0;
	mov.b64 	%fd862, {%r395, %r394};
$L__BB29_96:
	setp.lt.s32 	%p100, %r4, 0;
	setp.eq.s32 	%p101, %r5, 1062207488;
	setp.eq.f64 	%p103, %fd143, 0d3FF0000000000000;
	selp.f64 	%fd774, 0d3FF0000000000000, %fd862, %p103;
	add.f64 	%fd149, %fd142, %fd774;
	sub.f64 	%fd150, %fd133, %fd135;
	{
	.reg .b32 %temp; 
	mov.b64 	{%temp, %r82}, %fd150;
	}
	abs.f64 	%fd151, %fd150;
	{ // callseq 152, 0
	.param .b64 param0;
	st.param.f64 	[param0], %fd151;
	.param .b64 param1;
	st.param.f64 	[param1], 0d4000000000000000;
	.param .b64 retval0;
	call.uni (retval0), 
	__internal_accurate_pow, 
	(
	param0, 
	param1
	);
	ld.param.f64 	%fd775, [retval0];
	} // callseq 152
	setp.lt.s32 	%p104, %r82, 0;
	neg.f64 	%fd777, %fd775;
	selp.f64 	%fd778, %fd777, %fd775, %p101;
	selp.f64 	%fd779, %fd778, %fd775, %p104;
	setp.eq.f64 	%p105, %fd150, 0d0000000000000000;
	selp.b32 	%r396, %r82, 0, %p101;
	or.b32  	%r397, %r396, 2146435072;
	selp.b32 	%r398, %r397, %r396, %p100;
	mov.b32 	%r399, 0;
	mov.b64 	%fd780, {%r399, %r398};
	selp.f64 	%fd863, %fd780, %fd779, %p105;
	add.f64 	%fd781, %fd150, 0d4000000000000000;
	{
	.reg .b32 %temp; 
	mov.b64 	{%temp, %r400}, %fd781;
	}
	and.b32  	%r401, %r400, 2146435072;
	setp.ne.s32 	%p106, %r401, 2146435072;
	@%p106 bra 	$L__BB29_101;
	setp.num.f64 	%p107, %fd150, %fd150;
	@%p107 bra 	$L__BB29_99;
	mov.f64 	%fd782, 0d4000000000000000;
	add.rn.f64 	%fd863, %fd150, %fd782;
	bra.uni 	$L__BB29_101;
$L__BB29_99:
	setp.neu.f64 	%p108, %fd151, 0d7FF0000000000000;
	@%p108 bra 	$L__BB29_101;
	selp.b32 	%r402, %r7, %r6, %p1;
	selp.b32 	%r403, %r402, %r6, %p104;
	mov.b32 	%r404, 0;
	mov.b64 	%fd863, {%r404, %r403};
$L__BB29_101:
	ld.param.u64 	%rd281, [_Z21Vext_cal_ini_backwardPiPdS0_S0_S0_S0_S_S0_S0_S0_S0_S0_S_S_S_S0_S0_S0_S0_S0_S0_S0_S_S_S_S_S0_S0_S_S_S_S_S_S_S_S_S0_S0_S0_S0_S0_S0_S0_S0_S_S_S0_S0_S0_S0_S0_S0_S0_S0_S0_S0_S0_S0_S0_S0_S0_S0_S0_S0_S0_S0__param_8];
	ld.param.u64 	%rd278, [_Z21Vext_cal_ini_backwardPiPdS0_S0_S0_S0_S_S0_S0_S0_S0_S0_S_S_S_S0_S0_S0_S0_S0_S0_S0_S_S_S_S_S0_S0_S_S_S_S_S_S_S_S_S0_S0_S0_S0_S0_S0_S0_S0_S_S_S0_S0_S0_S0_S0_S0_S0_S0_S0_S0_S0_S0_S0_S0_S0_S0_S0_S0_S0_S0__param_2];
	setp.eq.f64 	%p110, %fd150, 0d3FF0000000000000;
	selp.f64 	%fd783, 0d3FF0000000000000, %fd863, %p110;
	add.f64 	%fd784, %fd149, %fd783;
	sqrt.rn.f64 	%fd864, %fd784;
	add.s64 	%rd41, %rd15, %rd264;
	st.global.f64 	[%rd41], %fd864;
	ld.global.u32 	%r405, [%rd19];
	cvta.to.global.u64 	%rd42, %rd278;
	mul.wide.s32 	%rd267, %r405, 8;
	add.s64 	%rd268, %rd42, %rd267;
	ld.global.f64 	%fd785, [%rd268];
	ld.global.u32 	%r406, [%rd20];
	cvta.to.global.u64 	%rd43, %rd281;
	mul.wide.s32 	%rd269, %r406, 8;
	add.s64 	%rd270, %rd43, %rd269;
	ld.global.f64 	%fd786, [%rd270];
	add.f64 	%fd787, %fd785, %fd786;
	mul.f64 	%fd788, %fd787, 0d3FE0000000000000;
	mul.f64 	%fd157, %fd788, 0d3FB999999999999A;
	setp.geu.f64 	%p111, %fd864, %fd157;
	@%p111 bra 	$L__BB29_103;
	st.global.f64 	[%rd41], %fd157;
	mov.f64 	%fd864, %fd157;
$L__BB29_103:
	ld.global.f64 	%fd159, [%rd16];
	setp.geu.f64 	%p112, %fd864, %fd159;
	@%p112 bra 	$L__BB29_125;
	setp.lt.s32 	%p113, %r8, 0;
	setp.eq.s32 	%p114, %r9, 1073741824;
	ld.global.f64 	%fd160, [%rd35];
	ld.global.u32 	%r407, [%rd19];
	mul.wide.s32 	%rd271, %r407, 8;
	add.s64 	%rd272, %rd17, %rd271;
	ld.global.f64 	%fd789, [%rd272];
	ld.global.u32 	%r408, [%rd20];
	mul.wide.s32 	%rd273, %r408, 8;
	add.s64 	%rd274, %rd18, %rd273;
	ld.global.f64 	%fd790, [%rd274];
	mul.f64 	%fd791, %fd789, %fd790;
	sqrt.rn.f64 	%fd792, %fd791;
	add.s64 	%rd275, %rd42, %rd271;
	ld.global.f64 	%fd793, [%rd275];
	add.s64 	%rd276, %rd43, %rd273;
	ld.global.f64 	%fd794, [%rd276];
	add.f64 	%fd795, %fd793, %fd794;
	mul.f64 	%fd161, %fd795, 0d3FE0000000000000;
	mul.f64 	%fd162, %fd792, 0d4010000000000000;
	div.rn.f64 	%fd163, %fd161, %fd864;
	{
	.reg .b32 %temp; 
	mov.b64 	{%temp, %r83}, %fd163;
	}
	abs.f64 	%fd164, %fd163;
	{ // callseq 153, 0
	.param .b64 param0;
	st.param.f64 	[param0], %fd164;
	.param .b64 param1;
	st.param.f64 	[param1], 0d4028000000000000;
	.param .b64 retval0;
	call.uni (retval0), 
	__internal_accurate_pow, 
	(
	param0, 
	param1
	);
	ld.param.f64 	%fd796, [retval0];
	} // callseq 153
	setp.lt.s32 	%p116, %r83, 0;
	neg.f64 	%fd798, %fd796;
	selp.f64 	%fd799, %fd798, %fd796, %p114;
	selp.f64 	%fd800, %fd799, %fd796, %p116;
	setp.eq.f64 	%p117, %fd163, 0d0000000000000000;
	selp.b32 	%r409, %r83, 0, %p114;
	or.b32  	%r410, %r409, 2146435072;
	selp.b32 	%r411, %r410, %r409, %p113;
	mov.b32 	%r412, 0;
	mov.b64 	%fd801, {%r412, %r411};
	selp.f64 	%fd865, %fd801, %fd800, %p117;
	add.f64 	%fd802, %fd163, 0d4028000000000000;
	{
	.reg .b32 %temp; 
	mov.b64 	{%temp, %r413}, %fd802;
	}
	and.b32  	%r414, %r413, 2146435072;
	setp.ne.s32 	%p118, %r414, 2146435072;
	@%p118 bra 	$L__BB29_109;
	setp.num.f64 	%p119, %fd163, %fd163;
	@%p119 bra 	$L__BB29_107;
	mov.f64 	%fd803, 0d4028000000000000;
	add.rn.f64 	%fd865, %fd163, %fd803;
	bra.uni 	$L__BB29_109;
$L__BB29_107:
	setp.neu.f64 	%p120, %fd164, 0d7FF0000000000000;
	@%p120 bra 	$L__BB29_109;
	or.b32  	%r415, %r10, -2147483648;
	selp.b32 	%r416, %r415, %r10, %p2;
	selp.b32 	%r417, %r416, %r10, %p116;
	mov.b32 	%r418, 0;
	mov.b64 	%fd865, {%r418, %r417};
$L__BB29_109:
	setp.lt.s32 	%p124, %r11, 0;
	setp.eq.s32 	%p125, %r12, 1073741824;
	{ // callseq 154, 0
	.param .b64 param0;
	st.param.f64 	[param0], %fd164;
	.param .b64 param1;
	st.param.f64 	[param1], 0d4018000000000000;
	.param .b64 retval0;
	call.uni (retval0), 
	__internal_accurate_pow, 
	(
	param0, 
	param1
	);
	ld.param.f64 	%fd804, [retval0];
	} // callseq 154
	neg.f64 	%fd806, %fd804;
	selp.f64 	%fd807, %fd806, %fd804, %p125;
	selp.f64 	%fd808, %fd807, %fd804, %p116;
	selp.b32 	%r419, %r83, 0, %p125;
	or.b32  	%r420, %r419, 2146435072;
	selp.b32 	%r421, %r420, %r419, %p124;
	mov.b32 	%r422, 0;
	mov.b64 	%fd809, {%r422, %r421};
	selp.f64 	%fd866, %fd809, %fd808, %p117;
	add.f64 	%fd810, %fd163, 0d4018000000000000;
	{
	.reg .b32 %temp; 
	mov.b64 	{%temp, %r423}, %fd810;
	}
	and.b32  	%r424, %r423, 2146435072;
	setp.ne.s32 	%p127, %r424, 2146435072;
	@%p127 bra 	$L__BB29_114;
	setp.num.f64 	%p128, %fd163, %fd163;
	@%p128 bra 	$L__BB29_112;
	mov.f64 	%fd811, 0d4018000000000000;
	add.rn.f64 	%fd866, %fd163, %fd811;
	bra.uni 	$L__BB29_114;
$L__BB29_112:
	setp.neu.f64 	%p129, %fd164, 0d7FF0000000000000;
	@%p129 bra 	$L__BB29_114;
	setp.lt.s32 	%p130, %r83, 0;
	setp.eq.s32 	%p131, %r12, 1073741824;
	and.b32  	%r426, %r11, 2147483647;
	setp.ne.s32 	%p132, %r426, 1071644672;
	or.b32  	%r427, %r13, -2147483648;
	selp.b32 	%r428, %r427, %r13, %p132;
	selp.b32 	%r429, %r428, %r13, %p131;
	selp.b32 	%r430, %r429, %r13, %p130;
	mov.b32 	%r431, 0;
	mov.b64 	%fd866, {%r431, %r430};
$L__BB29_114:
	setp.eq.f64 	%p133, %fd163, 0d3FF0000000000000;
	setp.lt.s32 	%p134, %r8, 0;
	setp.eq.s32 	%p135, %r9, 1073741824;
	sub.f64 	%fd812, %fd865, %fd866;
	selp.f64 	%fd813, 0d0000000000000000, %fd812, %p133;
	fma.rn.f64 	%fd173, %fd162, %fd813, %fd160;
	div.rn.f64 	%fd174, %fd161, %fd159;
	{
	.reg .b32 %temp; 
	mov.b64 	{%temp, %r84}, %fd174;
	}
	abs.f64 	%fd175, %fd174;
	{ // callseq 155, 0
	.param .b64 param0;
	st.param.f64 	[param0], %fd175;
	.param .b64 param1;
	st.param.f64 	[param1], 0d4028000000000000;
	.param .b64 retval0;
	call.uni (retval0), 
	__internal_accurate_pow, 
	(
	param0, 
	param1
	);
	ld.param.f64 	%fd814, [retval0];
	} // callseq 155
	setp.lt.s32 	%p137, %r84, 0;
	neg.f64 	%fd816, %fd814;
	selp.f64 	%fd817, %fd816, %fd814, %p135;
	selp.f64 	%fd818, %fd817, %fd814, %p137;
	setp.eq.f64 	%p138, %fd174, 0d0000000000000000;
	selp.b32 	%r432, %r84, 0, %p135;
	or.b32  	%r433, %r432, 2146435072;
	selp.b32 	%r434, %r433, %r432, %p134;
	mov.b32 	%r435, 0;
	mov.b64 	%fd819, {%r435, %r434};
	selp.f64 	%fd867, %fd819, %fd818, %p138;
	add.f64 	%fd820, %fd174, 0d4028000000000000;
	{
	.reg .b32 %temp; 
	mov.b64 	{%temp, %r436}, %fd820;
	}
	and.b32  	%r437, %r436, 2146435072;
	setp.ne.s32 	%p139, %r437, 2146435072;
	@%p139 bra 	$L__BB29_119;
	setp.num.f64 	%p140, %fd174, %fd174;
	@%p140 bra 	$L__BB29_117;
	mov.f64 	%fd821, 0d4028000000000000;
	add.rn.f64 	%fd867, %fd174, %fd821;
	bra.uni 	$L__BB29_119;
$L__BB29_117:
	setp.neu.f64 	%p141, %fd175, 0d7FF0000000000000;
	@%p141 bra 	$L__BB29_119;
	setp.lt.s32 	%p142, %r84, 0;
	or.b32  	%r438, %r10, -2147483648;
	selp.b32 	%r439, %r438, %r10, %p2;
	selp.b32 	%r440, %r439, %r10, %p142;
	mov.b32 	%r441, 0;
	mov.b64 	%fd867, {%r441, %r440};
$L__BB29_119:
	{ // callseq 156, 0
	.param .b64 param0;
	st.param.f64 	[param0], %fd175;
	.param .b64 param1;
	st.param.f64 	[param1], 0d4018000000000000;
	.param .b64 retval0;
	call.uni (retval0), 
	__internal_accurate_pow, 
	(
	param0, 
	param1
	);
	ld.param.f64 	%fd822, [retval0];
	} // callseq 156
	neg.f64 	%fd824, %fd822;
	selp.f64 	%fd825, %fd824, %fd822, %p125;
	selp.f64 	%fd826, %fd825, %fd822, %p137;
	selp.b32 	%r442, %r84, 0, %p125;
	or.b32  	%r443, %r442, 2146435072;
	selp.b32 	%r444, %r443, %r442, %p124;
	mov.b32 	%r445, 0;
	mov.b64 	%fd827, {%r445, %r444};
	selp.f64 	%fd868, %fd827, %fd826, %p138;
	add.f64 	%fd828, %fd174, 0d4018000000000000;
	{
	.reg .b32 %temp; 
	mov.b64 	{%temp, %r446}, %fd828;
	}
	and.b32  	%r447, %r446, 2146435072;
	setp.ne.s32 	%p148, %r447, 2146435072;
	@%p148 bra 	$L__BB29_124;
	setp.num.f64 	%p149, %fd174, %fd174;
	@%p149 bra 	$L__BB29_122;
	mov.f64 	%fd829, 0d4018000000000000;
	add.rn.f64 	%fd868, %fd174, %fd829;
	bra.uni 	$L__BB29_124;
$L__BB29_122:
	setp.neu.f64 	%p150, %fd175, 0d7FF0000000000000;
	@%p150 bra 	$L__BB29_124;
	setp.lt.s32 	%p151, %r84, 0;
	setp.eq.s32 	%p152, %r12, 1073741824;
	and.b32  	%r449, %r11, 2147483647;
	setp.ne.s32 	%p153, %r449, 1071644672;
	or.b32  	%r450, %r13, -2147483648;
	selp.b32 	%r451, %r450, %r13, %p153;
	selp.b32 	%r452, %r451, %r13, %p152;
	selp.b32 	%r453, %r452, %r13, %p151;
	mov.b32 	%r454, 0;
	mov.b64 	%fd868, {%r454, %r453};
$L__BB29_124:
	setp.eq.f64 	%p154, %fd174, 0d3FF0000000000000;
	sub.f64 	%fd830, %fd867, %fd868;
	selp.f64 	%fd831, 0d0000000000000000, %fd830, %p154;
	mul.f64 	%fd832, %fd162, %fd831;
	sub.f64 	%fd833, %fd173, %fd832;
	st.global.f64 	[%rd35], %fd833;
$L__BB29_125:
	add.s32 	%r466, %r466, %r14;
	ld.global.u32 	%r455, [%rd8];
	ld.global.u32 	%r456, [%rd7];
	ld.global.u32 	%r457, [%rd6];
	ld.global.u32 	%r458, [%rd5];
	ld.global.u32 	%r459, [%rd4];
	mul.lo.s32 	%r460, %r455, %r3;
	mul.lo.s32 	%r461, %r460, %r455;
	mul.lo.s32 	%r462, %r461, %r456;
	mul.lo.s32 	%r463, %r462, %r457;
	mul.lo.s32 	%r464, %r463, %r458;
	mul.lo.s32 	%r465, %r464, %r459;
	setp.lt.s32 	%p155, %r466, %r465;
	@%p155 bra 	$L__BB29_2;
$L__BB29_126:
	ret;

}
	// .globl	_Z16s1_frac2cart_iniPiPdS0_S0_S0_S0_S0_S0_S0_S0_
.visible .entry _Z16s1_frac2cart_iniPiPdS0_S0_S0_S0_S0_S0_S0_S0_(
	.param .u64 .ptr .align 1 _Z16s1_frac2cart_iniPiPdS0_S0_S0_S0_S0_S0_S0_S0__param_0,
	.param .u64 .ptr .align 1 _Z16s1_frac2cart_iniPiPdS0_S0_S0_S0_S0_S0_S0_S0__param_1,
	.param .u64 .ptr .align 1 _Z16s1_frac2cart_iniPiPdS0_S0_S0_S0_S0_S0_S0_S0__param_2,
	.param .u64 .ptr .align 1 _Z16s1_frac2cart_iniPiPdS0_S0_S0_S0_S0_S0_S0_S0__param_3,
	.param .u64 .ptr .align 1 _Z16s1_frac2cart_iniPiPdS0_S0_S0_S0_S0_S0_S0_S0__param_4,
	.param .u64 .ptr .align 1 _Z16s1_frac2cart_iniPiPdS0_S0_S0_S0_S0_S0_S0_S0__param_5,
	.param .u64 .ptr .align 1 _Z16s1_frac2cart_iniPiPdS0_S0_S0_S0_S0_S0_S0_S0__param_6,
	.param .u64 .ptr .align 1 _Z16s1_frac2cart_iniPiPdS0_S0_S0_S0_S0_S0_S0_S0__param_7,
	.param .u64 .ptr .align 1 _Z16s1_frac2cart_iniPiPdS0_S0_S0_S0_S0_S0_S0_S0__param_8,
	.param .u64 .ptr .align 1 _Z16s1_frac2cart_iniPiPdS0_S0_S0_S0_S0_S0_S0_S0__param_9
)
{
	.reg .pred 	%p<6>;
	.reg .b32 	%r<28>;
	.reg .b64 	%rd<42>;
	.reg .b64 	%fd<28>;

	ld.param.u64 	%rd16, [_Z16s1_frac2cart_iniPiPdS0_S0_S0_S0_S0_S0_S0_S0__param_0];
	ld.param.u64 	%rd17, [_Z16s1_frac2cart_iniPiPdS0_S0_S0_S0_S0_S0_S0_S0__param_4];
	ld.param.u64 	%rd18, [_Z16s1_frac2cart_iniPiPdS0_S0_S0_S0_S0_S0_S0_S0__param_5];
	ld.param.u64 	%rd19, [_Z16s1_frac2cart_iniPiPdS0_S0_S0_S0_S0_S0_S0_S0__param_6];
	cvta.to.global.u64 	%rd1, %rd19;
	cvta.to.global.u64 	%rd2, %rd18;
	cvta.to.global.u64 	%rd3, %rd17;
	cvta.to.global.u64 	%rd4, %rd16;
	mov.u32 	%r6, %ctaid.x;
	mov.u32 	%r1, %ntid.x;
	mov.u32 	%r7, %tid.x;
	mad.lo.s32 	%r27, %r6, %r1, %r7;
	ld.global.u32 	%r8, [%rd4];
	mad.lo.s32 	%r9, %r8, 3, 6;
	setp.ge.s32 	%p1, %r27, %r9;
	@%p1 bra 	$L__BB30_9;
	ld.param.u64 	%rd41, [_Z16s1_frac2cart_iniPiPdS0_S0_S0_S0_S0_S0_S0_S0__param_9];
	ld.param.u64 	%rd40, [_Z16s1_frac2cart_iniPiPdS0_S0_S0_S0_S0_S0_S0_S0__param_8];
	ld.param.u64 	%rd38, [_Z16s1_frac2cart_iniPiPdS0_S0_S0_S0_S0_S0_S0_S0__param_3];
	ld.param.u64 	%rd37, [_Z16s1_frac2cart_iniPiPdS0_S0_S0_S0_S0_S0_S0_S0__param_2];
	ld.param.u64 	%rd36, [_Z16s1_frac2cart_iniPiPdS0_S0_S0_S0_S0_S0_S0_S0__param_1];
	cvta.to.global.u64 	%rd5, %rd36;
	cvta.to.global.u64 	%rd6, %rd37;
	cvta.to.global.u64 	%rd7, %rd38;
	mov.u32 	%r10, %nctaid.x;
	mul.lo.s32 	%r3, %r1, %r10;
	cvta.to.global.u64 	%rd8, %rd41;
	cvta.to.global.u64 	%rd9, %rd40;
$L__BB30_2:
	mul.hi.s32 	%r12, %r27, 1431655766;
	shr.u32 	%r13, %r12, 31;
	add.s32 	%r14, %r12, %r13;
	mul.lo.s32 	%r15, %r14, 3;
	sub.s32 	%r11, %r27, %r15;
	setp.eq.s32 	%p2, %r11, 2;
	@%p2 bra 	$L__BB30_7;
	setp.eq.s32 	%p3, %r11, 1;
	@%p3 bra 	$L__BB30_6;
	setp.ne.s32 	%p4, %r11, 0;
	@%p4 bra 	$L__BB30_8;
	ld.param.u64 	%rd39, [_Z16s1_frac2cart_iniPiPdS0_S0_S0_S0_S0_S0_S0_S0__param_7];
	mul.hi.s32 	%r22, %r27, 1431655766;
	shr.u32 	%r23, %r22, 31;
	add.s32 	%r24, %r22, %r23;
	mul.wide.s32 	%rd30, %r24, 8;
	add.s64 	%rd31, %rd3, %rd30;
	ld.global.f64 	%fd19, [%rd31];
	add.s64 	%rd32, %rd2, %rd30;
	ld.global.f64 	%fd20, [%rd32];
	add.s64 	%rd33, %rd1, %rd30;
	ld.global.f64 	%fd21, [%rd33];
	ld.global.f64 	%fd22, [%rd5];
	ld.global.f64 	%fd23, [%rd5+8];
	mul.f64 	%fd24, %fd20, %fd23;
	fma.rn.f64 	%fd25, %fd19, %fd22, %fd24;
	ld.global.f64 	%fd26, [%rd5+16];
	fma.rn.f64 	%fd27, %fd21, %fd26, %fd25;
	cvta.to.global.u64 	%rd34, %rd39;
	add.s64 	%rd35, %rd34, %rd30;
	st.global.f64 	[%rd35], %fd27;
	bra.uni 	$L__BB30_8;
$L__BB30_6:
	mul.hi.s32 	%r19, %r27, 1431655766;
	shr.u32 	%r20, %r19, 31;
	add.s32 	%r21, %r19, %r20;
	mul.wide.s32 	%rd25, %r21, 8;
	add.s64 	%rd26, %rd3, %rd25;
	ld.global.f64 	%fd10, [%rd26];
	add.s64 	%rd27, %rd2, %rd25;
	ld.global.f64 	%fd11, [%rd27];
	add.s64 	%rd28, %rd1, %rd25;
	ld.global.f64 	%fd12, [%rd28];
	ld.global.f64 	%fd13, [%rd6];
	ld.global.f64 	%fd14, [%rd6+8];
	mul.f64 	%fd15, %fd11, %fd14;
	fma.rn.f64 	%fd16, %fd10, %fd13, %fd15;
	ld.global.f64 	%fd17, [%rd6+16];
	fma.rn.f64 	%fd18, %fd12, %fd17, %fd16;
	add.s64 	%rd29, %rd9, %rd25;
	st.global.f64 	[%rd29], %fd18;
	bra.uni 	$L__BB30_8;
$L__BB30_7:
	mul.hi.s32 	%r16, %r27, 1431655766;
	shr.u32 	%r17, %r16, 31;
	add.s32 	%r18, %r16, %r17;
	mul.wide.s32 	%rd20, %r18, 8;
	add.s64 	%rd21, %rd3, %rd20;
	ld.global.f64 	%fd1, [%rd21];
	add.s64 	%rd22, %rd2, %rd20;
	ld.global.f64 	%fd2, [%rd22];
	add.s64 	%rd23, %rd1, %rd20;
	ld.global.f64 	%fd3, [%rd23];
	ld.global.f64 	%fd4, [%rd7];
	ld.global.f64 	%fd5, [%rd7+8];
	mul.f64 	%fd6, %fd2, %fd5;
	fma.rn.f64 	%fd7, %fd1, %fd4, %fd6;
	ld.global.f64 	%fd8, [%rd7+16];
	fma.rn.f64 	%fd9, %fd3, %fd8, %fd7;
	add.s64 	%rd24, %rd8, %rd20;
	st.global.f64 	[%rd24], %fd9;
$L__BB30_8:
	add.s32 	%r27, %r27, %r3;
	ld.global.u32 	%r25, [%rd4];
	mad.lo.s32 	%r26, %r25, 3, 6;
	setp.lt.s32 	%p5, %r27, %r26;
	@%p5 bra 	$L__BB30_2;
$L__BB30_9:
	ret;

}
	// .globl	_Z19cal_length_prep_iniPiPdS0_S0_S0_
.visible .entry _Z19cal_length_prep_iniPiPdS0_S0_S0_(
	.param .u64 .ptr .align 1 _Z19cal_length_prep_iniPiPdS0_S0_S0__param_0,
	.param .u64 .ptr .align 1 _Z19cal_length_prep_iniPiPdS0_S0_S0__param_1,
	.param .u64 .ptr .align 1 _Z19cal_length_prep_iniPiPdS0_S0_S0__param_2,
	.param .u64 .ptr .align 1 _Z19cal_length_prep_iniPiPdS0_S0_S0__param_3,
	.param .u64 .ptr .align 1 _Z19cal_length_prep_iniPiPdS0_S0_S0__param_4
)
{
	.reg .pred 	%p<41>;
	.reg .b32 	%r<64>;
	.reg .b64 	%rd<26>;
	.reg .b64 	%fd<56>;

	ld.param.u64 	%rd9, [_Z19cal_length_prep_iniPiPdS0_S0_S0__param_0];
	ld.param.u64 	%rd6, [_Z19cal_length_prep_iniPiPdS0_S0_S0__param_1];
	ld.param.u64 	%rd7, [_Z19cal_length_prep_iniPiPdS0_S0_S0__param_2];
	ld.param.u64 	%rd8, [_Z19cal_length_prep_iniPiPdS0_S0_S0__param_3];
	ld.param.u64 	%rd10, [_Z19cal_length_prep_iniPiPdS0_S0_S0__param_4];
	cvta.to.global.u64 	%rd1, %rd10;
	cvta.to.global.u64 	%rd2, %rd9;
	mov.u32 	%r13, %ctaid.x;
	mov.u32 	%r1, %ntid.x;
	mov.u32 	%r14, %tid.x;
	mad.lo.s32 	%r63, %r13, %r1, %r14;
	ld.global.u32 	%r15, [%rd2];
	mad.lo.s32 	%r16, %r15, 3, 6;
	setp.ge.s32 	%p2, %r63, %r16;
	@%p2 bra 	$L__BB31_26;
	mov.f64 	%fd19, 0d4000000000000000;
	{
	.reg .b32 %temp; 
	mov.b64 	{%temp, %r3}, %fd19;
	}
	and.b32  	%r4, %r3, 2146435072;
	setp.eq.s32 	%p3, %r4, 1062207488;
	setp.lt.s32 	%p4, %r3, 0;
	selp.b32 	%r5, 0, 2146435072, %p4;
	and.b32  	%r17, %r3, 2147483647;
	setp.ne.s32 	%p5, %r17, 1071644672;
	and.pred  	%p1, %p3, %p5;
	or.b32  	%r6, %r5, -2147483648;
	mov.u32 	%r18, %nctaid.x;
	mul.lo.s32 	%r7, %r1, %r18;
	cvta.to.global.u64 	%rd3, %rd8;
	cvta.to.global.u64 	%rd4, %rd7;
	cvta.to.global.u64 	%rd5, %rd6;
$L__BB31_2:
	add.s32 	%r19, %r63, 2;
	setp.gt.u32 	%p6, %r19, 4;
	@%p6 bra 	$L__BB31_4;
	mul.wide.s32 	%rd23, %r63, 8;
	add.s64 	%rd24, %rd1, %rd23;
	mov.b64 	%rd25, 0;
	st.global.u64 	[%rd24], %rd25;
	bra.uni 	$L__BB31_25;
$L__BB31_4:
	mul.hi.s32 	%r21, %r63, 1431655766;
	shr.u32 	%r22, %r21, 31;
	add.s32 	%r23, %r21, %r22;
	mul.lo.s32 	%r24, %r23, 3;
	sub.s32 	%r20, %r63, %r24;
	setp.eq.s32 	%p7, %r20, 2;
	@%p7 bra 	$L__BB31_19;
	setp.eq.s32 	%p8, %r20, 1;
	@%p8 bra 	$L__BB31_13;
	setp.ne.s32 	%p9, %r20, 0;
	@%p9 bra 	$L__BB31_25;
	setp.lt.s32 	%p30, %r3, 0;
	setp.eq.s32 	%p31, %r4, 1062207488;
	mul.wide.s32 	%rd19, %r23, 8;
	add.s64 	%rd20, %rd5, %rd19;
	ld.global.f64 	%fd42, [%rd20];
	ld.global.f64 	%fd43, [%rd20+-8];
	sub.f64 	%fd1, %fd42, %fd43;
	{
	.reg .b32 %temp; 
	mov.b64 	{%temp, %r9}, %fd1;
	}
	abs.f64 	%fd2, %fd1;
	{ // callseq 159, 0
	.param .b64 param0;
	st.param.f64 	[param0], %fd2;
	.param .b64 param1;
	st.param.f64 	[param1], 0d4000000000000000;
	.param .b64 retval0;
	call.uni (retval0), 
	__internal_accurate_pow, 
	(
	param0, 
	param1
	);
	ld.param.f64 	%fd44, [retval0];
	} // callseq 159
	setp.lt.s32 	%p33, %r9, 0;
	neg.f64 	%fd46, %fd44;
	selp.f64 	%fd47, %fd46, %fd44, %p31;
	selp.f64 	%fd48, %fd47, %fd44, %p33;
	setp.eq.f64 	%p34, %fd1, 0d0000000000000000;
	selp.b32 	%r52, %r9, 0, %p31;
	or.b32  	%r53, %r52, 2146435072;
	selp.b32 	%r54, %r53, %r52, %p30;
	mov.b32 	%r55, 0;
	mov.b64 	%fd49, {%r55, %r54};
	selp.f64 	%fd53, %fd49, %fd48, %p34;
	add.f64 	%fd50, %fd1, 0d4000000000000000;
	{
	.reg .b32 %temp; 
	mov.b64 	{%temp, %r56}, %fd50;
	}
	and.b32  	%r57, %r56, 2146435072;
	setp.ne.s32 	%p35, %r57, 2146435072;
	@%p35 bra 	$L__BB31_12;
	setp.num.f64 	%p36, %fd1, %fd1;
	@%p36 bra 	$L__BB31_10;
	mov.f64 	%fd51, 0d4000000000000000;
	add.rn.f64 	%fd53, %fd1, %fd51;
	bra.uni 	$L__BB31_12;
$L__BB31_10:
	setp.neu.f64 	%p37, %fd2, 0d7FF0000000000000;
	@%p37 bra 	$L__BB31_12;
	setp.lt.s32 	%p38, %r9, 0;
	selp.b32 	%r58, %r6, %r5, %p1;
	selp.b32 	%r59, %r58, %r5, %p38;
	mov.b32 	%r60, 0;
	mov.b64 	%fd53, {%r60, %r59};
$L__BB31_12:
	setp.eq.f64 	%p39, %fd1, 0d3FF0000000000000;
	selp.f64 	%fd52, 0d3FF0000000000000, %fd53, %p39;
	mul.wide.s32 	%rd21, %r63, 8;
	add.s64 	%rd22, %rd1, %rd21;
	st.global.f64 	[%rd22], %fd52;
	bra.uni 	$L__BB31_25;
$L__BB31_13:
	setp.lt.s32 	%p20, %r3, 0;
	setp.eq.s32 	%p21, %r4, 1062207488;
	mul.wide.s32 	%rd15, %r23, 8;
	add.s64 	%rd16, %rd4, %rd15;
	ld.global.f64 	%fd31, [%rd16];
	ld.global.f64 	%fd32, [%rd16+-8];
	sub.f64 	%fd7, %fd31, %fd32;
	{
	.reg .b32 %temp; 
	mov.b64 	{%temp, %r10}, %fd7;
	}
	abs.f64 	%fd8, %fd7;
	{ // callseq 158, 0
	.param .b64 param0;
	st.param.f64 	[param0], %fd8;
	.param .b64 param1;
	st.param.f64 	[param1], 0d4000000000000000;
	.param .b64 retval0;
	call.uni (retval0), 
	__internal_accurate_pow, 
	(
	param0, 
	param1
	);
	ld.param.f64 	%fd33, [retval0];
	} // callseq 158
	setp.lt.s32 	%p23, %r10, 0;
	neg.f64 	%fd35, %fd33;
	selp.f64 	%fd36, %fd35, %fd33, %p21;
	selp.f64 	%fd37, %fd36, %fd33, %p23;
	setp.eq.f64 	%p24, %fd7, 0d0000000000000000;
	selp.b32 	%r40, %r10, 0, %p21;
	or.b32  	%r41, %r40, 2146435072;
	selp.b32 	%r42, %r41, %r40, %p20;
	mov.b32 	%r43, 0;
	mov.b64 	%fd38, {%r43, %r42};
	selp.f64 	%fd54, %fd38, %fd37, %p24;
	add.f64 	%fd39, %fd7, 0d4000000000000000;
	{
	.reg .b32 %temp; 
	mov.b64 	{%temp, %r44}, %fd39;
	}
	and.b32  	%r45, %r44, 2146435072;
	setp.ne.s32 	%p25, %r45, 2146435072;
	@%p25 bra 	$L__BB31_18;
	setp.num.f64 	%p26, %fd7, %fd7;
	@%p26 bra 	$L__BB31_16;
	mov.f64 	%fd40, 0d4000000000000000;
	add.rn.f64 	%fd54, %fd7, %fd40;
	bra.uni 	$L__BB31_18;
$L__BB31_16:
	setp.neu.f64 	%p27, %fd8, 0d7FF0000000000000;
	@%p27 bra 	$L__BB31_18;
	setp.lt.s32 	%p28, %r10, 0;
	selp.b32 	%r46, %r6, %r5, %p1;
	selp.b32 	%r47, %r46, %r5, %p28;
	mov.b32 	%r48, 0;
	mov.b64 	%fd54, {%r48, %r47};
$L__BB31_18:
	setp.eq.f64 	%p29, %fd7, 0d3FF0000000000000;
	selp.f64 	%fd41, 0d3FF0000000000000, %fd54, %p29;
	mul.wide.s32 	%rd17, %r63, 8;
	add.s64 	%rd18, %rd1, %rd17;
	st.global.f64 	[%rd18], %fd41;
	bra.uni 	$L__BB31_25;
$L__BB31_19:
	setp.lt.s32 	%p10, %r3, 0;
	setp.eq.s32 	%p11, %r4, 1062207488;
	mul.wide.s32 	%rd11, %r23, 8;
	add.s64 	%rd12, %rd3, %rd11;
	ld.global.f64 	%fd20, [%rd12];
	ld.global.f64 	%fd21, [%rd12+-8];
	sub.f64 	%fd13, %fd20, %fd21;
	{
	.reg .b32 %temp; 
	mov.b64 	{%temp, %r11}, %fd13;
	}
	abs.f64 	%fd14, %fd13;
	{ // callseq 157, 0
	.param .b64 param0;
	st.param.f64 	[param0], %fd14;
	.param .b64 param1;
	st.param.f64 	[param1], 0d4000000000000000;
	.param .b64 retval0;
	call.uni (retval0), 
	__internal_accurate_pow, 
	(
	param0, 
	param1
	);
	ld.param.f64 	%fd22, [retval0];
	} // callseq 157
	setp.lt.s32 	%p13, %r11, 0;
	neg.f64 	%fd24, %fd22;
	selp.f64 	%fd25, %fd24, %fd22, %p11;
	selp.f64 	%fd26, %fd25, %fd22, %p13;
	setp.eq.f64 	%p14, %fd13, 0d0000000000000000;
	selp.b32 	%r28, %r11, 0, %p11;
	or.b32  	%r29, %r28, 2146435072;
	selp.b32 	%r30, %r29, %r28, %p10;
	mov.b32 	%r31, 0;
	mov.b64 	%fd27, {%r31, %r30};
	selp.f64 	%fd55, %fd27, %fd26, %p14;
	add.f64 	%fd28, %fd13, 0d4000000000000000;
	{
	.reg .b32 %temp; 
	mov.b64 	{%temp, %r32}, %fd28;
	}
	and.b32  	%r33, %r32, 2146435072;
	setp.ne.s32 	%p15, %r33, 2146435072;
	@%p15 bra 	$L__BB31_24;
	setp.num.f64 	%p16, %fd13, %fd13;
	@%p16 bra 	$L__BB31_22;
	mov.f64 	%fd29, 0d4000000000000000;
	add.rn.f64 	%fd55, %fd13, %fd29;
	bra.uni 	$L__BB31_24;
$L__BB31_22:
	setp.neu.f64 	%p17, %fd14, 0d7FF0000000000000;
	@%p17 bra 	$L__BB31_24;
	setp.lt.s32 	%p18, %r11, 0;
	selp.b32 	%r34, %r6, %r5, %p1;
	selp.b32 	%r35, %r34, %r5, %p18;
	mov.b32 	%r36, 0;
	mov.b64 	%fd55, {%r36, %r35};
$L__BB31_24:
	setp.eq.f64 	%p19, %fd13, 0d3FF0000000000000;
	selp.f64 	%fd30, 0d3FF0000000000000, %fd55, %p19;
	mul.wide.s32 	%rd13, %r63, 8;
	add.s64 	%rd14, %rd1, %rd13;
	st.global.f64 	[%rd14], %fd30;
$L__BB31_25:
	add.s32 	%r63, %r63, %r7;
	ld.global.u32 	%r61, [%rd2];
	mad.lo.s32 	%r62, %r61, 3, 6;
	setp.lt.s32 	%p40, %r63, %r62;
	@%p40 bra 	$L__BB31_2;
$L__BB31_26:
	ret;

}
	// .globl	_Z19ini_length_sqrt_calPiPd
.visible .entry _Z19ini_length_sqrt_calPiPd(
	.param .u64 .ptr .align 1 _Z19ini_length_sqrt_calPiPd_param_0,
	.param .u64 .ptr .align 1 _Z19ini_length_sqrt_calPiPd_param_1
)
{
	.reg .pred 	%p<3>;
	.reg .b32 	%r<14>;
	.reg .b64 	%rd<7>;
	.reg .b64 	%fd<3>;

	ld.param.u64 	%rd4, [_Z19ini_length_sqrt_calPiPd_param_0];
	ld.param.u64 	%rd3, [_Z19ini_length_sqrt_calPiPd_param_1];
	cvta.to.global.u64 	%rd1, %rd4;
	mov.u32 	%r6, %ctaid.x;
	mov.u32 	%r1, %ntid.x;
	mov.u32 	%r7, %tid.x;
	mad.lo.s32 	%r13, %r6, %r1, %r7;
	ld.global.u32 	%r8, [%rd1];
	add.s32 	%r9, %r8, 2;
	setp.ge.s32 	%p1, %r13, %r9;
	@%p1 bra 	$L__BB32_3;
	mov.u32 	%r10, %nctaid.x;
	mul.lo.s32 	%r3, %r1, %r10;
	cvta.to.global.u64 	%rd2, %rd3;
$L__BB32_2:
	mul.wide.s32 	%rd5, %r13, 8;
	add.s64 	%rd6, %rd2, %rd5;
	ld.global.f64 	%fd1, [%rd6];
	sqrt.rn.f64 	%fd2, %fd1;
	st.global.f64 	[%rd6], %fd2;
	add.s32 	%r13, %r13, %r3;
	ld.global.u32 	%r11, [%rd1];
	add.s32 	%r12, %r11, 2;
	setp.lt.s32 	%p2, %r13, %r12;
	@%p2 bra 	$L__BB32_2;
$L__BB32_3:
	ret;

}
	// .globl	_Z8ini_2_s0PiS_PdS0_S0_S0_S0_S0_S0_S0_S0_S0_S0_S0_S0_S0_S0_
.visible .entry _Z8ini_2_s0PiS_PdS0_S0_S0_S0_S0_S0_S0_S0_S0_S0_S0_S0_S0_S0_(
	.param .u64 .ptr .align 1 _Z8ini_2_s0PiS_PdS0_S0_S0_S0_S0_S0_S0_S0_S0_S0_S0_S0_S0_S0__param_0,
	.param .u64 .ptr .align 1 _Z8ini_2_s0PiS_PdS0_S0_S0_S0_S0_S0_S0_S0_S0_S0_S0_S0_S0_S0__param_1,
	.param .u64 .ptr .align 1 _Z8ini_2_s0PiS_PdS0_S0_S0_S0_S0_S0_S0_S0_S0_S0_S0_S0_S0_S0__param_2,
	.param .u64 .ptr .align 1 _Z8ini_2_s0PiS_PdS0_S0_S0_S0_S0_S0_S0_S0_S0_S0_S0_S0_S0_S0__param_3,
	.param .u64 .ptr .align 1 _Z8ini_2_s0PiS_PdS0_S0_S0_S0_S0_S0_S0_S0_S0_S0_S0_S0_S0_S0__param_4,
	.param .u64 .ptr .align 1 _Z8ini_2_s0PiS_PdS0_S0_S0_S0_S0_S0_S0_S0_S0_S0_S0_S0_S0_S0__param_5,
	.param .u64 .ptr .align 1 _Z8ini_2_s0PiS_PdS0_S0_S0_S0_S0_S0_S0_S0_S0_S0_S0_S0_S0_S0__param_6,
	.param .u64 .ptr .align 1 _Z8ini_2_s0PiS_PdS0_S0_S0_S0_S0_S0_S0_S0_S0_S0_S0_S0_S0_S0__param_7,
	.param .u64 .ptr .align 1 _Z8ini_2_s0PiS_PdS0_S0_S0_S0_S0_S0_S0_S0_S0_S0_S0_S0_S0_S0__param_8,
	.param .u64 .ptr .align 1 _Z8ini_2_s0PiS_PdS0_S0_S0_S0_S0_S0_S0_S0_S0_S0_S0_S0_S0_S0__param_9,
	.param .u64 .ptr .align 1 _Z8ini_2_s0PiS_PdS0_S0_S0_S0_S0_S0_S0_S0_S0_S0_S0_S0_S0_S0__param_10,
	.param .u64 .ptr .align 1 _Z8ini_2_s0PiS_PdS0_S0_S0_S0_S0_S0_S0_S0_S0_S0_S0_S0_S0_S0__param_11,
	.param .u64 .ptr .align 1 _Z8ini_2_s0PiS_PdS0_S0_S0_S0_S0_S0_S0_S0_S0_S0_S0_S0_S0_S0__param_12,
	.param .u64 .ptr .align 1 _Z8ini_2_s0PiS_PdS0_S0_S0_S0_S0_S0_S0_S0_S0_S0_S0_S0_S0_S0__param_13,
	.param .u64 .ptr .align 1 _Z8ini_2_s0PiS_PdS0_S0_S0_S0_S0_S0_S0_S0_S0_S0_S0_S0_S0_S0__param_14,
	.param .u64 .ptr .align 1 _Z8ini_2_s0PiS_PdS0_S0_S0_S0_S0_S0_S0_S0_S0_S0_S0_S0_S0_S0__param_15,
	.param .u64 .ptr .align 1 _Z8ini_2_s0PiS_PdS0_S0_S0_S0_S0_S0_S0_S0_S0_S0_S0_S0_S0_S0__param_16
)
{
	.reg .pred 	%p<46>;
	.reg .b32 	%r<85>;
	.reg .b64 	%rd<87>;
	.reg .b64 	%fd<157>;

	ld.param.u64 	%rd35, [_Z8ini_2_s0PiS_PdS0_S0_S0_S0_S0_S0_S0_S0_S0_S0_S0_S0_S0_S0__param_0];
	ld.param.u64 	%rd36, [_Z8ini_2_s0PiS_PdS0_S0_S0_S0_S0_S0_S0_S0_S0_S0_S0_S0_S0_S0__param_1];
	ld.param.u64 	%rd37, [_Z8ini_2_s0PiS_PdS0_S0_S0_S0_S0_S0_S0_S0_S0_S0_S0_S0_S0_S0__param_2];
	ld.param.u64 	%rd38, [_Z8ini_2_s0PiS_PdS0_S0_S0_S0_S0_S0_S0_S0_S0_S0_S0_S0_S0_S0__param_10];
	cvta.to.global.u64 	%rd1, %rd37;
	cvta.to.global.u64 	%rd2, %rd38;
	cvta.to.global.u64 	%rd3, %rd35;
	cvta.to.global.u64 	%rd4, %rd36;
	mov.u32 	%r24, %ctaid.x;
	mov.u32 	%r1, %ntid.x;
	mov.u32 	%r25, %tid.x;
	mad.lo.s32 	%r78, %r24, %r1, %r25;
	ld.global.u32 	%r26, [%rd4];
	mul.lo.s32 	%r27, %r26, 6;
	setp.ge.s32 	%p1, %r78, %r27;
	@%p1 bra 	$L__BB33_52;
	ld.param.u64 	%rd86, [_Z8ini_2_s0PiS_PdS0_S0_S0_S0_S0_S0_S0_S0_S0_S0_S0_S0_S0_S0__param_16];
	ld.param.u64 	%rd85, [_Z8ini_2_s0PiS_PdS0_S0_S0_S0_S0_S0_S0_S0_S0_S0_S0_S0_S0_S0__param_15];
	ld.param.u64 	%rd82, [_Z8ini_2_s0PiS_PdS0_S0_S0_S0_S0_S0_S0_S0_S0_S0_S0_S0_S0_S0__param_12];
	ld.param.u64 	%rd81, [_Z8ini_2_s0PiS_PdS0_S0_S0_S0_S0_S0_S0_S0_S0_S0_S0_S0_S0_S0__param_11];
	ld.param.u64 	%rd80, [_Z8ini_2_s0PiS_PdS0_S0_S0_S0_S0_S0_S0_S0_S0_S0_S0_S0_S0_S0__param_9];
	ld.param.u64 	%rd79, [_Z8ini_2_s0PiS_PdS0_S0_S0_S0_S0_S0_S0_S0_S0_S0_S0_S0_S0_S0__param_8];
	ld.param.u64 	%rd77, [_Z8ini_2_s0PiS_PdS0_S0_S0_S0_S0_S0_S0_S0_S0_S0_S0_S0_S0_S0__param_6];
	ld.param.u64 	%rd76, [_Z8ini_2_s0PiS_PdS0_S0_S0_S0_S0_S0_S0_S0_S0_S0_S0_S0_S0_S0__param_5];
	ld.param.u64 	%rd75, [_Z8ini_2_s0PiS_PdS0_S0_S0_S0_S0_S0_S0_S0_S0_S0_S0_S0_S0_S0__param_4];
	ld.param.u64 	%rd74, [_Z8ini_2_s0PiS_PdS0_S0_S0_S0_S0_S0_S0_S0_S0_S0_S0_S0_S0_S0__param_3];
	mov.u32 	%r28, %nctaid.x;
	mul.lo.s32 	%r3, %r1, %r28;
	cvta.to.global.u64 	%rd5, %rd80;
	cvta.to.global.u64 	%rd6, %rd79;
	cvta.to.global.u64 	%rd7, %rd86;
	cvta.to.global.u64 	%rd8, %rd85;
	cvta.to.global.u64 	%rd9, %rd77;
	cvta.to.global.u64 	%rd10, %rd76;
	cvta.to.global.u64 	%rd11, %rd75;
	cvta.to.global.u64 	%rd12, %rd82;
	cvta.to.global.u64 	%rd13, %rd74;
	cvta.to.global.u64 	%rd14, %rd81;
$L__BB33_2:
	mul.wide.s32 	%rd39, %r78, 8;
	add.s64 	%rd15, %rd5, %rd39;
	mov.b64 	%rd40, 0;
	st.global.u64 	[%rd15], %rd40;
	mul.hi.s32 	%r30, %r78, 715827883;
	shr.u32 	%r31, %r30, 31;
	add.s32 	%r32, %r30, %r31;
	mul.lo.s32 	%r33, %r32, 6;
	sub.s32 	%r29, %r78, %r33;
	setp.gt.s32 	%p2, %r29, 2;
	@%p2 bra 	$L__BB33_11;
	setp.eq.s32 	%p6, %r29, 0;
	@%p6 bra 	$L__BB33_34;
	setp.eq.s32 	%p7, %r29, 1;
	@%p7 bra 	$L__BB33_29;
	setp.eq.s32 	%p8, %r29, 2;
	@%p8 bra 	$L__BB33_6;
	bra.uni 	$L__BB33_51;
$L__BB33_6:
	ld.global.u32 	%r55, [%rd3];
	setp.lt.s32 	%p27, %r55, 0;
	@%p27 bra 	$L__BB33_51;
	mov.b32 	%r81, 0;
	mov.f64 	%fd145, 0d0000000000000000;
$L__BB33_8:
	ld.global.u32 	%r59, [%rd4];
	add.s32 	%r60, %r59, -1;
	cvt.rn.f64.s32 	%fd101, %r60;
	cvt.rn.f64.s32 	%fd102, %r32;
	div.rn.f64 	%fd22, %fd102, %fd101;
	setp.ge.f64 	%p28, %fd22, %fd145;
	mul.wide.u32 	%rd58, %r81, 8;
	add.s64 	%rd18, %rd2, %rd58;
	@%p28 bra 	$L__BB33_43;
	ld.global.f64 	%fd147, [%rd1];
	ld.global.f64 	%fd146, [%rd18+8];
$L__BB33_10:
	add.s32 	%r16, %r81, 1;
	div.rn.f64 	%fd112, %fd146, %fd147;
	add.f64 	%fd145, %fd145, %fd112;
	st.global.f64 	[%rd15], %fd145;
	ld.global.u32 	%r61, [%rd3];
	setp.lt.s32 	%p32, %r81, %r61;
	mov.u32 	%r81, %r16;
	@%p32 bra 	$L__BB33_8;
	bra.uni 	$L__BB33_51;
$L__BB33_11:
	setp.eq.s32 	%p3, %r29, 3;
	@%p3 bra 	$L__BB33_24;
	setp.eq.s32 	%p4, %r29, 4;
	@%p4 bra 	$L__BB33_19;
	setp.ne.s32 	%p5, %r29, 5;
	@%p5 bra 	$L__BB33_51;
	ld.global.u32 	%r34, [%rd3];
	setp.lt.s32 	%p9, %r34, 0;
	@%p9 bra 	$L__BB33_51;
	mov.b32 	%r84, 0;
	mov.f64 	%fd154, 0d0000000000000000;
$L__BB33_16:
	ld.global.u32 	%r38, [%rd4];
	add.s32 	%r39, %r38, -1;
	cvt.rn.f64.s32 	%fd62, %r39;
	cvt.rn.f64.s32 	%fd63, %r32;
	div.rn.f64 	%fd52, %fd63, %fd62;
	setp.ge.f64 	%p10, %fd52, %fd154;
	mul.wide.u32 	%rd41, %r84, 8;
	add.s64 	%rd21, %rd2, %rd41;
	@%p10 bra 	$L__BB33_49;
	ld.global.f64 	%fd156, [%rd1];
	ld.global.f64 	%fd155, [%rd21+8];
$L__BB33_18:
	add.s32 	%r22, %r84, 1;
	div.rn.f64 	%fd73, %fd155, %fd156;
	add.f64 	%fd154, %fd154, %fd73;
	st.global.f64 	[%rd15], %fd154;
	ld.global.u32 	%r40, [%rd3];
	setp.lt.s32 	%p14, %r84, %r40;
	mov.u32 	%r84, %r22;
	@%p14 bra 	$L__BB33_16;
	bra.uni 	$L__BB33_51;
$L__BB33_19:
	ld.global.u32 	%r41, [%rd3];
	setp.lt.s32 	%p15, %r41, 0;
	@%p15 bra 	$L__BB33_51;
	mov.b32 	%r83, 0;
	mov.f64 	%fd151, 0d0000000000000000;
$L__BB33_21:
	ld.global.u32 	%r45, [%rd4];
	add.s32 	%r46, %r45, -1;
	cvt.rn.f64.s32 	%fd75, %r46;
	cvt.rn.f64.s32 	%fd76, %r32;
	div.rn.f64 	%fd42, %fd76, %fd75;
	setp.ge.f64 	%p16, %fd42, %fd151;
	mul.wide.u32 	%rd46, %r83, 8;
	add.s64 	%rd20, %rd2, %rd46;
	@%p16 bra 	$L__BB33_47;
	ld.global.f64 	%fd153, [%rd1];
	ld.global.f64 	%fd152, [%rd20+8];
$L__BB33_23:
	add.s32 	%r20, %r83, 1;
	div.rn.f64 	%fd86, %fd152, %fd153;
	add.f64 	%fd151, %fd151, %fd86;
	st.global.f64 	[%rd15], %fd151;
	ld.global.u32 	%r47, [%rd3];
	setp.lt.s32 	%p20, %r83, %r47;
	mov.u32 	%r83, %r20;
	@%p20 bra 	$L__BB33_21;
	bra.uni 	$L__BB33_51;
$L__BB33_24:
	ld.global.u32 	%r48, [%rd3];
	setp.lt.s32 	%p21, %r48, 0;
	@%p21 bra 	$L__BB33_51;
	mov.b32 	%r82, 0;
	mov.f64 	%fd148, 0d0000000000000000;
$L__BB33_26:
	ld.global.u32 	%r52, [%rd4];
	add.s32 	%r53, %r52, -1;
	cvt.rn.f64.s32 	%fd88, %r53;
	cvt.rn.f64.s32 	%fd89, %r32;
	div.rn.f64 	%fd32, %fd89, %fd88;
	setp.ge.f64 	%p22, %fd32, %fd148;
	mul.wide.u32 	%rd52, %r82, 8;
	add.s64 	%rd19, %rd2, %rd52;
	@%p22 bra 	$L__BB33_45;
	ld.global.f64 	%fd150, [%rd1];
	ld.global.f64 	%fd149, [%rd19+8];
$L__BB33_28:
	add.s32 	%r18, %r82, 1;
	div.rn.f64 	%fd99, %fd149, %fd150;
	add.f64 	%fd148, %fd148, %fd99;
	st.global.f64 	[%rd15], %fd148;
	ld.global.u32 	%r54, [%rd3];
	setp.lt.s32 	%p26, %r82, %r54;
	mov.u32 	%r82, %r18;
	@%p26 bra 	$L__BB33_26;
	bra.uni 	$L__BB33_51;
$L__BB33_29:
	ld.global.u32 	%r62, [%rd3];
	setp.lt.s32 	%p33, %r62, 0;
	@%p33 bra 	$L__BB33_51;
	mov.b32 	%r80, 0;
	mov.f64 	%fd142, 0d0000000000000000;
$L__BB33_31:
	ld.global.u32 	%r66, [%rd4];
	add.s32 	%r67, %r66, -1;
	cvt.rn.f64.s32 	%fd114, %r67;
	cvt.rn.f64.s32 	%fd115, %r32;
	div.rn.f64 	%fd12, %fd115, %fd114;
	setp.ge.f64 	%p34, %fd12, %fd142;
	mul.wide.u32 	%rd64, %r80, 8;
	add.s64 	%rd17, %rd2, %rd64;
	@%p34 bra 	$L__BB33_41;
	ld.global.f64 	%fd144, [%rd1];
	ld.global.f64 	%fd143, [%rd17+8];
$L__BB33_33:
	add.s32 	%r14, %r80, 1;
	div.rn.f64 	%fd125, %fd143, %fd144;
	add.f64 	%fd142, %fd142, %fd125;
	st.global.f64 	[%rd15], %fd142;
	ld.global.u32 	%r68, [%rd3];
	setp.lt.s32 	%p38, %r80, %r68;
	mov.u32 	%r80, %r14;
	@%p38 bra 	$L__BB33_31;
	bra.uni 	$L__BB33_51;
$L__BB33_34:
	ld.global.u32 	%r69, [%rd3];
	setp.lt.s32 	%p39, %r69, 0;
	@%p39 bra 	$L__BB33_51;
	mov.b32 	%r79, 0;
	mov.f64 	%fd139, 0d0000000000000000;
	cvt.rn.f64.s32 	%fd128, %r32;
$L__BB33_36:
	ld.global.u32 	%r73, [%rd4];
	add.s32 	%r74, %r73, -1;
	cvt.rn.f64.s32 	%fd127, %r74;
	div.rn.f64 	%fd2, %fd128, %fd127;
	setp.ge.f64 	%p40, %fd2, %fd139;
	mul.wide.u32 	%rd69, %r79, 8;
	add.s64 	%rd16, %rd2, %rd69;
	@%p40 bra 	$L__BB33_39;
	ld.global.f64 	%fd141, [%rd1];
	ld.global.f64 	%fd140, [%rd16+8];
$L__BB33_38:
	add.s32 	%r12, %r79, 1;
	div.rn.f64 	%fd138, %fd140, %fd141;
	add.f64 	%fd139, %fd139, %fd138;
	st.global.f64 	[%rd15], %fd139;
	ld.global.u32 	%r75, [%rd3];
	setp.lt.s32 	%p44, %r79, %r75;
	mov.u32 	%r79, %r12;
	@%p44 bra 	$L__BB33_36;
	bra.uni 	$L__BB33_51;
$L__BB33_39:
	ld.global.f64 	%fd140, [%rd16+8];
	ld.global.f64 	%fd141, [%rd1];
	div.rn.f64 	%fd7, %fd140, %fd141;
	add.f64 	%fd129, %fd139, %fd7;
	setp.gtu.f64 	%p41, %fd2, %fd129;
	sub.f64 	%fd130, %fd2, %fd129;
	abs.f64 	%fd131, %fd130;
	setp.gtu.f64 	%p42, %fd131, 0d3F50624DD2F1A9FC;
	and.pred  	%p43, %p41, %p42;
	@%p43 bra 	$L__BB33_38;
	mul.wide.u32 	%rd70, %r79, 8;
	add.s64 	%rd71, %rd13, %rd70;
	ld.global.f64 	%fd132, [%rd71];
	sub.f64 	%fd133, %fd2, %fd139;
	div.rn.f64 	%fd134, %fd133, %fd7;
	ld.global.f64 	%fd135, [%rd71+8];
	sub.f64 	%fd136, %fd135, %fd132;
	fma.rn.f64 	%fd137, %fd134, %fd136, %fd132;
	mul.wide.s32 	%rd72, %r32, 8;
	add.s64 	%rd73, %rd14, %rd72;
	st.global.f64 	[%rd73], %fd137;
	bra.uni 	$L__BB33_51;
$L__BB33_41:
	ld.global.f64 	%fd143, [%rd17+8];
	ld.global.f64 	%fd144, [%rd1];
	div.rn.f64 	%fd17, %fd143, %fd144;
	add.f64 	%fd116, %fd142, %fd17;
	setp.gtu.f64 	%p35, %fd12, %fd116;
	sub.f64 	%fd117, %fd12, %fd116;
	abs.f64 	%fd118, %fd117;
	setp.gtu.f64 	%p36, %fd118, 0d3F50624DD2F1A9FC;
	and.pred  	%p37, %p35, %p36;
	@%p37 bra 	$L__BB33_33;
	mul.wide.u32 	%rd65, %r80, 8;
	add.s64 	%rd66, %rd11, %rd65;
	ld.global.f64 	%fd119, [%rd66];
	sub.f64 	%fd120, %fd12, %fd142;
	div.rn.f64 	%fd121, %fd120, %fd17;
	ld.global.f64 	%fd122, [%rd66+8];
	sub.f64 	%fd123, %fd122, %fd119;
	fma.rn.f64 	%fd124, %fd121, %fd123, %fd119;
	mul.wide.s32 	%rd67, %r32, 8;
	add.s64 	%rd68, %rd12, %rd67;
	st.global.f64 	[%rd68], %fd124;
	bra.uni 	$L__BB33_51;
$L__BB33_43:
	ld.global.f64 	%fd146, [%rd18+8];
	ld.global.f64 	%fd147, [%rd1];
	div.rn.f64 	%fd27, %fd146, %fd147;
	add.f64 	%fd103, %fd145, %fd27;
	setp.gtu.f64 	%p29, %fd22, %fd103;
	sub.f64 	%fd104, %fd22, %fd103;
	abs.f64 	%fd105, %fd104;
	setp.gtu.f64 	%p30, %fd105, 0d3F50624DD2F1A9FC;
	and.pred  	%p31, %p29, %p30;
	@%p31 bra 	$L__BB33_10;
	ld.param.u64 	%rd83, [_Z8ini_2_s0PiS_PdS0_S0_S0_S0_S0_S0_S0_S0_S0_S0_S0_S0_S0_S0__param_13];
	mul.wide.u32 	%rd59, %r81, 8;
	add.s64 	%rd60, %rd10, %rd59;
	ld.global.f64 	%fd106, [%rd60];
	sub.f64 	%fd107, %fd22, %fd145;
	div.rn.f64 	%fd108, %fd107, %fd27;
	ld.global.f64 	%fd109, [%rd60+8];
	sub.f64 	%fd110, %fd109, %fd106;
	fma.rn.f64 	%fd111, %fd108, %fd110, %fd106;
	cvta.to.global.u64 	%rd61, %rd83;
	mul.wide.s32 	%rd62, %r32, 8;
	add.s64 	%rd63, %rd61, %rd62;
	st.global.f64 	[%rd63], %fd111;
	bra.uni 	$L__BB33_51;
$L__BB33_45:
	ld.global.f64 	%fd149, [%rd19+8];
	ld.global.f64 	%fd150, [%rd1];
	div.rn.f64 	%fd37, %fd149, %fd150;
	add.f64 	%fd90, %fd148, %fd37;
	setp.gtu.f64 	%p23, %fd32, %fd90;
	sub.f64 	%fd91, %fd32, %fd90;
	abs.f64 	%fd92, %fd91;
	setp.gtu.f64 	%p24, %fd92, 0d3F50624DD2F1A9FC;
	and.pred  	%p25, %p23, %p24;
	@%p25 bra 	$L__BB33_28;
	ld.param.u64 	%rd84, [_Z8ini_2_s0PiS_PdS0_S0_S0_S0_S0_S0_S0_S0_S0_S0_S0_S0_S0_S0__param_14];
	mul.wide.u32 	%rd53, %r82, 8;
	add.s64 	%rd54, %rd9, %rd53;
	ld.global.f64 	%fd93, [%rd54];
	sub.f64 	%fd94, %fd32, %fd148;
	div.rn.f64 	%fd95, %fd94, %fd37;
	ld.global.f64 	%fd96, [%rd54+8];
	sub.f64 	%fd97, %fd96, %fd93;
	fma.rn.f64 	%fd98, %fd95, %fd97, %fd93;
	cvta.to.global.u64 	%rd55, %rd84;
	mul.wide.s32 	%rd56, %r32, 8;
	add.s64 	%rd57, %rd55, %rd56;
	st.global.f64 	[%rd57], %fd98;
	bra.uni 	$L__BB33_51;
$L__BB33_47:
	ld.global.f64 	%fd152, [%rd20+8];
	ld.global.f64 	%fd153, [%rd1];
	div.rn.f64 	%fd47, %fd152, %fd153;
	add.f64 	%fd77, %fd151, %fd47;
	setp.gtu.f64 	%p17, %fd42, %fd77;
	sub.f64 	%fd78, %fd42, %fd77;
	abs.f64 	%fd79, %fd78;
	setp.gtu.f64 	%p18, %fd79, 0d3F50624DD2F1A9FC;
	and.pred  	%p19, %p17, %p18;
	@%p19 bra 	$L__BB33_23;
	ld.param.u64 	%rd78, [_Z8ini_2_s0PiS_PdS0_S0_S0_S0_S0_S0_S0_S0_S0_S0_S0_S0_S0_S0__param_7];
	cvta.to.global.u64 	%rd47, %rd78;
	mul.wide.u32 	%rd48, %r83, 8;
	add.s64 	%rd49, %rd47, %rd48;
	ld.global.f64 	%fd80, [%rd49];
	sub.f64 	%fd81, %fd42, %fd151;
	div.rn.f64 	%fd82, %fd81, %fd47;
	ld.global.f64 	%fd83, [%rd49+8];
	sub.f64 	%fd84, %fd83, %fd80;
	fma.rn.f64 	%fd85, %fd82, %fd84, %fd80;
	mul.wide.s32 	%rd50, %r32, 8;
	add.s64 	%rd51, %rd8, %rd50;
	st.global.f64 	[%rd51], %fd85;
	bra.uni 	$L__BB33_51;
$L__BB33_49:
	ld.global.f64 	%fd155, [%rd21+8];
	ld.global.f64 	%fd156, [%rd1];
	div.rn.f64 	%fd57, %fd155, %fd156;
	add.f64 	%fd64, %fd154, %fd57;
	setp.gtu.f64 	%p11, %fd52, %fd64;
	sub.f64 	%fd65, %fd52, %fd64;
	abs.f64 	%fd66, %fd65;
	setp.gtu.f64 	%p12, %fd66, 0d3F50624DD2F1A9FC;
	and.pred  	%p13, %p11, %p12;
	@%p13 bra 	$L__BB33_18;
	mul.wide.u32 	%rd42, %r84, 8;
	add.s64 	%rd43, %rd6, %rd42;
	ld.global.f64 	%fd67, [%rd43];
	sub.f64 	%fd68, %fd52, %fd154;
	div.rn.f64 	%fd69, %fd68, %fd57;
	ld.global.f64 	%fd70, [%rd43+8];
	sub.f64 	%fd71, %fd70, %fd67;
	fma.rn.f64 	%fd72, %fd69, %fd71, %fd67;
	mul.wide.s32 	%rd44, %r32, 8;
	add.s64 	%rd45, %rd7, %rd44;
	st.global.f64 	[%rd45], %fd72;
$L__BB33_51:
	add.s32 	%r78, %r78, %r3;
	ld.global.u32 	%r76, [%rd4];
	mul.lo.s32 	%r77, %r76, 6;
	setp.lt.s32 	%p45, %r78, %r77;
	@%p45 bra 	$L__BB33_2;
$L__BB33_52:
	ret;

}
	// .globl	_Z11Vext_cal_s0PiPdS0_S0_S0_S0_S_S0_S0_S0_S0_S0_S_S_S_S0_S0_S0_S0_S0_S0_S0_S_S_S0_S0_S0_S0_S0_S0_S_S_S_S0_S0_S0_S0_S0_S0_S0_S0_S0_S0_S0_S0_S0_S0_S0_S0_S0_S0_S0_S0_
.visible .entry _Z11Vext_cal_s0PiPdS0_S0_S0_S0_S_S0_S0_S0_S0_S0_S_S_S_S0_S0_S0_S0_S0_S0_S0_S_S_S0_S0_S0_S0_S0_S0_S_S_S_S0_S0_S0_S0_S0_S0_S0_S0_S0_S0_S0_S0_S0_S0_S0_S0_S0_S0_S0_S0_(
	.param .u64 .ptr .align 1 _Z11Vext_cal_s0PiPdS0_S0_S0_S0_S_S0_S0_S0_S0_S0_S_S_S_S0_S0_S0_S0_S0_S0_S0_S_S_S0_S0_S0_S0_S0_S0_S_S_S_S0_S0_S0_S0_S0_S0_S0_S0_S0_S0_S0_S0_S0_S0_S0_S0_S0_S0_S0_S0__param_0,
	.param .u64 .ptr .align 1 _Z11Vext_cal_s0PiPdS0_S0_S0_S0_S_S0_S0_S0_S0_S0_S_S_S_S0_S0_S0_S0_S0_S0_S0_S_S_S0_S0_S0_S0_S0_S0_S_S_S_S0_S0_S0_S0_S0_S0_S0_S0_S0_S0_S0_S0_S0_S0_S0_S0_S0_S0_S0_S0__param_1,
	.param .u64 .ptr .align 1 _Z11Vext_cal_s0PiPdS0_S0_S0_S0_S_S0_S0_S0_S0_S0_S_S_S_S0_S0_S0_S0_S0_S0_S0_S_S_S0_S0_S0_S0_S0_S0_S_S_S_S0_S0_S0_S0_S0_S0_S0_S0_S0_S0_S0_S0_S0_S0_S0_S0_S0_S0_S0_S0__param_2,
	.param .u64 .ptr .align 1 _Z11Vext_cal_s0PiPdS0_S0_S0_S0_S_S0_S0_S0_S0_S0_S_S_S_S0_S0_S0_S0_S0_S0_S0_S_S_S0_S0_S0_S0_S0_S0_S_S_S_S0_S0_S0_S0_S0_S0_S0_S0_S0_S0_S0_S0_S0_S0_S0_S0_S0_S0_S0_S0__param_3,
	.param .u64 .ptr .align 1 _Z11Vext_cal_s0PiPdS0_S0_S0_S0_S_S0_S0_S0_S0_S0_S_S_S_S0_S0_S0_S0_S0_S0_S0_S_S_S0_S0_S0_S0_S0_S0_S_S_S_S0_S0_S0_S0_S0_S0_S0_S0_S0_S0_S0_S0_S0_S0_S0_S0_S0_S0_S0_S0__param_4,
	.param .u64 .ptr .align 1 _Z11Vext_cal_s0PiPdS0_S0_S0_S0_S_S0_S0_S0_S0_S0_S_S_S_S0_S0_S0_S0_S0_S0_S0_S_S_S0_S0_S0_S0_S0_S0_S_S_S_S0_S0_S0_S0_S0_S0_S0_S0_S0_S0_S0_S0_S0_S0_S0_S0_S0_S0_S0_S0__param_5,
	.param .u64 .ptr .align 1 _Z11Vext_cal_s0PiPdS0_S0_S0_S0_S_S0_S0_S0_S0_S0_S_S_S_S0_S0_S0_S0_S0_S0_S0_S_S_S0_S0_S0_S0_S0_S0_S_S_S_S0_S0_S0_S0_S0_S0_S0_S0_S0_S0_S0_S0_S0_S0_S0_S0_S0_S0_S0_S0__param_6,
	.param .u64 .ptr .align 1 _Z11Vext_cal_s0PiPdS0_S0_S0_S0_S_S0_S0_S0_S0_S0_S_S_S_S0_S0_S0_S0_S0_S0_S0_S_S_S0_S0_S0_S0_S0_S0_S_S_S_S0_S0_S0_S0_S0_S0_S0_S0_S0_S0_S0_S0_S0_S0_S0_S0_S0_S0_S0_S0__param_7,
	.param .u64 .ptr .align 1 _Z11Vext_cal_s0PiPdS0_S0_S0_S0_S_S0_S0_S0_S0_S0_S_S_S_S0_S0_S0_S0_S0_S0_S0_S_S_S0_S0_S0_S0_S0_S0_S_S_S_S0_S0_S0_S0_S0_S0_S0_S0_S0_S0_S0_S0_S0_S0_S0_S0_S0_S0_S0_S0__param_8,
	.param .u64 .ptr .align 1 _Z11Vext_cal_s0PiPdS0_S0_S0_S0_S_S0_S0_S0_S0_S0_S_S_S_S0_S0_S0_S0_S0_S0_S0_S_S_S0_S0_S0_S0_S0_S0_S_S_S_S0_S0_S0_S0_S0_S0_S0_S0_S0_S0_S0_S0_S0_S0_S0_S0_S0_S0_S0_S0__param_9,
	.param .u64 .ptr .align 1 _Z11Vext_cal_s0PiPdS0_S0_S0_S0_S_S0_S0_S0_S0_S0_S_S_S_S0_S0_S0_S0_S0_S0_S0_S_S_S0_S0_S0_S0_S0_S0_S_S_S_S0_S0_S0_S0_S0_S0_S0_S0_S0_S0_S0_S0_S0_S0_S0_S0_S0_S0_S0_S0__param_10,
	.param .u64 .ptr .align 1 _Z11Vext_cal_s0PiPdS0_S0_S0_S0_S_S0_S0_S0_S0_S0_S_S_S_S0_S0_S0_S0_S0_S0_S0_S_S_S0_S0_S0_S0_S0_S0_S_S_S_S0_S0_S0_S0_S0_S0_S0_S0_S0_S0_S0_S0_S0_S0_S0_S0_S0_S0_S0_S0__param_11,
	.param .u64 .ptr .align 1 _Z11Vext_cal_s0PiPdS0_S0_S0_S0_S_S0_S0_S0_S0_S0_S_S_S_S0_S0_S0_S0_S0_S0_S0_S_S_S0_S0_S0_S0_S0_S0_S_S_S_S0_S0_S0_S0_S0_S0_S0_S0_S0_S0_S0_S0_S0_S0_S0_S0_S0_S0_S0_S0__param_12,
	.param .u64 .ptr .align 1 _Z11Vext_cal_s0PiPdS0_S0_S0_S0_S_S0_S0_S0_S0_S0_S_S_S_S0_S0_S0_S0_S0_S0_S0_S_S_S0_S0_S0_S0_S0_S0_S_S_S_S0_S0_S0_S0_S0_S0_S0_S0_S0_S0_S0_S0_S0_S0_S0_S0_S0_S0_S0_S0__param_13,
	.param .u64 .ptr .align 1 _Z11Vext_cal_s0PiPdS0_S0_S0_S0_S_S0_S0_S0_S0_S0_S_S_S_S0_S0_S0_S0_S0_S0_S0_S_S_S0_S0_S0_S0_S0_S0_S_S_S_S0_S0_S0_S0_S0_S0_S0_S0_S0_S0_S0_S0_S0_S0_S0_S0_S0_S0_S0_S0__param_14,
	.param .u64 .ptr .align 1 _Z11Vext_cal_s0PiPdS0_S0_S0_S0_S_S0_S0_S0_S0_S0_S_S_S_S0_S0_S0_S0_S0_S0_S0_S_S_S0_S0_S0_S0_S0_S0_S_S_S_S0_S0_S0_S0_S0_S0_S0_S0_S0_S0_S0_S0_S0_S0_S0_S0_S0_S0_S0_S0__param_15,
	.param .u64 .ptr .align 1 _Z11Vext_cal_s0PiPdS0_S0_S0_S0_S_S0_S0_S0_S0_S0_S_S_S_S0_S0_S0_S0_S0_S0_S0_S_S_S0_S0_S0_S0_S0_S0_S_S_S_S0_S0_S0_S0_S0_S0_S0_S0_S0_S0_S0_S0_S0_S0_S0_S0_S0_S0_S0_S0__param_16,
	.param .u64 .ptr .align 1 _Z11Vext_cal_s0PiPdS0_S0_S0_S0_S_S0_S0_S0_S0_S0_S_S_S_S0_S0_S0_S0_S0_S0_S0_S_S_S0_S0_S0_S0_S0_S0_S_S_S_S0_S0_S0_S0_S0_S0_S0_S0_S0_S0_S0_S0_S0_S0_S0_S0_S0_S0_S0_S0__param_17,
	.param .u64 .ptr .align 1 _Z11Vext_cal_s0PiPdS0_S0_S0_S0_S_S0_S0_S0_S0_S0_S_S_S_S0_S0_S0_S0_S0_S0_S0_S_S_S0_S0_S0_S0_S0_S0_S_S_S_S0_S0_S0_S0_S0_S0_S0_S0_S0_S0_S0_S0_S0_S0_S0_S0_S0_S0_S0_S0__param_18,
	.param .u64 .ptr .align 1 _Z11Vext_cal_s0PiPdS0_S0_S0_S0_S_S0_S0_S0_S0_S0_S_S_S_S0_S0_S0_S0_S0_S0_S0_S_S_S0_S0_S0_S0_S0_S0_S_S_S_S0_S0_S0_S0_S0_S0_S0_S0_S0_S0_S0_S0_S0_S0_S0_S0_S0_S0_S0_S0__param_19,
	.param .u64 .ptr .align 1 _Z11Vext_cal_s0PiPdS0_S0_S0_S0_S_S0_S0_S0_S0_S0_S_S_S_S0_S0_S0_S0_S0_S0_S0_S_S_S0_S0_S0_S0_S0_S0_S_S_S_S0_S0_S0_S0_S0_S0_S0_S0_S0_S0_S0_S0_S0_S0_S0_S0_S0_S0_S0_S0__param_20,
	.param .u64 .ptr .align 1 _Z11Vext_cal_s0PiPdS0_S0_S0_S0_S_S0_S0_S0_S0_S0_S_S_S_S0_S0_S0_S0_S0_S0_S0_S_S_S0_S0_S0_S0_S0_S0_S_S_S_S0_S0_S0_S0_S0_S0_S0_S0_S0_S0_S0_S0_S0_S0_S0_S0_S0_S0_S0_S0__param_21,
	.param .u64 .ptr .align 1 _Z11Vext_cal_s0PiPdS0_S0_S0_S0_S_S0_S0_S0_S0_S0_S_S_S_S0_S0_S0_S0_S0_S0_S0_S_S_S0_S0_S0_S0_S0_S0_S_S_S_S0_S0_S0_S0_S0_S0_S0_S0_S0_S0_S0_S0_S0_S0_S0_S0_S0_S0_S0_S0__param_22,
	.param .u64 .ptr .align 1 _Z11Vext_cal_s0PiPdS0_S0_S0_S0_S_S0_S0_S0_S0_S0_S_S_S_S0_S0_S0_S0_S0_S0_S0_S_S_S0_S0_S0_S0_S0_S0_S_S_S_S0_S0_S0_S0_S0_S0_S0_S0_S0_S0_S0_S0_S0_S0_S0_S0_S0_S0_S0_S0__param_23,
	.param .u64 .ptr .align 1 _Z11Vext_cal_s0PiPdS0_S0_S0_S0_S_S0_S0_S0_S0_S0_S_S_S_S0_S0_S0_S0_S0_S0_S0_S_S_S0_S0_S0_S0_S0_S0_S_S_S_S0_S0_S0_S0_S0_S0_S0_S0_S0_S0_S0_S0_S0_S0_S0_S0_S0_S0_S0_S0__param_24,
	.param .u64 .ptr .align 1 _Z11Vext_cal_s0PiPdS0_S0_S0_S0_S_S0_S0_S0_S0_S0_S_S_S_S0_S0_S0_S0_S0_S0_S0_S_S_S0_S0_S0_S0_S0_S0_S_S_S_S0_S0_S0_S0_S0_S0_S0_S0_S0_S0_S0_S0_S0_S0_S0_S0_S0_S0_S0_S0__param_25,
	.param .u64 .ptr .align 1 _Z11Vext_cal_s0PiPdS0_S0_S0_S0_S_S0_S0_S0_S0_S0_S_S_S_S0_S0_S0_S0_S0_S0_S0_S_S_S0_S0_S0_S0_S0_S0_S_S_S_S0_S0_S0_S0_S0_S0_S0_S0_S0_S0_S0_S0_S0_S0_S0_S0_S0_S0_S0_S0__param_26,
	.param .u64 .ptr .align 1 _Z11Vext_cal_s0PiPdS0_S0_S0_S0_S_S0_S0_S0_S0_S0_S_S_S_S0_S0_S0_S0_S0_S0_S0_S_S_S0_S0_S0_S0_S0_S0_S_S_S_S0_S0_S0_S0_S0_S0_S0_S0_S0_S0_S0_S0_S0_S0_S0_S0_S0_S0_S0_S0__param_27,
	.param .u64 .ptr .align 1 _Z11Vext_cal_s0PiPdS0_S0_S0_S0_S_S0_S0_S0_S0_S0_S_S_S_S0_S0_S0_S0_S0_S0_S0_S_S_S0_S0_S0_S0_S0_S0_S_S_S_S0_S0_S0_S0_S0_S0_S0_S0_S0_S0_S0_S0_S0_S0_S0_S0_S0_S0_S0_S0__param_28,
	.param .u64 .ptr .align 1 _Z11Vext_cal_s0PiPdS0_S0_S0_S0_S_S0_S0_S0_S0_S0_S_S_S_S0_S0_S0_S0_S0_S0_S0_S_S_S0_S0_S0_S0_S0_S0_S_S_S_S0_S0_S0_S0_S0_S0_S0_S0_S0_S0_S0_S0_S0_S0_S0_S0_S0_S0_S0_S0__param_29,
	.param .u64 .ptr .align 1 _Z11Vext_cal_s0PiPdS0_S0_S0_S0_S_S0_S0_S0_S0_S0_S_S_S_S0_S0_S0_S0_S0_S0_S0_S_S_S0_S0_S0_S0_S0_S0_S_S_S_S0_S0_S0_S0_S0_S0_S0_S0_S0_S0_S0_S0_S0_S0_S0_S0_S0_S0_S0_S0__param_30,
	.param .u64 .ptr .align 1 _Z11Vext_cal_s0PiPdS0_S0_S0_S0_S_S0_S0_S0_S0_S0_S_S_S_S0_S0_S0_S0_S0_S0_S0_S_S_S0_S0_S0_S0_S0_S0_S_S_S_S0_S0_S0_S0_S0_S0_S0_S0_S0_S0_S0_S0_S0_S0_S0_S0_S0_S0_S0_S0__param_31,
	.param .u64 .ptr .align 1 _Z11Vext_cal_s0PiPdS0_S0_S0_S0_S_S0_S0_S0_S0_S0_S_S_S_S0_S0_S0_S0_S0_S0_S0_S_S_S0_S0_S0_S0_S0_S0_S_S_S_S0_S0_S0_S0_S0_S0_S0_S0_S0_S0_S0_S0_S0_S0_S0_S0_S0_S0_S0_S0__param_32,
	.param .u64 .ptr .align 1 _Z11Vext_cal_s0PiPdS0_S0_S0_S0_S_S0_S0_S0_S0_S0_S_S_S_S0_S0_S0_S0_S0_S0_S0_S_S_S0_S0_S0_S0_S0_S0_S_S_S_S0_S0_S0_S0_S0_S0_S0_S0_S0_S0_S0_S0_S0_S0_S0_S0_S0_S0_S0_S0__param_33,
	.param .u64 .ptr .align 1 _Z11Vext_cal_s0PiPdS0_S0_S0_S0_S_S0_S0_S0_S0_S0_S_S_S_S0_S0_S0_S0_S0_S0_S0_S_S_S0_S0_S0_S0_S0_S0_S_S_S_S0_S0_S0_S0_S0_S0_S0_S0_S0_S0_S0_S0_S0_S0_S0_S0_S0_S0_S0_S0__param_34,
	.param .u64 .ptr .align 1 _Z11Vext_cal_s0PiPdS0_S0_S0_S0_S_S0_S0_S0_S0_S0_S_S_S_S0_S0_S0_S0_S0_S0_S0_S_S_S0_S0_S0_S0_S0_S0_S_S_S_S0_S0_S0_S0_S0_S0_S0_S0_S0_S0_S0_S0_S0_S0_S0_S0_S0_S0_S0_S0__param_35,
	.param .u64 .ptr .align 1 _Z11Vext_cal_s0PiPdS0_S0_S0_S0_S_S0_S0_S0_S0_S0_S_S_S_S0_S0_S0_S0_S0_S0_S0_S_S_S0_S0_S0_S0_S0_S0_S_S_S_S0_S0_S0_S0_S0_S0_S0_S0_S0_S0_S0_S0_S0_S0_S0_S0_S0_S0_S0_S0__param_36,
	.param .u64 .ptr .align 1 _Z11Vext_cal_s0PiPdS0_S0_S0_S0_S_S0_S0_S0_S0_S0_S_S_S_S0_S0_S0_S0_S0_S0_S0_S_S_S0_S0_S0_S0_S0_S0_S_S_S_S0_S0_S0_S0_S0_S0_S0_S0_S0_S0_S0_S0_S0_S0_S0_S0_S0_S0_S0_S0__param_37,
	.param .u64 .ptr .align 1 _Z11Vext_cal_s0PiPdS0_S0_S0_S0_S_S0_S0_S0_S0_S0_S_S_S_S0_S0_S0_S0_S0_S0_S0_S_S_S0_S0_S0_S0_S0_S0_S_S_S_S0_S0_S0_S0_S0_S0_S0_S0_S0_S0_S0_S0_S0_S0_S0_S0_S0_S0_S0_S0__param_38,
	.param .u64 .ptr .align 1 _Z11Vext_cal_s0PiPdS0_S0_S0_S0_S_S0_S0_S0_S0_S0_S_S_S_S0_S0_S0_S0_S0_S0_S0_S_S_S0_S0_S0_S0_S0_S0_S_S_S_S0_S0_S0_S0_S0_S0_S0_S0_S0_S0_S0_S0_S0_S0_S0_S0_S0_S0_S0_S0__param_39,
	.param .u64 .ptr .align 1 _Z11Vext_cal_s0PiPdS0_S0_S0_S0_S_S0_S0_S0_S0_S0_S_S_S_S0_S0_S0_S0_S0_S0_S0_S_S_S0_S0_S0_S0_S0_S0_S_S_S_S0_S0_S0_S0_S0_S0_S0_S0_S0_S0_S0_S0_S0_S0_S0_S0_S0_S0_S0_S0__param_40,
	.param .u64 .ptr .align 1 _Z11Vext_cal_s0PiPdS0_S0_S0_S0_S_S0_S0_S0_S0_S0_S_S_S_S0_S0_S0_S0_S0_S0_S0_S_S_S0_S0_S0_S0_S0_S0_S_S_S_S0_S0_S0_S0_S0_S0_S0_S0_S0_S0_S0_S0_S0_S0_S0_S0_S0_S0_S0_S0__param_41,
	.param .u64 .ptr .align 1 _Z11Vext_cal_s0PiPdS0_S0_S0_S0_S_S0_S0_S0_S0_S0_S_S_S_S0_S0_S0_S0_S0_S0_S0_S_S_S0_S0_S0_S0_S0_S0_S_S_S_S0_S0_S0_S0_S0_S0_S0_S0_S0_S0_S0_S0_S0_S0_S0_S0_S0_S0_S0_S0__param_42,
	.param .u64 .ptr .align 1 _Z11Vext_cal_s0PiPdS0_S0_S0_S0_S_S0_S0_S0_S0_S0_S_S_S_S0_S0_S0_S0_S0_S0_S0_S_S_S0_S0_S0_S0_S0_S0_S_S_S_S0_S0_S0_S0_S0_S0_S0_S0_S0_S0_S0_S0_S0_S0_S0_S0_S0_S0_S0_S0__param_43,
	.param .u64 .ptr .align 1 _Z11Vext_cal_s0PiPdS0_S0_S0_S0_S_S0_S0_S0_S0_S0_S_S_S_S0_S0_S0_S0_S0_S0_S0_S_S_S0_S0_S0_S0_S0_S0_S_S_S_S0_S0_S0_S0_S0_S0_S0_S0_S0_S0_S0_S0_S0_S0_S0_S0_S0_S0_S0_S0__param_44,
	.param .u64 .ptr .align 1 _Z11Vext_cal_s0PiPdS0_S0_S0_S0_S_S0_S0_S0_S0_S0_S_S_S_S0_S0_S0_S0_S0_S0_S0_S_S_S0_S0_S0_S0_S0_S0_S_S_S_S0_S0_S0_S0_S0_S0_S0_S0_S0_S0_S0_S0_S0_S0_S0_S0_S0_S0_S0_S0__param_45,
	.param .u64 .ptr .align 1 _Z11Vext_cal_s0PiPdS0_S0_S0_S0_S_S0_S0_S0_S0_S0_S_S_S_S0_S0_S0_S0_S0_S0_S0_S_S_S0_S0_S0_S0_S0_S0_S_S_S_S0_S0_S0_S0_S0_S0_S0_S0_S0_S0_S0_S0_S0_S0_S0_S0_S0_S0_S0_S0__param_46,
	.param .u64 .ptr .align 1 _Z11Vext_cal_s0PiPdS0_S0_S0_S0_S_S0_S0_S0_S0_S0_S_S_S_S0_S0_S0_S0_S0_S0_S0_S_S_S0_S0_S0_S0_S0_S0_S_S_S_S0_S0_S0_S0_S0_S0_S0_S0_S0_S0_S0_S0_S0_S0_S0_S0_S0_S0_S0_S0__param_47,
	.param .u64 .ptr .align 1 _Z11Vext_cal_s0PiPdS0_S0_S0_S0_S_S0_S0_S0_S0_S0_S_S_S_S0_S0_S0_S0_S0_S0_S0_S_S_S0_S0_S0_S0_S0_S0_S_S_S_S0_S0_S0_S0_S0_S0_S0_S0_S0_S0_S0_S0_S0_S0_S0_S0_S0_S0_S0_S0__param_48,
	.param .u64 .ptr .align 1 _Z11Vext_cal_s0PiPdS0_S0_S0_S0_S_S0_S0_S0_S0_S0_S_S_S_S0_S0_S0_S0_S0_S0_S0_S_S_S0_S0_S0_S0_S0_S0_S_S_S_S0_S0_S0_S0_S0_S0_S0_S0_S0_S0_S0_S0_S0_S0_S0_S0_S0_S0_S0_S0__param_49,
	.param .u64 .ptr .align 1 _Z11Vext_cal_s0PiPdS0_S0_S0_S0_S_S0_S0_S0_S0_S0_S_S_S_S0_S0_S0_S0_S0_S0_S0_S_S_S0_S0_S0_S0_S0_S0_S_S_S_S0_S0_S0_S0_S0_S0_S0_S0_S0_S0_S0_S0_S0_S0_S0_S0_S0_S0_S0_S0__param_50,
	.param .u64 .ptr .align 1 _Z11Vext_cal_s0PiPdS0_S0_S0_S0_S_S0_S0_S0_S0_S0_S_S_S_S0_S0_S0_S0_S0_S0_S0_S_S_S0_S0_S0_S0_S0_S0_S_S_S_S0_S0_S0_S0_S0_S0_S0_S0_S0_S0_S0_S0_S0_S0_S0_S0_S0_S0_S0_S0__param_51,
	.param .u64 .ptr .align 1 _Z11Vext_cal_s0PiPdS0_S0_S0_S0_S_S0_S0_S0_S0_S0_S_S_S_S0_S0_S0_S0_S0_S0_S0_S_S_S0_S0_S0_S0_S0_S0_S_S_S_S0_S0_S0_S0_S0_S0_S0_S0_S0_S0_S0_S0_S0_S0_S0_S0_S0_S0_S0_S0__param_52
)
{
	.reg .pred 	%p<156>;
	.reg .b32 	%r<319>;
	.reg .b64 	%rd<280>;
	.reg .b64 	%fd<830>;

	ld.param.u64 	%rd80, [_Z11Vext_cal_s0PiPdS0_S0_S0_S0_S_S0_S0_S0_S0_S0_S_S_S_S0_S0_S0_S0_S0_S0_S0_S_S_S0_S0_S0_S0_S0_S0_S_S_S_S0_S0_S0_S0_S0_S0_S0_S0_S0_S0_S0_S0_S0_S0_S0_S0_S0_S0_S0_S0__param_0];
	ld.param.u64 	%rd81, [_Z11Vext_cal_s0PiPdS0_S0_S0_S0_S_S0_S0_S0_S0_S0_S_S_S_S0_S0_S0_S0_S0_S0_S0_S_S_S0_S0_S0_S0_S0_S0_S_S_S_S0_S0_S0_S0_S0_S0_S0_S0_S0_S0_S0_S0_S0_S0_S0_S0_S0_S0_S0_S0__param_2];
	ld.param.u64 	%rd82, [_Z11Vext_cal_s0PiPdS0_S0_S0_S0_S_S0_S0_S0_S0_S0_S_S_S_S0_S0_S0_S0_S0_S0_S0_S_S_S0_S0_S0_S0_S0_S0_S_S_S_S0_S0_S0_S0_S0_S0_S0_S0_S0_S0_S0_S0_S0_S0_S0_S0_S0_S0_S0_S0__param_3];
	ld.param.u64 	%rd83, [_Z11Vext_cal_s0PiPdS0_S0_S0_S0_S_S0_S0_S0_S0_S0_S_S_S_S0_S0_S0_S0_S0_S0_S0_S_S_S0_S0_S0_S0_S0_S0_S_S_S_S0_S0_S0_S0_S0_S0_S0_S0_S0_S0_S0_S0_S0_S0_S0_S0_S0_S0_S0_S0__param_4];
	ld.param.u64 	%rd84, [_Z11Vext_cal_s0PiPdS0_S0_S0_S0_S_S0_S0_S0_S0_S0_S_S_S_S0_S0_S0_S0_S0_S0_S0_S_S_S0_S0_S0_S0_S0_S0_S_S_S_S0_S0_S0_S0_S0_S0_S0_S0_S0_S0_S0_S0_S0_S0_S0_S0_S0_S0_S0_S0__param_5];
	ld.param.u64 	%rd85, [_Z11Vext_cal_s0PiPdS0_S0_S0_S0_S_S0_S0_S0_S0_S0_S_S_S_S0_S0_S0_S0_S0_S0_S0_S_S_S0_S0_S0_S0_S0_S0_S_S_S_S0_S0_S0_S0_S0_S0_S0_S0_S0_S0_S0_S0_S0_S0_S0_S0_S0_S0_S0_S0__param_8];
	ld.param.u64 	%rd86, [_Z11Vext_cal_s0PiPdS0_S0_S0_S0_S_S0_S0_S0_S0_S0_S_S_S_S0_S0_S0_S0_S0_S0_S0_S_S_S0_S0_S0_S0_S0_S0_S_S_S_S0_S0_S0_S0_S0_S0_S0_S0_S0_S0_S0_S0_S0_S0_S0_S0_S0_S0_S0_S0__param_9];
	ld.param.u64 	%rd87, [_Z11Vext_cal_s0PiPdS0_S0_S0_S0_S_S0_S0_S0_S0_S0_S_S_S_S0_S0_S0_S0_S0_S0_S0_S_S_S0_S0_S0_S0_S0_S0_S_S_S_S0_S0_S0_S0_S0_S0_S0_S0_S0_S0_S0_S0_S0_S0_S0_S0_S0_S0_S0_S0__param_10];
	ld.param.u64 	%rd88, [_Z11Vext_cal_s0PiPdS0_S0_S0_S0_S_S0_S0_S0_S0_S0_S_S_S_S0_S0_S0_S0_S0_S0_S0_S_S_S0_S0_S0_S0_S0_S0_S_S_S_S0_S0_S0_S0_S0_S0_S0_S0_S0_S0_S0_S0_S0_S0_S0_S0_S0_S0_S0_S0__param_11];
	ld.param.u64 	%rd89, [_Z11Vext_cal_s0PiPdS0_S0_S0_S0_S_S0_S0_S0_S0_S0_S_S_S_S0_S0_S0_S0_S0_S0_S0_S_S_S0_S0_S0_S0_S0_S0_S_S_S_S0_S0_S0_S0_S0_S0_S0_S0_S0_S0_S0_S0_S0_S0_S0_S0_S0_S0_S0_S0__param_12];
	ld.param.u64 	%rd90, [_Z11Vext_cal_s0PiPdS0_S0_S0_S0_S_S0_S0_S0_S0_S0_S_S_S_S0_S0_S0_S0_S0_S0_S0_S_S_S0_S0_S0_S0_S0_S0_S_S_S_S0_S0_S0_S0_S0_S0_S0_S0_S0_S0_S0_S0_S0_S0_S0_S0_S0_S0_S0_S0__param_13];
	ld.param.u64 	%rd91, [_Z11Vext_cal_s0PiPdS0_S0_S0_S0_S_S0_S0_S0_S0_S0_S_S_S_S0_S0_S0_S0_S0_S0_S0_S_S_S0_S0_S0_S0_S0_S0_S_S_S_S0_S0_S0_S0_S0_S0_S0_S0_S0_S0_S0_S0_S0_S0_S0_S0_S0_S0_S0_S0__param_14];
	ld.param.u64 	%rd92, [_Z11Vext_cal_s0PiPdS0_S0_S0_S0_S_S0_S0_S0_S0_S0_S_S_S_S0_S0_S0_S0_S0_S0_S0_S_S_S0_S0_S0_S0_S0_S0_S_S_S_S0_S0_S0_S0_S0_S0_S0_S0_S0_S0_S0_S0_S0_S0_S0_S0_S0_S0_S0_S0__param_18];
	ld.param.u64 	%rd93, [_Z11Vext_cal_s0PiPdS0_S0_S0_S0_S_S0_S0_S0_S0_S0_S_S_S_S0_S0_S0_S0_S0_S0_S0_S_S_S0_S0_S0_S0_S0_S0_S_S_S_S0_S0_S0_S0_S0_S0_S0_S0_S0_S0_S0_S0_S0_S0_S0_S0_S0_S0_S0_S0__param_19];
	ld.param.u64 	%rd94, [_Z11Vext_cal_s0PiPdS0_S0_S0_S0_S_S0_S0_S0_S0_S0_S_S_S_S0_S0_S0_S0_S0_S0_S0_S_S_S0_S0_S0_S0_S0_S0_S_S_S_S0_S0_S0_S0_S0_S0_S0_S0_S0_S0_S0_S0_S0_S0_S0_S0_S0_S0_S0_S0__param_20];
	ld.param.u64 	%rd95, [_Z11Vext_cal_s0PiPdS0_S0_S0_S0_S_S0_S0_S0_S0_S0_S_S_S_S0_S0_S0_S0_S0_S0_S0_S_S_S0_S0_S0_S0_S0_S0_S_S_S_S0_S0_S0_S0_S0_S0_S0_S0_S0_S0_S0_S0_S0_S0_S0_S0_S0_S0_S0_S0__param_22];
	ld.param.u64 	%rd96, [_Z11Vext_cal_s0PiPdS0_S0_S0_S0_S_S0_S0_S0_S0_S0_S_S_S_S0_S0_S0_S0_S0_S0_S0_S_S_S0_S0_S0_S0_S0_S0_S_S_S_S0_S0_S0_S0_S0_S0_S0_S0_S0_S0_S0_S0_S0_S0_S0_S0_S0_S0_S0_S0__param_23];
	ld.param.u64 	%rd59, [_Z11Vext_cal_s0PiPdS0_S0_S0_S0_S_S0_S0_S0_S0_S0_S_S_S_S0_S0_S0_S0_S0_S0_S0_S_S_S0_S0_S0_S0_S0_S0_S_S_S_S0_S0_S0_S0_S0_S0_S0_S0_S0_S0_S0_S0_S0_S0_S0_S0_S0_S0_S0_S0__param_32];
	ld.param.u64 	%rd61, [_Z11Vext_cal_s0PiPdS0_S0_S0_S0_S_S0_S0_S0_S0_S0_S_S_S_S0_S0_S0_S0_S0_S0_S0_S_S_S0_S0_S0_S0_S0_S0_S_S_S_S0_S0_S0_S0_S0_S0_S0_S0_S0_S0_S0_S0_S0_S0_S0_S0_S0_S0_S0_S0__param_34];
	ld.param.u64 	%rd63, [_Z11Vext_cal_s0PiPdS0_S0_S0_S0_S_S0_S0_S0_S0_S0_S_S_S_S0_S0_S0_S0_S0_S0_S0_S_S_S0_S0_S0_S0_S0_S0_S_S_S_S0_S0_S0_S0_S0_S0_S0_S0_S0_S0_S0_S0_S0_S0_S0_S0_S0_S0_S0_S0__param_36];
	cvta.to.global.u64 	%rd1, %rd85;
	cvta.to.global.u64 	%rd2, %rd81;
	cvta.to.global.u64 	%rd3, %rd89;
	cvta.to.global.u64 	%rd4, %rd90;
	cvta.to.global.u64 	%rd5, %rd91;
	cvta.to.global.u64 	%rd6, %rd88;
	cvta.to.global.u64 	%rd7, %rd87;
	cvta.to.global.u64 	%rd8, %rd86;
	cvta.to.global.u64 	%rd9, %rd84;
	cvta.to.global.u64 	%rd10, %rd83;
	cvta.to.global.u64 	%rd11, %rd82;
	cvta.to.global.u64 	%rd12, %rd94;
	cvta.to.global.u64 	%rd13, %rd93;
	cvta.to.global.u64 	%rd14, %rd92;
	cvta.to.global.u64 	%rd15, %rd95;
	cvta.to.global.u64 	%rd16, %rd80;
	cvta.to.global.u64 	%rd17, %rd96;
	mov.u32 	%r91, %ctaid.x;
	mov.u32 	%r1, %ntid.x;
	mov.u32 	%r92, %tid.x;
	mad.lo.s32 	%r294, %r91, %r1, %r92;
	ld.global.u32 	%r93, [%rd17];
	ld.global.u32 	%r293, [%rd16];
	mul.lo.s32 	%r94, %r293, %r93;
	ld.global.u32 	%r292, [%rd15];
	mul.lo.s32 	%r95, %r94, %r292;
	setp.ge.s32 	%p3, %r294, %r95;
	@%p3 bra 	$L__BB34_126;
	ld.param.u64 	%rd266, [_Z11Vext_cal_s0PiPdS0_S0_S0_S0_S_S0_S0_S0_S0_S0_S_S_S_S0_S0_S0_S0_S0_S0_S0_S_S_S0_S0_S0_S0_S0_S0_S_S_S_S0_S0_S0_S0_S0_S0_S0_S0_S0_S0_S0_S0_S0_S0_S0_S0_S0_S0_S0_S0__param_39];
	ld.param.u64 	%rd262, [_Z11Vext_cal_s0PiPdS0_S0_S0_S0_S_S0_S0_S0_S0_S0_S_S_S_S0_S0_S0_S0_S0_S0_S0_S_S_S0_S0_S0_S0_S0_S0_S_S_S_S0_S0_S0_S0_S0_S0_S0_S0_S0_S0_S0_S0_S0_S0_S0_S0_S0_S0_S0_S0__param_33];
	ld.param.u64 	%rd259, [_Z11Vext_cal_s0PiPdS0_S0_S0_S0_S_S0_S0_S0_S0_S0_S_S_S_S0_S0_S0_S0_S0_S0_S0_S_S_S0_S0_S0_S0_S0_S0_S_S_S_S0_S0_S0_S0_S0_S0_S0_S0_S0_S0_S0_S0_S0_S0_S0_S0_S0_S0_S0_S0__param_29];
	ld.param.u64 	%rd258, [_Z11Vext_cal_s0PiPdS0_S0_S0_S0_S_S0_S0_S0_S0_S0_S_S_S_S0_S0_S0_S0_S0_S0_S0_S_S_S0_S0_S0_S0_S0_S0_S_S_S_S0_S0_S0_S0_S0_S0_S0_S0_S0_S0_S0_S0_S0_S0_S0_S0_S0_S0_S0_S0__param_28];
	ld.param.u64 	%rd256, [_Z11Vext_cal_s0PiPdS0_S0_S0_S0_S_S0_S0_S0_S0_S0_S_S_S_S0_S0_S0_S0_S0_S0_S0_S_S_S0_S0_S0_S0_S0_S0_S_S_S_S0_S0_S0_S0_S0_S0_S0_S0_S0_S0_S0_S0_S0_S0_S0_S0_S0_S0_S0_S0__param_26];
	ld.param.u64 	%rd255, [_Z11Vext_cal_s0PiPdS0_S0_S0_S0_S_S0_S0_S0_S0_S0_S_S_S_S0_S0_S0_S0_S0_S0_S0_S_S_S0_S0_S0_S0_S0_S0_S_S_S_S0_S0_S0_S0_S0_S0_S0_S0_S0_S0_S0_S0_S0_S0_S0_S0_S0_S0_S0_S0__param_25];
	ld.param.u64 	%rd254, [_Z11Vext_cal_s0PiPdS0_S0_S0_S0_S_S0_S0_S0_S0_S0_S_S_S_S0_S0_S0_S0_S0_S0_S0_S_S_S0_S0_S0_S0_S0_S0_S_S_S_S0_S0_S0_S0_S0_S0_S0_S0_S0_S0_S0_S0_S0_S0_S0_S0_S0_S0_S0_S0__param_24];
	mov.f64 	%fd184, 0d4000000000000000;
	{
	.reg .b32 %temp; 
	mov.b64 	{%temp, %r5}, %fd184;
	}
	and.b32  	%r6, %r5, 2146435072;
	setp.eq.s32 	%p4, %r6, 1062207488;
	setp.lt.s32 	%p5, %r5, 0;
	selp.b32 	%r7, 0, 2146435072, %p5;
	and.b32  	%r96, %r5, 2147483647;
	setp.ne.s32 	%p6, %r96, 1071644672;
	and.pred  	%p1, %p4, %p6;
	or.b32  	%r8, %r7, -2147483648;
	mov.f64 	%fd185, 0d4028000000000000;
	{
	.reg .b32 %temp; 
	mov.b64 	{%temp, %r9}, %fd185;
	}
	and.b32  	%r10, %r9, 2146435072;
	setp.eq.s32 	%p7, %r10, 1073741824;
	setp.lt.s32 	%p8, %r9, 0;
	selp.b32 	%r11, 0, 2146435072, %p8;
	and.b32  	%r97, %r9, 2147483647;
	setp.ne.s32 	%p9, %r97, 1071644672;
	and.pred  	%p2, %p7, %p9;
	mov.f64 	%fd186, 0d4018000000000000;
	{
	.reg .b32 %temp; 
	mov.b64 	{%temp, %r12}, %fd186;
	}
	and.b32  	%r13, %r12, 2146435072;
	setp.lt.s32 	%p10, %r12, 0;
	selp.b32 	%r14, 0, 2146435072, %p10;
	mov.u32 	%r98, %nctaid.x;
	mul.lo.s32 	%r15, %r1, %r98;
	cvta.to.global.u64 	%rd18, %rd59;
	cvta.to.global.u64 	%rd19, %rd254;
	cvta.to.global.u64 	%rd20, %rd262;
	cvta.to.global.u64 	%rd21, %rd255;
	cvta.to.global.u64 	%rd22, %rd61;
	cvta.to.global.u64 	%rd23, %rd256;
	cvta.to.global.u64 	%rd24, %rd63;
	cvta.to.global.u64 	%rd25, %rd258;
	cvta.to.global.u64 	%rd26, %rd259;
	cvta.to.global.u64 	%rd27, %rd266;
$L__BB34_2:
	ld.param.u64 	%rd268, [_Z11Vext_cal_s0PiPdS0_S0_S0_S0_S_S0_S0_S0_S0_S0_S_S_S_S0_S0_S0_S0_S0_S0_S0_S_S_S0_S0_S0_S0_S0_S0_S_S_S_S0_S0_S0_S0_S0_S0_S0_S0_S0_S0_S0_S0_S0_S0_S0_S0_S0_S0_S0_S0__param_41];
	ld.param.u64 	%rd267, [_Z11Vext_cal_s0PiPdS0_S0_S0_S0_S_S0_S0_S0_S0_S0_S_S_S_S0_S0_S0_S0_S0_S0_S0_S_S_S0_S0_S0_S0_S0_S0_S_S_S_S0_S0_S0_S0_S0_S0_S0_S0_S0_S0_S0_S0_S0_S0_S0_S0_S0_S0_S0_S0__param_40];
	ld.param.u64 	%rd265, [_Z11Vext_cal_s0PiPdS0_S0_S0_S0_S_S0_S0_S0_S0_S0_S_S_S_S0_S0_S0_S0_S0_S0_S0_S_S_S0_S0_S0_S0_S0_S0_S_S_S_S0_S0_S0_S0_S0_S0_S0_S0_S0_S0_S0_S0_S0_S0_S0_S0_S0_S0_S0_S0__param_38];
	ld.param.u64 	%rd264, [_Z11Vext_cal_s0PiPdS0_S0_S0_S0_S_S0_S0_S0_S0_S0_S_S_S_S0_S0_S0_S0_S0_S0_S0_S_S_S0_S0_S0_S0_S0_S0_S_S_S_S0_S0_S0_S0_S0_S0_S0_S0_S0_S0_S0_S0_S0_S0_S0_S0_S0_S0_S0_S0__param_37];
	ld.param.u64 	%rd263, [_Z11Vext_cal_s0PiPdS0_S0_S0_S0_S_S0_S0_S0_S0_S0_S_S_S_S0_S0_S0_S0_S0_S0_S0_S_S_S0_S0_S0_S0_S0_S0_S_S_S_S0_S0_S0_S0_S0_S0_S0_S0_S0_S0_S0_S0_S0_S0_S0_S0_S0_S0_S0_S0__param_35];
	ld.param.u64 	%rd261, [_Z11Vext_cal_s0PiPdS0_S0_S0_S0_S_S0_S0_S0_S0_S0_S_S_S_S0_S0_S0_S0_S0_S0_S0_S_S_S0_S0_S0_S0_S0_S0_S_S_S_S0_S0_S0_S0_S0_S0_S0_S0_S0_S0_S0_S0_S0_S0_S0_S0_S0_S0_S0_S0__param_31];
	ld.param.u64 	%rd260, [_Z11Vext_cal_s0PiPdS0_S0_S0_S0_S_S0_S0_S0_S0_S0_S_S_S_S0_S0_S0_S0_S0_S0_S0_S_S_S0_S0_S0_S0_S0_S0_S_S_S_S0_S0_S0_S0_S0_S0_S0_S0_S0_S0_S0_S0_S0_S0_S0_S0_S0_S0_S0_S0__param_30];
	ld.param.u64 	%rd257, [_Z11Vext_cal_s0PiPdS0_S0_S0_S0_S_S0_S0_S0_S0_S0_S_S_S_S0_S0_S0_S0_S0_S0_S0_S_S_S0_S0_S0_S0_S0_S0_S_S_S_S0_S0_S0_S0_S0_S0_S0_S0_S0_S0_S0_S0_S0_S0_S0_S0_S0_S0_S0_S0__param_27];
	mul.lo.s32 	%r99, %r292, %r293;
	div.s32 	%r100, %r294, %r99;
	cvta.to.global.u64 	%rd97, %rd260;
	mul.wide.s32 	%rd98, %r294, 4;
	add.s64 	%rd99, %rd97, %rd98;
	st.global.u32 	[%rd99], %r100;
	ld.global.u32 	%r101, [%rd16];
	mul.lo.s32 	%r102, %r101, %r100;
	ld.global.u32 	%r103, [%rd15];
	mul.lo.s32 	%r104, %r102, %r103;
	sub.s32 	%r105, %r294, %r104;
	div.s32 	%r106, %r105, %r103;
	cvta.to.global.u64 	%rd100, %rd261;
	add.s64 	%rd28, %rd100, %rd98;
	st.global.u32 	[%rd28], %r106;
	ld.global.u32 	%r107, [%rd99];
	ld.global.u32 	%r108, [%rd16];
	ld.global.u32 	%r109, [%rd15];
	mul.lo.s32 	%r110, %r108, %r107;
	mul.lo.s32 	%r111, %r109, %r106;
	mad.lo.s32 	%r112, %r110, %r109, %r111;
	sub.s32 	%r113, %r294, %r112;
	add.s64 	%rd29, %rd18, %rd98;
	st.global.u32 	[%rd29], %r113;
	ld.global.u32 	%r114, [%rd99];
	mul.wide.s32 	%rd101, %r114, 8;
	add.s64 	%rd102, %rd19, %rd101;
	ld.global.f64 	%fd187, [%rd102];
	mul.wide.s32 	%rd103, %r294, 8;
	add.s64 	%rd104, %rd20, %rd103;
	st.global.f64 	[%rd104], %fd187;
	ld.global.u32 	%r115, [%rd99];
	mul.wide.s32 	%rd105, %r115, 8;
	add.s64 	%rd106, %rd21, %rd105;
	ld.global.f64 	%fd188, [%rd106];
	add.s64 	%rd107, %rd22, %rd103;
	st.global.f64 	[%rd107], %fd188;
	ld.global.u32 	%r116, [%rd99];
	mul.wide.s32 	%rd108, %r116, 8;
	add.s64 	%rd109, %rd23, %rd108;
	ld.global.f64 	%fd189, [%rd109];
	cvta.to.global.u64 	%rd110, %rd263;
	add.s64 	%rd111, %rd110, %rd103;
	st.global.f64 	[%rd111], %fd189;
	ld.global.u32 	%r117, [%rd99];
	cvta.to.global.u64 	%rd112, %rd257;
	mul.wide.s32 	%rd113, %r117, 8;
	add.s64 	%rd114, %rd112, %rd113;
	ld.global.f64 	%fd190, [%rd114];
	add.s64 	%rd30, %rd24, %rd103;
	st.global.f64 	[%rd30], %fd190;
	ld.global.u32 	%r118, [%rd99];
	mul.wide.s32 	%rd115, %r118, 8;
	add.s64 	%rd116, %rd25, %rd115;
	ld.global.f64 	%fd191, [%rd116];
	cvta.to.global.u64 	%rd117, %rd264;
	add.s64 	%rd31, %rd117, %rd103;
	st.global.f64 	[%rd31], %fd191;
	ld.global.u32 	%r119, [%rd99];
	mul.wide.s32 	%rd118, %r119, 8;
	add.s64 	%rd119, %rd26, %rd118;
	ld.global.f64 	%fd192, [%rd119];
	cvta.to.global.u64 	%rd120, %rd265;
	add.s64 	%rd32, %rd120, %rd103;
	st.global.f64 	[%rd32], %fd192;
	ld.global.f64 	%fd193, [%rd104];
	ld.global.f64 	%fd194, [%rd107];
	ld.global.f64 	%fd195, [%rd111];
	ld.global.f64 	%fd196, [%rd14];
	ld.global.f64 	%fd197, [%rd14+8];
	mul.f64 	%fd198, %fd194, %fd197;
	fma.rn.f64 	%fd199, %fd193, %fd196, %fd198;
	ld.global.f64 	%fd200, [%rd14+16];
	fma.rn.f64 	%fd201, %fd195, %fd200, %fd199;
	add.s64 	%rd33, %rd27, %rd103;
	st.global.f64 	[%rd33], %fd201;
	ld.global.f64 	%fd202, [%rd104];
	ld.global.f64 	%fd203, [%rd107];
	ld.global.f64 	%fd204, [%rd111];
	ld.global.f64 	%fd205, [%rd13];
	ld.global.f64 	%fd206, [%rd13+8];
	mul.f64 	%fd207, %fd203, %fd206;
	fma.rn.f64 	%fd208, %fd202, %fd205, %fd207;
	ld.global.f64 	%fd209, [%rd13+16];
	fma.rn.f64 	%fd210, %fd204, %fd209, %fd208;
	cvta.to.global.u64 	%rd121, %rd267;
	add.s64 	%rd34, %rd121, %rd103;
	st.global.f64 	[%rd34], %fd210;
	ld.global.f64 	%fd211, [%rd104];
	ld.global.f64 	%fd212, [%rd107];
	ld.global.f64 	%fd213, [%rd111];
	ld.global.f64 	%fd214, [%rd12];
	ld.global.f64 	%fd215, [%rd12+8];
	mul.f64 	%fd216, %fd212, %fd215;
	fma.rn.f64 	%fd217, %fd211, %fd214, %fd216;
	ld.global.f64 	%fd218, [%rd12+16];
	fma.rn.f64 	%fd219, %fd213, %fd218, %fd217;
	cvta.to.global.u64 	%rd122, %rd268;
	add.s64 	%rd35, %rd122, %rd103;
	st.global.f64 	[%rd35], %fd219;
	ld.global.f64 	%fd1, [%rd30];
	ld.global.f64 	%fd2, [%rd31];
	ld.global.f64 	%fd3, [%rd32];
	ld.global.u32 	%r120, [%rd28];
	mul.wide.s32 	%rd123, %r120, 8;
	add.s64 	%rd124, %rd11, %rd123;
	ld.global.f64 	%fd4, [%rd124];
	add.s64 	%rd125, %rd10, %rd123;
	ld.global.f64 	%fd5, [%rd125];
	add.s64 	%rd126, %rd9, %rd123;
	ld.global.f64 	%fd6, [%rd126];
	abs.f64 	%fd7, %fd3;
	setp.neu.f64 	%p11, %fd7, 0d7FF0000000000000;
	@%p11 bra 	$L__BB34_4;
	mov.f64 	%fd225, 0d0000000000000000;
	mul.rn.f64 	%fd796, %fd3, %fd225;
	mov.b32 	%r296, 1;
	bra.uni 	$L__BB34_7;
$L__BB34_4:
	mul.f64 	%fd220, %fd3, 0d3FE45F306DC9C883;
	cvt.rni.s32.f64 	%r295, %fd220;
	cvt.rn.f64.s32 	%fd221, %r295;
	fma.rn.f64 	%fd222, %fd221, 0dBFF921FB54442D18, %fd3;
	fma.rn.f64 	%fd223, %fd221, 0dBC91A62633145C00, %fd222;
	fma.rn.f64 	%fd796, %fd221, 0dB97B839A252049C0, %fd223;
	setp.ltu.f64 	%p12, %fd7, 0d41E0000000000000;
	@%p12 bra 	$L__BB34_6;
	{ // callseq 160, 0
	.param .b64 param0;
	st.param.f64 	[param0], %fd3;
	.param .align 16 .b8 retval0[16];
	call.uni (retval0), 
	__internal_trig_reduction_slowpathd, 
	(
	param0
	);
	ld.param.f64 	%fd796, [retval0];
	ld.param.b32 	%r295, [retval0+8];
	} // callseq 160
$L__BB34_6:
	add.s32 	%r296, %r295, 1;
$L__BB34_7:
	shl.b32 	%r123, %r296, 6;
	cvt.u64.u32 	%rd127, %r123;
	and.b64  	%rd128, %rd127, 64;
	mov.u64 	%rd129, __cudart_sin_cos_coeffs;
	add.s64 	%rd130, %rd129, %rd128;
	mul.rn.f64 	%fd226, %fd796, %fd796;
	and.b32  	%r124, %r296, 1;
	setp.eq.b32 	%p13, %r124, 1;
	selp.f64 	%fd227, 0dBDA8FF8320FD8164, 0d3DE5DB65F9785EBA, %p13;
	ld.global.nc.v2.f64 	{%fd228, %fd229}, [%rd130];
	fma.rn.f64 	%fd230, %fd227, %fd226, %fd228;
	fma.rn.f64 	%fd231, %fd230, %fd226, %fd229;
	ld.global.nc.v2.f64 	{%fd232, %fd233}, [%rd130+16];
	fma.rn.f64 	%fd234, %fd231, %fd226, %fd232;
	fma.rn.f64 	%fd235, %fd234, %fd226, %fd233;
	ld.global.nc.v2.f64 	{%fd236, %fd237}, [%rd130+32];
	fma.rn.f64 	%fd238, %fd235, %fd226, %fd236;
	fma.rn.f64 	%fd239, %fd238, %fd226, %fd237;
	fma.rn.f64 	%fd240, %fd239, %fd796, %fd796;
	fma.rn.f64 	%fd241, %fd239, %fd226, 0d3FF0000000000000;
	selp.f64 	%fd242, %fd241, %fd240, %p13;
	and.b32  	%r125, %r296, 2;
	setp.eq.s32 	%p14, %r125, 0;
	mov.f64 	%fd243, 0d0000000000000000;
	sub.f64 	%fd244, %fd243, %fd242;
	selp.f64 	%fd13, %fd242, %fd244, %p14;
	abs.f64 	%fd14, %fd2;
	setp.neu.f64 	%p15, %fd14, 0d7FF0000000000000;
	@%p15 bra 	$L__BB34_9;
	mov.f64 	%fd250, 0d0000000000000000;
	mul.rn.f64 	%fd798, %fd2, %fd250;
	mov.b32 	%r298, 1;
	bra.uni 	$L__BB34_12;
$L__BB34_9:
	mul.f64 	%fd245, %fd2, 0d3FE45F306DC9C883;
	cvt.rni.s32.f64 	%r297, %fd245;
	cvt.rn.f64.s32 	%fd246, %r297;
	fma.rn.f64 	%fd247, %fd246, 0dBFF921FB54442D18, %fd2;
	fma.rn.f64 	%fd248, %fd246, 0dBC91A62633145C00, %fd247;
	fma.rn.f64 	%fd798, %fd246, 0dB97B839A252049C0, %fd248;
	setp.ltu.f64 	%p16, %fd14, 0d41E0000000000000;
	@%p16 bra 	$L__BB34_11;
	{ // callseq 161, 0
	.param .b64 param0;
	st.param.f64 	[param0], %fd2;
	.param .align 16 .b8 retval0[16];
	call.uni (retval0), 
	__internal_trig_reduction_slowpathd, 
	(
	param0
	);
	ld.param.f64 	%fd798, [retval0];
	ld.param.b32 	%r297, [retval0+8];
	} // callseq 161
$L__BB34_11:
	add.s32 	%r298, %r297, 1;
$L__BB34_12:
	shl.b32 	%r128, %r298, 6;
	cvt.u64.u32 	%rd131, %r128;
	and.b64  	%rd132, %rd131, 64;
	mov.u64 	%rd133, __cudart_sin_cos_coeffs;
	add.s64 	%rd134, %rd133, %rd132;
	mul.rn.f64 	%fd251, %fd798, %fd798;
	and.b32  	%r129, %r298, 1;
	setp.eq.b32 	%p18, %r129, 1;
	selp.f64 	%fd252, 0dBDA8FF8320FD8164, 0d3DE5DB65F9785EBA, %p18;
	ld.global.nc.v2.f64 	{%fd253, %fd254}, [%rd134];
	fma.rn.f64 	%fd255, %fd252, %fd251, %fd253;
	fma.rn.f64 	%fd256, %fd255, %fd251, %fd254;
	ld.global.nc.v2.f64 	{%fd257, %fd258}, [%rd134+16];
	fma.rn.f64 	%fd259, %fd256, %fd251, %fd257;
	fma.rn.f64 	%fd260, %fd259, %fd251, %fd258;
	ld.global.nc.v2.f64 	{%fd261, %fd262}, [%rd134+32];
	fma.rn.f64 	%fd263, %fd260, %fd251, %fd261;
	fma.rn.f64 	%fd264, %fd263, %fd251, %fd262;
	fma.rn.f64 	%fd265, %fd264, %fd798, %fd798;
	fma.rn.f64 	%fd266, %fd264, %fd251, 0d3FF0000000000000;
	selp.f64 	%fd267, %fd266, %fd265, %p18;
	and.b32  	%r130, %r298, 2;
	setp.eq.s32 	%p19, %r130, 0;
	mov.f64 	%fd268, 0d0000000000000000;
	sub.f64 	%fd269, %fd268, %fd267;
	selp.f64 	%fd270, %fd267, %fd269, %p19;
	mul.f64 	%fd271, %fd4, %fd13;
	mul.f64 	%fd20, %fd271, %fd270;
	@%p11 bra 	$L__BB34_14;
	mov.f64 	%fd277, 0d0000000000000000;
	mul.rn.f64 	%fd799, %fd3, %fd277;
	mov.b32 	%r299, 0;
	bra.uni 	$L__BB34_16;
$L__BB34_14:
	mul.f64 	%fd272, %fd3, 0d3FE45F306DC9C883;
	cvt.rni.s32.f64 	%r299, %fd272;
	cvt.rn.f64.s32 	%fd273, %r299;
	fma.rn.f64 	%fd274, %fd273, 0dBFF921FB54442D18, %fd3;
	fma.rn.f64 	%fd275, %fd273, 0dBC91A62633145C00, %fd274;
	fma.rn.f64 	%fd799, %fd273, 0dB97B839A252049C0, %fd275;
	setp.ltu.f64 	%p20, %fd7, 0d41E0000000000000;
	@%p20 bra 	$L__BB34_16;
	{ // callseq 162, 0
	.param .b64 param0;
	st.param.f64 	[param0], %fd3;
	.param .align 16 .b8 retval0[16];
	call.uni (retval0), 
	__internal_trig_reduction_slowpathd, 
	(
	param0
	);
	ld.param.f64 	%fd799, [retval0];
	ld.param.b32 	%r299, [retval0+8];
	} // callseq 162
$L__BB34_16:
	shl.b32 	%r133, %r299, 6;
	cvt.u64.u32 	%rd135, %r133;
	and.b64  	%rd136, %rd135, 64;
	mov.u64 	%rd137, __cudart_sin_cos_coeffs;
	add.s64 	%rd138, %rd137, %rd136;
	mul.rn.f64 	%fd278, %fd799, %fd799;
	and.b32  	%r134, %r299, 1;
	setp.eq.b32 	%p21, %r134, 1;
	selp.f64 	%fd279, 0dBDA8FF8320FD8164, 0d3DE5DB65F9785EBA, %p21;
	ld.global.nc.v2.f64 	{%fd280, %fd281}, [%rd138];
	fma.rn.f64 	%fd282, %fd279, %fd278, %fd280;
	fma.rn.f64 	%fd283, %fd282, %fd278, %fd281;
	ld.global.nc.v2.f64 	{%fd284, %fd285}, [%rd138+16];
	fma.rn.f64 	%fd286, %fd283, %fd278, %fd284;
	fma.rn.f64 	%fd287, %fd286, %fd278, %fd285;
	ld.global.nc.v2.f64 	{%fd288, %fd289}, [%rd138+32];
	fma.rn.f64 	%fd290, %fd287, %fd278, %fd288;
	fma.rn.f64 	%fd291, %fd290, %fd278, %fd289;
	fma.rn.f64 	%fd292, %fd291, %fd799, %fd799;
	fma.rn.f64 	%fd293, %fd291, %fd278, 0d3FF0000000000000;
	selp.f64 	%fd294, %fd293, %fd292, %p21;
	and.b32  	%r135, %r299, 2;
	setp.eq.s32 	%p22, %r135, 0;
	mov.f64 	%fd295, 0d0000000000000000;
	sub.f64 	%fd296, %fd295, %fd294;
	selp.f64 	%fd25, %fd294, %fd296, %p22;
	abs.f64 	%fd26, %fd1;
	setp.neu.f64 	%p23, %fd26, 0d7FF0000000000000;
	@%p23 bra 	$L__BB34_18;
	mov.f64 	%fd302, 0d0000000000000000;
	mul.rn.f64 	%fd801, %fd1, %fd302;
	mov.b32 	%r301, 1;
	bra.uni 	$L__BB34_21;
$L__BB34_18:
	mul.f64 	%fd297, %fd1, 0d3FE45F306DC9C883;
	cvt.rni.s32.f64 	%r300, %fd297;
	cvt.rn.f64.s32 	%fd298, %r300;
	fma.rn.f64 	%fd299, %fd298, 0dBFF921FB54442D18, %fd1;
	fma.rn.f64 	%fd300, %fd298, 0dBC91A62633145C00, %fd299;
	fma.rn.f64 	%fd801, %fd298, 0dB97B839A252049C0, %fd300;
	setp.ltu.f64 	%p24, %fd26, 0d41E0000000000000;
	@%p24 bra 	$L__BB34_20;
	{ // callseq 163, 0
	.param .b64 param0;
	st.param.f64 	[param0], %fd1;
	.param .align 16 .b8 retval0[16];
	call.uni (retval0), 
	__internal_trig_reduction_slowpathd, 
	(
	param0
	);
	ld.param.f64 	%fd801, [retval0];
	ld.param.b32 	%r300, [retval0+8];
	} // callseq 163
$L__BB34_20:
	add.s32 	%r301, %r300, 1;
$L__BB34_21:
	shl.b32 	%r138, %r301, 6;
	cvt.u64.u32 	%rd139, %r138;
	and.b64  	%rd140, %rd139, 64;
	mov.u64 	%rd141, __cudart_sin_cos_coeffs;
	add.s64 	%rd142, %rd141, %rd140;
	mul.rn.f64 	%fd303, %fd801, %fd801;
	and.b32  	%r139, %r301, 1;
	setp.eq.b32 	%p26, %r139, 1;
	selp.f64 	%fd304, 0dBDA8FF8320FD8164, 0d3DE5DB65F9785EBA, %p26;
	ld.global.nc.v2.f64 	{%fd305, %fd306}, [%rd142];
	fma.rn.f64 	%fd307, %fd304, %fd303, %fd305;
	fma.rn.f64 	%fd308, %fd307, %fd303, %fd306;
	ld.global.nc.v2.f64 	{%fd309, %fd310}, [%rd142+16];
	fma.rn.f64 	%fd311, %fd308, %fd303, %fd309;
	fma.rn.f64 	%fd312, %fd311, %fd303, %fd310;
	ld.global.nc.v2.f64 	{%fd313, %fd314}, [%rd142+32];
	fma.rn.f64 	%fd315, %fd312, %fd303, %fd313;
	fma.rn.f64 	%fd316, %fd315, %fd303, %fd314;
	fma.rn.f64 	%fd317, %fd316, %fd801, %fd801;
	fma.rn.f64 	%fd318, %fd316, %fd303, 0d3FF0000000000000;
	selp.f64 	%fd319, %fd318, %fd317, %p26;
	and.b32  	%r140, %r301, 2;
	setp.eq.s32 	%p27, %r140, 0;
	mov.f64 	%fd320, 0d0000000000000000;
	sub.f64 	%fd321, %fd320, %fd319;
	selp.f64 	%fd32, %fd319, %fd321, %p27;
	@%p23 bra 	$L__BB34_23;
	mov.f64 	%fd327, 0d0000000000000000;
	mul.rn.f64 	%fd802, %fd1, %fd327;
	mov.b32 	%r302, 0;
	bra.uni 	$L__BB34_25;
$L__BB34_23:
	mul.f64 	%fd322, %fd1, 0d3FE45F306DC9C883;
	cvt.rni.s32.f64 	%r302, %fd322;
	cvt.rn.f64.s32 	%fd323, %r302;
	fma.rn.f64 	%fd324, %fd323, 0dBFF921FB54442D18, %fd1;
	fma.rn.f64 	%fd325, %fd323, 0dBC91A62633145C00, %fd324;
	fma.rn.f64 	%fd802, %fd323, 0dB97B839A252049C0, %fd325;
	setp.ltu.f64 	%p28, %fd26, 0d41E0000000000000;
	@%p28 bra 	$L__BB34_25;
	{ // callseq 164, 0
	.param .b64 param0;
	st.param.f64 	[param0], %fd1;
	.param .align 16 .b8 retval0[16];
	call.uni (retval0), 
	__internal_trig_reduction_slowpathd, 
	(
	param0
	);
	ld.param.f64 	%fd802, [retval0];
	ld.param.b32 	%r302, [retval0+8];
	} // callseq 164
$L__BB34_25:
	shl.b32 	%r143, %r302, 6;
	cvt.u64.u32 	%rd143, %r143;
	and.b64  	%rd144, %rd143, 64;
	mov.u64 	%rd145, __cudart_sin_cos_coeffs;
	add.s64 	%rd146, %rd145, %rd144;
	mul.rn.f64 	%fd328, %fd802, %fd802;
	and.b32  	%r144, %r302, 1;
	setp.eq.b32 	%p30, %r144, 1;
	selp.f64 	%fd329, 0dBDA8FF8320FD8164, 0d3DE5DB65F9785EBA, %p30;
	ld.global.nc.v2.f64 	{%fd330, %fd331}, [%rd146];
	fma.rn.f64 	%fd332, %fd329, %fd328, %fd330;
	fma.rn.f64 	%fd333, %fd332, %fd328, %fd331;
	ld.global.nc.v2.f64 	{%fd334, %fd335}, [%rd146+16];
	fma.rn.f64 	%fd336, %fd333, %fd328, %fd334;
	fma.rn.f64 	%fd337, %fd336, %fd328, %fd335;
	ld.global.nc.v2.f64 	{%fd338, %fd339}, [%rd146+32];
	fma.rn.f64 	%fd340, %fd337, %fd328, %fd338;
	fma.rn.f64 	%fd341, %fd340, %fd328, %fd339;
	fma.rn.f64 	%fd342, %fd341, %fd802, %fd802;
	fma.rn.f64 	%fd343, %fd341, %fd328, 0d3FF0000000000000;
	selp.f64 	%fd344, %fd343, %fd342, %p30;
	and.b32  	%r145, %r302, 2;
	setp.eq.s32 	%p31, %r145, 0;
	mov.f64 	%fd345, 0d0000000000000000;
	sub.f64 	%fd346, %fd345, %fd344;
	selp.f64 	%fd37, %fd344, %fd346, %p31;
	mul.f64 	%fd38, %fd5, %fd37;
	@%p15 bra 	$L__BB34_27;
	mov.f64 	%fd352, 0d0000000000000000;
	mul.rn.f64 	%fd803, %fd2, %fd352;
	mov.b32 	%r303, 0;
	bra.uni 	$L__BB34_29;
$L__BB34_27:
	mul.f64 	%fd347, %fd2, 0d3FE45F306DC9C883;
	cvt.rni.s32.f64 	%r303, %fd347;
	cvt.rn.f64.s32 	%fd348, %r303;
	fma.rn.f64 	%fd349, %fd348, 0dBFF921FB54442D18, %fd2;
	fma.rn.f64 	%fd350, %fd348, 0dBC91A62633145C00, %fd349;
	fma.rn.f64 	%fd803, %fd348, 0dB97B839A252049C0, %fd350;
	setp.ltu.f64 	%p32, %fd14, 0d41E0000000000000;
	@%p32 bra 	$L__BB34_29;
	{ // callseq 165, 0
	.param .b64 param0;
	st.param.f64 	[param0], %fd2;
	.param .align 16 .b8 retval0[16];
	call.uni (retval0), 
	__internal_trig_reduction_slowpathd, 
	(
	param0
	);
	ld.param.f64 	%fd803, [retval0];
	ld.param.b32 	%r303, [retval0+8];
	} // callseq 165
$L__BB34_29:
	ld.param.u64 	%rd269, [_Z11Vext_cal_s0PiPdS0_S0_S0_S0_S_S0_S0_S0_S0_S0_S_S_S_S0_S0_S0_S0_S0_S0_S0_S_S_S0_S0_S0_S0_S0_S0_S_S_S_S0_S0_S0_S0_S0_S0_S0_S0_S0_S0_S0_S0_S0_S0_S0_S0_S0_S0_S0_S0__param_42];
	shl.b32 	%r148, %r303, 6;
	cvt.u64.u32 	%rd147, %r148;
	and.b64  	%rd148, %rd147, 64;
	mov.u64 	%rd149, __cudart_sin_cos_coeffs;
	add.s64 	%rd150, %rd149, %rd148;
	mul.rn.f64 	%fd353, %fd803, %fd803;
	and.b32  	%r149, %r303, 1;
	setp.eq.b32 	%p33, %r149, 1;
	selp.f64 	%fd354, 0dBDA8FF8320FD8164, 0d3DE5DB65F9785EBA, %p33;
	ld.global.nc.v2.f64 	{%fd355, %fd356}, [%rd150];
	fma.rn.f64 	%fd357, %fd354, %fd353, %fd355;
	fma.rn.f64 	%fd358, %fd357, %fd353, %fd356;
	ld.global.nc.v2.f64 	{%fd359, %fd360}, [%rd150+16];
	fma.rn.f64 	%fd361, %fd358, %fd353, %fd359;
	fma.rn.f64 	%fd362, %fd361, %fd353, %fd360;
	ld.global.nc.v2.f64 	{%fd363, %fd364}, [%rd150+32];
	fma.rn.f64 	%fd365, %fd362, %fd353, %fd363;
	fma.rn.f64 	%fd366, %fd365, %fd353, %fd364;
	fma.rn.f64 	%fd367, %fd366, %fd803, %fd803;
	fma.rn.f64 	%fd368, %fd366, %fd353, 0d3FF0000000000000;
	selp.f64 	%fd369, %fd368, %fd367, %p33;
	and.b32  	%r150, %r303, 2;
	setp.eq.s32 	%p34, %r150, 0;
	mov.f64 	%fd370, 0d0000000000000000;
	sub.f64 	%fd371, %fd370, %fd369;
	selp.f64 	%fd372, %fd369, %fd371, %p34;
	mul.f64 	%fd373, %fd13, %fd38;
	mul.f64 	%fd374, %fd5, %fd25;
	mul.f64 	%fd375, %fd374, %fd32;
	sub.f64 	%fd376, %fd20, %fd375;
	fma.rn.f64 	%fd377, %fd373, %fd372, %fd376;
	mul.f64 	%fd378, %fd6, %fd25;
	fma.rn.f64 	%fd379, %fd378, %fd37, %fd377;
	mul.f64 	%fd380, %fd6, %fd32;
	mul.f64 	%fd381, %fd13, %fd380;
	fma.rn.f64 	%fd382, %fd381, %fd372, %fd379;
	cvta.to.global.u64 	%rd151, %rd269;
	mul.wide.s32 	%rd152, %r294, 8;
	add.s64 	%rd36, %rd151, %rd152;
	st.global.f64 	[%rd36], %fd382;
	ld.global.f64 	%fd43, [%rd30];
	ld.global.f64 	%fd44, [%rd31];
	ld.global.f64 	%fd45, [%rd32];
	ld.global.u32 	%r151, [%rd28];
	mul.wide.s32 	%rd153, %r151, 8;
	add.s64 	%rd154, %rd11, %rd153;
	ld.global.f64 	%fd46, [%rd154];
	add.s64 	%rd155, %rd10, %rd153;
	ld.global.f64 	%fd47, [%rd155];
	add.s64 	%rd156, %rd9, %rd153;
	ld.global.f64 	%fd48, [%rd156];
	abs.f64 	%fd49, %fd45;
	setp.neu.f64 	%p35, %fd49, 0d7FF0000000000000;
	@%p35 bra 	$L__BB34_31;
	mov.f64 	%fd388, 0d0000000000000000;
	mul.rn.f64 	%fd804, %fd45, %fd388;
	mov.b32 	%r304, 0;
	bra.uni 	$L__BB34_33;
$L__BB34_31:
	mul.f64 	%fd383, %fd45, 0d3FE45F306DC9C883;
	cvt.rni.s32.f64 	%r304, %fd383;
	cvt.rn.f64.s32 	%fd384, %r304;
	fma.rn.f64 	%fd385, %fd384, 0dBFF921FB54442D18, %fd45;
	fma.rn.f64 	%fd386, %fd384, 0dBC91A62633145C00, %fd385;
	fma.rn.f64 	%fd804, %fd384, 0dB97B839A252049C0, %fd386;
	setp.ltu.f64 	%p36, %fd49, 0d41E0000000000000;
	@%p36 bra 	$L__BB34_33;
	{ // callseq 166, 0
	.param .b64 param0;
	st.param.f64 	[param0], %fd45;
	.param .align 16 .b8 retval0[16];
	call.uni (retval0), 
	__internal_trig_reduction_slowpathd, 
	(
	param0
	);
	ld.param.f64 	%fd804, [retval0];
	ld.param.b32 	%r304, [retval0+8];
	} // callseq 166
$L__BB34_33:
	shl.b32 	%r154, %r304, 6;
	cvt.u64.u32 	%rd157, %r154;
	and.b64  	%rd158, %rd157, 64;
	mov.u64 	%rd159, __cudart_sin_cos_coeffs;
	add.s64 	%rd160, %rd159, %rd158;
	mul.rn.f64 	%fd389, %fd804, %fd804;
	and.b32  	%r155, %r304, 1;
	setp.eq.b32 	%p37, %r155, 1;
	selp.f64 	%fd390, 0dBDA8FF8320FD8164, 0d3DE5DB65F9785EBA, %p37;
	ld.global.nc.v2.f64 	{%fd391, %fd392}, [%rd160];
	fma.rn.f64 	%fd393, %fd390, %fd389, %fd391;
	fma.rn.f64 	%fd394, %fd393, %fd389, %fd392;
	ld.global.nc.v2.f64 	{%fd395, %fd396}, [%rd160+16];
	fma.rn.f64 	%fd397, %fd394, %fd389, %fd395;
	fma.rn.f64 	%fd398, %fd397, %fd389, %fd396;
	ld.global.nc.v2.f64 	{%fd399, %fd400}, [%rd160+32];
	fma.rn.f64 	%fd401, %fd398, %fd389, %fd399;
	fma.rn.f64 	%fd402, %fd401, %fd389, %fd400;
	fma.rn.f64 	%fd403, %fd402, %fd804, %fd804;
	fma.rn.f64 	%fd404, %fd402, %fd389, 0d3FF0000000000000;
	selp.f64 	%fd405, %fd404, %fd403, %p37;
	and.b32  	%r156, %r304, 2;
	setp.eq.s32 	%p38, %r156, 0;
	mov.f64 	%fd406, 0d0000000000000000;
	sub.f64 	%fd407, %fd406, %fd405;
	selp.f64 	%fd54, %fd405, %fd407, %p38;
	abs.f64 	%fd55, %fd44;
	setp.neu.f64 	%p39, %fd55, 0d7FF0000000000000;
	@%p39 bra 	$L__BB34_35;
	mov.f64 	%fd413, 0d0000000000000000;
	mul.rn.f64 	%fd806, %fd44, %fd413;
	mov.b32 	%r306, 1;
	bra.uni 	$L__BB34_38;
$L__BB34_35:
	mul.f64 	%fd408, %fd44, 0d3FE45F306DC9C883;
	cvt.rni.s32.f64 	%r305, %fd408;
	cvt.rn.f64.s32 	%fd409, %r305;
	fma.rn.f64 	%fd410, %fd409, 0dBFF921FB54442D18, %fd44;
	fma.rn.f64 	%fd411, %fd409, 0dBC91A62633145C00, %fd410;
	fma.rn.f64 	%fd806, %fd409, 0dB97B839A252049C0, %fd411;
	setp.ltu.f64 	%p40, %fd55, 0d41E0000000000000;
	@%p40 bra 	$L__BB34_37;
	{ // callseq 167, 0
	.param .b64 param0;
	st.param.f64 	[param0], %fd44;
	.param .align 16 .b8 retval0[16];
	call.uni (retval0), 
	__internal_trig_reduction_slowpathd, 
	(
	param0
	);
	ld.param.f64 	%fd806, [retval0];
	ld.param.b32 	%r305, [retval0+8];
	} // callseq 167
$L__BB34_37:
	add.s32 	%r306, %r305, 1;
$L__BB34_38:
	shl.b32 	%r159, %r306, 6;
	cvt.u64.u32 	%rd161, %r159;
	and.b64  	%rd162, %rd161, 64;
	mov.u64 	%rd163, __cudart_sin_cos_coeffs;
	add.s64 	%rd164, %rd163, %rd162;
	mul.rn.f64 	%fd414, %fd806, %fd806;
	and.b32  	%r160, %r306, 1;
	setp.eq.b32 	%p42, %r160, 1;
	selp.f64 	%fd415, 0dBDA8FF8320FD8164, 0d3DE5DB65F9785EBA, %p42;
	ld.global.nc.v2.f64 	{%fd416, %fd417}, [%rd164];
	fma.rn.f64 	%fd418, %fd415, %fd414, %fd416;
	fma.rn.f64 	%fd419, %fd418, %fd414, %fd417;
	ld.global.nc.v2.f64 	{%fd420, %fd421}, [%rd164+16];
	fma.rn.f64 	%fd422, %fd419, %fd414, %fd420;
	fma.rn.f64 	%fd423, %fd422, %fd414, %fd421;
	ld.global.nc.v2.f64 	{%fd424, %fd425}, [%rd164+32];
	fma.rn.f64 	%fd426, %fd423, %fd414, %fd424;
	fma.rn.f64 	%fd427, %fd426, %fd414, %fd425;
	fma.rn.f64 	%fd428, %fd427, %fd806, %fd806;
	fma.rn.f64 	%fd429, %fd427, %fd414, 0d3FF0000000000000;
	selp.f64 	%fd430, %fd429, %fd428, %p42;
	and.b32  	%r161, %r306, 2;
	setp.eq.s32 	%p43, %r161, 0;
	mov.f64 	%fd431, 0d0000000000000000;
	sub.f64 	%fd432, %fd431, %fd430;
	selp.f64 	%fd433, %fd430, %fd432, %p43;
	mul.f64 	%fd434, %fd46, %fd54;
	mul.f64 	%fd61, %fd434, %fd433;
	@%p35 bra 	$L__BB34_40;
	mov.f64 	%fd440, 0d0000000000000000;
	mul.rn.f64 	%fd808, %fd45, %fd440;
	mov.b32 	%r308, 1;
	bra.uni 	$L__BB34_43;
$L__BB34_40:
	mul.f64 	%fd435, %fd45, 0d3FE45F306DC9C883;
	cvt.rni.s32.f64 	%r307, %fd435;
	cvt.rn.f64.s32 	%fd436, %r307;
	fma.rn.f64 	%fd437, %fd436, 0dBFF921FB54442D18, %fd45;
	fma.rn.f64 	%fd438, %fd436, 0dBC91A62633145C00, %fd437;
	fma.rn.f64 	%fd808, %fd436, 0dB97B839A252049C0, %fd438;
	setp.ltu.f64 	%p44, %fd49, 0d41E0000000000000;
	@%p44 bra 	$L__BB34_42;
	{ // callseq 168, 0
	.param .b64 param0;
	st.param.f64 	[param0], %fd45;
	.param .align 16 .b8 retval0[16];
	call.uni (retval0), 
	__internal_trig_reduction_slowpathd, 
	(
	param0
	);
	ld.param.f64 	%fd808, [retval0];
	ld.param.b32 	%r307, [retval0+8];
	} // callseq 168
$L__BB34_42:
	add.s32 	%r308, %r307, 1;
$L__BB34_43:
	shl.b32 	%r164, %r308, 6;
	cvt.u64.u32 	%rd165, %r164;
	and.b64  	%rd166, %rd165, 64;
	mov.u64 	%rd167, __cudart_sin_cos_coeffs;
	add.s64 	%rd168, %rd167, %rd166;
	mul.rn.f64 	%fd441, %fd808, %fd808;
	and.b32  	%r165, %r308, 1;
	setp.eq.b32 	%p45, %r165, 1;
	selp.f64 	%fd442, 0dBDA8FF8320FD8164, 0d3DE5DB65F9785EBA, %p45;
	ld.global.nc.v2.f64 	{%fd443, %fd444}, [%rd168];
	fma.rn.f64 	%fd445, %fd442, %fd441, %fd443;
	fma.rn.f64 	%fd446, %fd445, %fd441, %fd444;
	ld.global.nc.v2.f64 	{%fd447, %fd448}, [%rd168+16];
	fma.rn.f64 	%fd449, %fd446, %fd441, %fd447;
	fma.rn.f64 	%fd450, %fd449, %fd441, %fd448;
	ld.global.nc.v2.f64 	{%fd451, %fd452}, [%rd168+32];
	fma.rn.f64 	%fd453, %fd450, %fd441, %fd451;
	fma.rn.f64 	%fd454, %fd453, %fd441, %fd452;
	fma.rn.f64 	%fd455, %fd454, %fd808, %fd808;
	fma.rn.f64 	%fd456, %fd454, %fd441, 0d3FF0000000000000;
	selp.f64 	%fd457, %fd456, %fd455, %p45;
	and.b32  	%r166, %r308, 2;
	setp.eq.s32 	%p46, %r166, 0;
	mov.f64 	%fd458, 0d0000000000000000;
	sub.f64 	%fd459, %fd458, %fd457;
	selp.f64 	%fd67, %fd457, %fd459, %p46;
	abs.f64 	%fd68, %fd43;
	setp.neu.f64 	%p47, %fd68, 0d7FF0000000000000;
	@%p47 bra 	$L__BB34_45;
	mov.f64 	%fd465, 0d0000000000000000;
	mul.rn.f64 	%fd810, %fd43, %fd465;
	mov.b32 	%r310, 1;
	bra.uni 	$L__BB34_48;
$L__BB34_45:
	mul.f64 	%fd460, %fd43, 0d3FE45F306DC9C883;
	cvt.rni.s32.f64 	%r309, %fd460;
	cvt.rn.f64.s32 	%fd461, %r309;
	fma.rn.f64 	%fd462, %fd461, 0dBFF921FB54442D18, %fd43;
	fma.rn.f64 	%fd463, %fd461, 0dBC91A62633145C00, %fd462;
	fma.rn.f64 	%fd810, %fd461, 0dB97B839A252049C0, %fd463;
	setp.ltu.f64 	%p48, %fd68, 0d41E0000000000000;
	@%p48 bra 	$L__BB34_47;
	{ // callseq 169, 0
	.param .b64 param0;
	st.param.f64 	[param0], %fd43;
	.param .align 16 .b8 retval0[16];
	call.uni (retval0), 
	__internal_trig_reduction_slowpathd, 
	(
	param0
	);
	ld.param.f64 	%fd810, [retval0];
	ld.param.b32 	%r309, [retval0+8];
	} // callseq 169
$L__BB34_47:
	add.s32 	%r310, %r309, 1;
$L__BB34_48:
	shl.b32 	%r169, %r310, 6;
	cvt.u64.u32 	%rd169, %r169;
	and.b64  	%rd170, %rd169, 64;
	mov.u64 	%rd171, __cudart_sin_cos_coeffs;
	add.s64 	%rd172, %rd171, %rd170;
	mul.rn.f64 	%fd466, %fd810, %fd810;
	and.b32  	%r170, %r310, 1;
	setp.eq.b32 	%p50, %r170, 1;
	selp.f64 	%fd467, 0dBDA8FF8320FD8164, 0d3DE5DB65F9785EBA, %p50;
	ld.global.nc.v2.f64 	{%fd468, %fd469}, [%rd172];
	fma.rn.f64 	%fd470, %fd467, %fd466, %fd468;
	fma.rn.f64 	%fd471, %fd470, %fd466, %fd469;
	ld.global.nc.v2.f64 	{%fd472, %fd473}, [%rd172+16];
	fma.rn.f64 	%fd474, %fd471, %fd466, %fd472;
	fma.rn.f64 	%fd475, %fd474, %fd466, %fd473;
	ld.global.nc.v2.f64 	{%fd476, %fd477}, [%rd172+32];
	fma.rn.f64 	%fd478, %fd475, %fd466, %fd476;
	fma.rn.f64 	%fd479, %fd478, %fd466, %fd477;
	fma.rn.f64 	%fd480, %fd479, %fd810, %fd810;
	fma.rn.f64 	%fd481, %fd479, %fd466, 0d3FF0000000000000;
	selp.f64 	%fd482, %fd481, %fd480, %p50;
	and.b32  	%r171, %r310, 2;
	setp.eq.s32 	%p51, %r171, 0;
	mov.f64 	%fd483, 0d0000000000000000;
	sub.f64 	%fd484, %fd483, %fd482;
	selp.f64 	%fd74, %fd482, %fd484, %p51;
	mul.f64 	%fd485, %fd47, %fd67;
	fma.rn.f64 	%fd75, %fd485, %fd74, %fd61;
	@%p39 bra 	$L__BB34_50;
	mov.f64 	%fd491, 0d0000000000000000;
	mul.rn.f64 	%fd811, %fd44, %fd491;
	mov.b32 	%r311, 0;
	bra.uni 	$L__BB34_52;
$L__BB34_50:
	mul.f64 	%fd486, %fd44, 0d3FE45F306DC9C883;
	cvt.rni.s32.f64 	%r311, %fd486;
	cvt.rn.f64.s32 	%fd487, %r311;
	fma.rn.f64 	%fd488, %fd487, 0dBFF921FB54442D18, %fd44;
	fma.rn.f64 	%fd489, %fd487, 0dBC91A62633145C00, %fd488;
	fma.rn.f64 	%fd811, %fd487, 0dB97B839A252049C0, %fd489;
	setp.ltu.f64 	%p52, %fd55, 0d41E0000000000000;
	@%p52 bra 	$L__BB34_52;
	{ // callseq 170, 0
	.param .b64 param0;
	st.param.f64 	[param0], %fd44;
	.param .align 16 .b8 retval0[16];
	call.uni (retval0), 
	__internal_trig_reduction_slowpathd, 
	(
	param0
	);
	ld.param.f64 	%fd811, [retval0];
	ld.param.b32 	%r311, [retval0+8];
	} // callseq 170
$L__BB34_52:
	shl.b32 	%r174, %r311, 6;
	cvt.u64.u32 	%rd173, %r174;
	and.b64  	%rd174, %rd173, 64;
	mov.u64 	%rd175, __cudart_sin_cos_coeffs;
	add.s64 	%rd176, %rd175, %rd174;
	mul.rn.f64 	%fd492, %fd811, %fd811;
	and.b32  	%r175, %r311, 1;
	setp.eq.b32 	%p54, %r175, 1;
	selp.f64 	%fd493, 0dBDA8FF8320FD8164, 0d3DE5DB65F9785EBA, %p54;
	ld.global.nc.v2.f64 	{%fd494, %fd495}, [%rd176];
	fma.rn.f64 	%fd496, %fd493, %fd492, %fd494;
	fma.rn.f64 	%fd497, %fd496, %fd492, %fd495;
	ld.global.nc.v2.f64 	{%fd498, %fd499}, [%rd176+16];
	fma.rn.f64 	%fd500, %fd497, %fd492, %fd498;
	fma.rn.f64 	%fd501, %fd500, %fd492, %fd499;
	ld.global.nc.v2.f64 	{%fd502, %fd503}, [%rd176+32];
	fma.rn.f64 	%fd504, %fd501, %fd492, %fd502;
	fma.rn.f64 	%fd505, %fd504, %fd492, %fd503;
	fma.rn.f64 	%fd506, %fd505, %fd811, %fd811;
	fma.rn.f64 	%fd507, %fd505, %fd492, 0d3FF0000000000000;
	selp.f64 	%fd508, %fd507, %fd506, %p54;
	and.b32  	%r176, %r311, 2;
	setp.eq.s32 	%p55, %r176, 0;
	mov.f64 	%fd509, 0d0000000000000000;
	sub.f64 	%fd510, %fd509, %fd508;
	selp.f64 	%fd80, %fd508, %fd510, %p55;
	mul.f64 	%fd81, %fd47, %fd54;
	@%p47 bra 	$L__BB34_54;
	mov.f64 	%fd516, 0d0000000000000000;
	mul.rn.f64 	%fd812, %fd43, %fd516;
	mov.b32 	%r312, 0;
	bra.uni 	$L__BB34_56;
$L__BB34_54:
	mul.f64 	%fd511, %fd43, 0d3FE45F306DC9C883;
	cvt.rni.s32.f64 	%r312, %fd511;
	cvt.rn.f64.s32 	%fd512, %r312;
	fma.rn.f64 	%fd513, %fd512, 0dBFF921FB54442D18, %fd43;
	fma.rn.f64 	%fd514, %fd512, 0dBC91A62633145C00, %fd513;
	fma.rn.f64 	%fd812, %fd512, 0dB97B839A252049C0, %fd514;
	setp.ltu.f64 	%p56, %fd68, 0d41E0000000000000;
	@%p56 bra 	$L__BB34_56;
	{ // callseq 171, 0
	.param .b64 param0;
	st.param.f64 	[param0], %fd43;
	.param .align 16 .b8 retval0[16];
	call.uni (retval0), 
	__internal_trig_reduction_slowpathd, 
	(
	param0
	);
	ld.param.f64 	%fd812, [retval0];
	ld.param.b32 	%r312, [retval0+8];
	} // callseq 171
$L__BB34_56:
	ld.param.u64 	%rd270, [_Z11Vext_cal_s0PiPdS0_S0_S0_S0_S_S0_S0_S0_S0_S0_S_S_S_S0_S0_S0_S0_S0_S0_S0_S_S_S0_S0_S0_S0_S0_S0_S_S_S_S0_S0_S0_S0_S0_S0_S0_S0_S0_S0_S0_S0_S0_S0_S0_S0_S0_S0_S0_S0__param_43];
	shl.b32 	%r179, %r312, 6;
	cvt.u64.u32 	%rd177, %r179;
	and.b64  	%rd178, %rd177, 64;
	mov.u64 	%rd179, __cudart_sin_cos_coeffs;
	add.s64 	%rd180, %rd179, %rd178;
	mul.rn.f64 	%fd517, %fd812, %fd812;
	and.b32  	%r180, %r312, 1;
	setp.eq.b32 	%p57, %r180, 1;
	selp.f64 	%fd518, 0dBDA8FF8320FD8164, 0d3DE5DB65F9785EBA, %p57;
	ld.global.nc.v2.f64 	{%fd519, %fd520}, [%rd180];
	fma.rn.f64 	%fd521, %fd518, %fd517, %fd519;
	fma.rn.f64 	%fd522, %fd521, %fd517, %fd520;
	ld.global.nc.v2.f64 	{%fd523, %fd524}, [%rd180+16];
	fma.rn.f64 	%fd525, %fd522, %fd517, %fd523;
	fma.rn.f64 	%fd526, %fd525, %fd517, %fd524;
	ld.global.nc.v2.f64 	{%fd527, %fd528}, [%rd180+32];
	fma.rn.f64 	%fd529, %fd526, %fd517, %fd527;
	fma.rn.f64 	%fd530, %fd529, %fd517, %fd528;
	fma.rn.f64 	%fd531, %fd530, %fd812, %fd812;
	fma.rn.f64 	%fd532, %fd530, %fd517, 0d3FF0000000000000;
	selp.f64 	%fd533, %fd532, %fd531, %p57;
	and.b32  	%r181, %r312, 2;
	setp.eq.s32 	%p58, %r181, 0;
	mov.f64 	%fd534, 0d0000000000000000;
	sub.f64 	%fd535, %fd534, %fd533;
	selp.f64 	%fd536, %fd533, %fd535, %p58;
	mul.f64 	%fd537, %fd81, %fd80;
	fma.rn.f64 	%fd538, %fd537, %fd536, %fd75;
	mul.f64 	%fd539, %fd48, %fd67;
	mul.f64 	%fd540, %fd539, %fd536;
	sub.f64 	%fd541, %fd538, %fd540;
	mul.f64 	%fd542, %fd48, %fd54;
	mul.f64 	%fd543, %fd542, %fd80;
	fma.rn.f64 	%fd544, %fd74, %fd543, %fd541;
	cvta.to.global.u64 	%rd181, %rd270;
	mul.wide.s32 	%rd182, %r294, 8;
	add.s64 	%rd37, %rd181, %rd182;
	st.global.f64 	[%rd37], %fd544;
	ld.global.f64 	%fd86, [%rd30];
	ld.global.f64 	%fd87, [%rd31];
	ld.global.u32 	%r182, [%rd28];
	mul.wide.s32 	%rd183, %r182, 8;
	add.s64 	%rd184, %rd11, %rd183;
	ld.global.f64 	%fd88, [%rd184];
	add.s64 	%rd185, %rd10, %rd183;
	ld.global.f64 	%fd89, [%rd185];
	add.s64 	%rd186, %rd9, %rd183;
	ld.global.f64 	%fd90, [%rd186];
	abs.f64 	%fd91, %fd87;
	setp.neu.f64 	%p59, %fd91, 0d7FF0000000000000;
	@%p59 bra 	$L__BB34_58;
	mov.f64 	%fd550, 0d0000000000000000;
	mul.rn.f64 	%fd813, %fd87, %fd550;
	mov.b32 	%r313, 0;
	bra.uni 	$L__BB34_60;
$L__BB34_58:
	mul.f64 	%fd545, %fd87, 0d3FE45F306DC9C883;
	cvt.rni.s32.f64 	%r313, %fd545;
	cvt.rn.f64.s32 	%fd546, %r313;
	fma.rn.f64 	%fd547, %fd546, 0dBFF921FB54442D18, %fd87;
	fma.rn.f64 	%fd548, %fd546, 0dBC91A62633145C00, %fd547;
	fma.rn.f64 	%fd813, %fd546, 0dB97B839A252049C0, %fd548;
	setp.ltu.f64 	%p60, %fd91, 0d41E0000000000000;
	@%p60 bra 	$L__BB34_60;
	{ // callseq 172, 0
	.param .b64 param0;
	st.param.f64 	[param0], %fd87;
	.param .align 16 .b8 retval0[16];
	call.uni (retval0), 
	__internal_trig_reduction_slowpathd, 
	(
	param0
	);
	ld.param.f64 	%fd813, [retval0];
	ld.param.b32 	%r313, [retval0+8];
	} // callseq 172
$L__BB34_60:
	shl.b32 	%r185, %r313, 6;
	cvt.u64.u32 	%rd187, %r185;
	and.b64  	%rd188, %rd187, 64;
	mov.u64 	%rd189, __cudart_sin_cos_coeffs;
	add.s64 	%rd190, %rd189, %rd188;
	mul.rn.f64 	%fd551, %fd813, %fd813;
	and.b32  	%r186, %r313, 1;
	setp.eq.b32 	%p62, %r186, 1;
	selp.f64 	%fd552, 0dBDA8FF8320FD8164, 0d3DE5DB65F9785EBA, %p62;
	ld.global.nc.v2.f64 	{%fd553, %fd554}, [%rd190];
	fma.rn.f64 	%fd555, %fd552, %fd551, %fd553;
	fma.rn.f64 	%fd556, %fd555, %fd551, %fd554;
	ld.global.nc.v2.f64 	{%fd557, %fd558}, [%rd190+16];
	fma.rn.f64 	%fd559, %fd556, %fd551, %fd557;
	fma.rn.f64 	%fd560, %fd559, %fd551, %fd558;
	ld.global.nc.v2.f64 	{%fd561, %fd562}, [%rd190+32];
	fma.rn.f64 	%fd563, %fd560, %fd551, %fd561;
	fma.rn.f64 	%fd564, %fd563, %fd551, %fd562;
	fma.rn.f64 	%fd565, %fd564, %fd813, %fd813;
	fma.rn.f64 	%fd566, %fd564, %fd551, 0d3FF0000000000000;
	selp.f64 	%fd567, %fd566, %fd565, %p62;
	and.b32  	%r187, %r313, 2;
	setp.eq.s32 	%p63, %r187, 0;
	mov.f64 	%fd568, 0d0000000000000000;
	sub.f64 	%fd569, %fd568, %fd567;
	selp.f64 	%fd96, %fd567, %fd569, %p63;
	@%p59 bra 	$L__BB34_62;
	mov.f64 	%fd575, 0d0000000000000000;
	mul.rn.f64 	%fd815, %fd87, %fd575;
	mov.b32 	%r315, 1;
	bra.uni 	$L__BB34_65;
$L__BB34_62:
	mul.f64 	%fd570, %fd87, 0d3FE45F306DC9C883;
	cvt.rni.s32.f64 	%r314, %fd570;
	cvt.rn.f64.s32 	%fd571, %r314;
	fma.rn.f64 	%fd572, %fd571, 0dBFF921FB54442D18, %fd87;
	fma.rn.f64 	%fd573, %fd571, 0dBC91A62633145C00, %fd572;
	fma.rn.f64 	%fd815, %fd571, 0dB97B839A252049C0, %fd573;
	setp.ltu.f64 	%p64, %fd91, 0d41E0000000000000;
	@%p64 bra 	$L__BB34_64;
	{ // callseq 173, 0
	.param .b64 param0;
	st.param.f64 	[param0], %fd87;
	.param .align 16 .b8 retval0[16];
	call.uni (retval0), 
	__internal_trig_reduction_slowpathd, 
	(
	param0
	);
	ld.param.f64 	%fd815, [retval0];
	ld.param.b32 	%r314, [retval0+8];
	} // callseq 173
$L__BB34_64:
	add.s32 	%r315, %r314, 1;
$L__BB34_65:
	shl.b32 	%r190, %r315, 6;
	cvt.u64.u32 	%rd191, %r190;
	and.b64  	%rd192, %rd191, 64;
	mov.u64 	%rd193, __cudart_sin_cos_coeffs;
	add.s64 	%rd194, %rd193, %rd192;
	mul.rn.f64 	%fd576, %fd815, %fd815;
	and.b32  	%r191, %r315, 1;
	setp.eq.b32 	%p65, %r191, 1;
	selp.f64 	%fd577, 0dBDA8FF8320FD8164, 0d3DE5DB65F9785EBA, %p65;
	ld.global.nc.v2.f64 	{%fd578, %fd579}, [%rd194];
	fma.rn.f64 	%fd580, %fd577, %fd576, %fd578;
	fma.rn.f64 	%fd581, %fd580, %fd576, %fd579;
	ld.global.nc.v2.f64 	{%fd582, %fd583}, [%rd194+16];
	fma.rn.f64 	%fd584, %fd581, %fd576, %fd582;
	fma.rn.f64 	%fd585, %fd584, %fd576, %fd583;
	ld.global.nc.v2.f64 	{%fd586, %fd587}, [%rd194+32];
	fma.rn.f64 	%fd588, %fd585, %fd576, %fd586;
	fma.rn.f64 	%fd589, %fd588, %fd576, %fd587;
	fma.rn.f64 	%fd590, %fd589, %fd815, %fd815;
	fma.rn.f64 	%fd591, %fd589, %fd576, 0d3FF0000000000000;
	selp.f64 	%fd592, %fd591, %fd590, %p65;
	and.b32  	%r192, %r315, 2;
	setp.eq.s32 	%p66, %r192, 0;
	mov.f64 	%fd593, 0d0000000000000000;
	sub.f64 	%fd594, %fd593, %fd592;
	selp.f64 	%fd102, %fd592, %fd594, %p66;
	abs.f64 	%fd103, %fd86;
	setp.neu.f64 	%p67, %fd103, 0d7FF0000000000000;
	@%p67 bra 	$L__BB34_67;
	mov.f64 	%fd600, 0d0000000000000000;
	mul.rn.f64 	%fd816, %fd86, %fd600;
	mov.b32 	%r316, 0;
	bra.uni 	$L__BB34_69;
$L__BB34_67:
	mul.f64 	%fd595, %fd86, 0d3FE45F306DC9C883;
	cvt.rni.s32.f64 	%r316, %fd595;
	cvt.rn.f64.s32 	%fd596, %r316;
	fma.rn.f64 	%fd597, %fd596, 0dBFF921FB54442D18, %fd86;
	fma.rn.f64 	%fd598, %fd596, 0dBC91A62633145C00, %fd597;
	fma.rn.f64 	%fd816, %fd596, 0dB97B839A252049C0, %fd598;
	setp.ltu.f64 	%p68, %fd103, 0d41E0000000000000;
	@%p68 bra 	$L__BB34_69;
	{ // callseq 174, 0
	.param .b64 param0;
	st.param.f64 	[param0], %fd86;
	.param .align 16 .b8 retval0[16];
	call.uni (retval0), 
	__internal_trig_reduction_slowpathd, 
	(
	param0
	);
	ld.param.f64 	%fd816, [retval0];
	ld.param.b32 	%r316, [retval0+8];
	} // callseq 174
$L__BB34_69:
	shl.b32 	%r195, %r316, 6;
	cvt.u64.u32 	%rd195, %r195;
	and.b64  	%rd196, %rd195, 64;
	mov.u64 	%rd197, __cudart_sin_cos_coeffs;
	add.s64 	%rd198, %rd197, %rd196;
	mul.rn.f64 	%fd601, %fd816, %fd816;
	and.b32  	%r196, %r316, 1;
	setp.eq.b32 	%p70, %r196, 1;
	selp.f64 	%fd602, 0dBDA8FF8320FD8164, 0d3DE5DB65F9785EBA, %p70;
	ld.global.nc.v2.f64 	{%fd603, %fd604}, [%rd198];
	fma.rn.f64 	%fd605, %fd602, %fd601, %fd603;
	fma.rn.f64 	%fd606, %fd605, %fd601, %fd604;
	ld.global.nc.v2.f64 	{%fd607, %fd608}, [%rd198+16];
	fma.rn.f64 	%fd609, %fd606, %fd601, %fd607;
	fma.rn.f64 	%fd610, %fd609, %fd601, %fd608;
	ld.global.nc.v2.f64 	{%fd611, %fd612}, [%rd198+32];
	fma.rn.f64 	%fd613, %fd610, %fd601, %fd611;
	fma.rn.f64 	%fd614, %fd613, %fd601, %fd612;
	fma.rn.f64 	%fd615, %fd614, %fd816, %fd816;
	fma.rn.f64 	%fd616, %fd614, %fd601, 0d3FF0000000000000;
	selp.f64 	%fd617, %fd616, %fd615, %p70;
	and.b32  	%r197, %r316, 2;
	setp.eq.s32 	%p71, %r197, 0;
	mov.f64 	%fd618, 0d0000000000000000;
	sub.f64 	%fd619, %fd618, %fd617;
	selp.f64 	%fd620, %fd617, %fd619, %p71;
	mul.f64 	%fd621, %fd89, %fd102;
	mul.f64 	%fd622, %fd621, %fd620;
	mul.f64 	%fd623, %fd88, %fd96;
	sub.f64 	%fd108, %fd622, %fd623;
	@%p67 bra 	$L__BB34_71;
	mov.f64 	%fd629, 0d0000000000000000;
	mul.rn.f64 	%fd818, %fd86, %fd629;
	mov.b32 	%r318, 1;
	bra.uni 	$L__BB34_74;
$L__BB34_71:
	mul.f64 	%fd624, %fd86, 0d3FE45F306DC9C883;
	cvt.rni.s32.f64 	%r317, %fd624;
	cvt.rn.f64.s32 	%fd625, %r317;
	fma.rn.f64 	%fd626, %fd625, 0dBFF921FB54442D18, %fd86;
	fma.rn.f64 	%fd627, %fd625, 0dBC91A62633145C00, %fd626;
	fma.rn.f64 	%fd818, %fd625, 0dB97B839A252049C0, %fd627;
	setp.ltu.f64 	%p72, %fd103, 0d41E0000000000000;
	@%p72 bra 	$L__BB34_73;
	{ // callseq 175, 0
	.param .b64 param0;
	st.param.f64 	[param0], %fd86;
	.param .align 16 .b8 retval0[16];
	call.uni (retval0), 
	__internal_trig_reduction_slowpathd, 
	(
	param0
	);
	ld.param.f64 	%fd818, [retval0];
	ld.param.b32 	%r317, [retval0+8];
	} // callseq 175
$L__BB34_73:
	add.s32 	%r318, %r317, 1;
$L__BB34_74:
	ld.param.u64 	%rd279, [_Z11Vext_cal_s0PiPdS0_S0_S0_S0_S_S0_S0_S0_S0_S0_S_S_S_S0_S0_S0_S0_S0_S0_S0_S_S_S0_S0_S0_S0_S0_S0_S_S_S_S0_S0_S0_S0_S0_S0_S0_S0_S0_S0_S0_S0_S0_S0_S0_S0_S0_S0_S0_S0__param_52];
	ld.param.u64 	%rd274, [_Z11Vext_cal_s0PiPdS0_S0_S0_S0_S_S0_S0_S0_S0_S0_S_S_S_S0_S0_S0_S0_S0_S0_S0_S_S_S0_S0_S0_S0_S0_S0_S_S_S_S0_S0_S0_S0_S0_S0_S0_S0_S0_S0_S0_S0_S0_S0_S0_S0_S0_S0_S0_S0__param_47];
	ld.param.u64 	%rd273, [_Z11Vext_cal_s0PiPdS0_S0_S0_S0_S_S0_S0_S0_S0_S0_S_S_S_S0_S0_S0_S0_S0_S0_S0_S_S_S0_S0_S0_S0_S0_S0_S_S_S_S0_S0_S0_S0_S0_S0_S0_S0_S0_S0_S0_S0_S0_S0_S0_S0_S0_S0_S0_S0__param_46];
	ld.param.u64 	%rd272, [_Z11Vext_cal_s0PiPdS0_S0_S0_S0_S_S0_S0_S0_S0_S0_S_S_S_S0_S0_S0_S0_S0_S0_S0_S_S_S0_S0_S0_S0_S0_S0_S_S_S_S0_S0_S0_S0_S0_S0_S0_S0_S0_S0_S0_S0_S0_S0_S0_S0_S0_S0_S0_S0__param_45];
	ld.param.u64 	%rd271, [_Z11Vext_cal_s0PiPdS0_S0_S0_S0_S_S0_S0_S0_S0_S0_S_S_S_S0_S0_S0_S0_S0_S0_S0_S_S_S0_S0_S0_S0_S0_S0_S_S_S_S0_S0_S0_S0_S0_S0_S0_S0_S0_S0_S0_S0_S0_S0_S0_S0_S0_S0_S0_S0__param_44];
	ld.param.u64 	%rd252, [_Z11Vext_cal_s0PiPdS0_S0_S0_S0_S_S0_S0_S0_S0_S0_S_S_S_S0_S0_S0_S0_S0_S0_S0_S_S_S0_S0_S0_S0_S0_S0_S_S_S_S0_S0_S0_S0_S0_S0_S0_S0_S0_S0_S0_S0_S0_S0_S0_S0_S0_S0_S0_S0__param_17];
	shl.b32 	%r200, %r318, 6;
	cvt.u64.u32 	%rd199, %r200;
	and.b64  	%rd200, %rd199, 64;
	mov.u64 	%rd201, __cudart_sin_cos_coeffs;
	add.s64 	%rd202, %rd201, %rd200;
	mul.rn.f64 	%fd630, %fd818, %fd818;
	and.b32  	%r201, %r318, 1;
	setp.eq.b32 	%p73, %r201, 1;
	selp.f64 	%fd631, 0dBDA8FF8320FD8164, 0d3DE5DB65F9785EBA, %p73;
	ld.global.nc.v2.f64 	{%fd632, %fd633}, [%rd202];
	fma.rn.f64 	%fd634, %fd631, %fd630, %fd632;
	fma.rn.f64 	%fd635, %fd634, %fd630, %fd633;
	ld.global.nc.v2.f64 	{%fd636, %fd637}, [%rd202+16];
	fma.rn.f64 	%fd638, %fd635, %fd630, %fd636;
	fma.rn.f64 	%fd639, %fd638, %fd630, %fd637;
	ld.global.nc.v2.f64 	{%fd640, %fd641}, [%rd202+32];
	fma.rn.f64 	%fd642, %fd639, %fd630, %fd640;
	fma.rn.f64 	%fd643, %fd642, %fd630, %fd641;
	fma.rn.f64 	%fd644, %fd643, %fd818, %fd818;
	fma.rn.f64 	%fd645, %fd643, %fd630, 0d3FF0000000000000;
	selp.f64 	%fd646, %fd645, %fd644, %p73;
	and.b32  	%r202, %r318, 2;
	setp.eq.s32 	%p74, %r202, 0;
	mov.f64 	%fd647, 0d0000000000000000;
	sub.f64 	%fd648, %fd647, %fd646;
	selp.f64 	%fd649, %fd646, %fd648, %p74;
	mul.f64 	%fd650, %fd90, %fd649;
	fma.rn.f64 	%fd651, %fd102, %fd650, %fd108;
	cvta.to.global.u64 	%rd203, %rd271;
	mul.wide.s32 	%rd204, %r294, 8;
	add.s64 	%rd205, %rd203, %rd204;
	st.global.f64 	[%rd205], %fd651;
	ld.global.f64 	%fd652, [%rd33];
	ld.global.f64 	%fd653, [%rd36];
	add.f64 	%fd654, %fd652, %fd653;
	cvta.to.global.u64 	%rd206, %rd272;
	add.s64 	%rd38, %rd206, %rd204;
	st.global.f64 	[%rd38], %fd654;
	ld.global.f64 	%fd655, [%rd34];
	ld.global.f64 	%fd656, [%rd37];
	add.f64 	%fd657, %fd655, %fd656;
	cvta.to.global.u64 	%rd207, %rd273;
	add.s64 	%rd39, %rd207, %rd204;
	st.global.f64 	[%rd39], %fd657;
	ld.global.f64 	%fd658, [%rd35];
	ld.global.f64 	%fd659, [%rd205];
	add.f64 	%fd660, %fd658, %fd659;
	cvta.to.global.u64 	%rd208, %rd274;
	add.s64 	%rd40, %rd208, %rd204;
	st.global.f64 	[%rd40], %fd660;
	cvta.to.global.u64 	%rd209, %rd279;
	add.s64 	%rd41, %rd209, %rd204;
	mov.b64 	%rd210, 0;
	st.global.u64 	[%rd41], %rd210;
	ld.global.f64 	%fd661, [%rd40];
	ld.global.u32 	%r203, [%rd29];
	mul.wide.s32 	%rd211, %r203, 8;
	add.s64 	%rd212, %rd8, %rd211;
	ld.global.f64 	%fd662, [%rd212];
	add.s64 	%rd213, %rd7, %rd211;
	ld.global.f64 	%fd663, [%rd213];
	add.s64 	%rd214, %rd6, %rd211;
	ld.global.f64 	%fd819, [%rd214];
	ld.global.f64 	%fd664, [%rd12];
	ld.global.f64 	%fd665, [%rd12+8];
	mul.f64 	%fd666, %fd663, %fd665;
	fma.rn.f64 	%fd667, %fd662, %fd664, %fd666;
	ld.global.f64 	%fd668, [%rd12+16];
	fma.rn.f64 	%fd669, %fd819, %fd668, %fd667;
	sub.f64 	%fd115, %fd661, %fd669;
	cvta.to.global.u64 	%rd215, %rd252;
	ld.global.f64 	%fd116, [%rd215];
	mul.f64 	%fd670, %fd116, 0d3FE0000000000000;
	setp.leu.f64 	%p75, %fd115, %fd670;
	@%p75 bra 	$L__BB34_76;
	ld.global.u32 	%r205, [%rd5];
	cvt.rn.f64.s32 	%fd673, %r205;
	add.f64 	%fd819, %fd819, %fd673;
	bra.uni 	$L__BB34_78;
$L__BB34_76:
	mul.f64 	%fd671, %fd116, 0dBFE0000000000000;
	setp.geu.f64 	%p76, %fd115, %fd671;
	@%p76 bra 	$L__BB34_78;
	ld.global.u32 	%r204, [%rd5];
	cvt.rn.f64.s32 	%fd672, %r204;
	sub.f64 	%fd819, %fd819, %fd672;
$L__BB34_78:
	ld.param.u64 	%rd277, [_Z11Vext_cal_s0PiPdS0_S0_S0_S0_S_S0_S0_S0_S0_S0_S_S_S_S0_S0_S0_S0_S0_S0_S0_S_S_S0_S0_S0_S0_S0_S0_S_S_S_S0_S0_S0_S0_S0_S0_S0_S0_S0_S0_S0_S0_S0_S0_S0_S0_S0_S0_S0_S0__param_50];
	ld.param.u64 	%rd251, [_Z11Vext_cal_s0PiPdS0_S0_S0_S0_S_S0_S0_S0_S0_S0_S_S_S_S0_S0_S0_S0_S0_S0_S0_S_S_S0_S0_S0_S0_S0_S0_S_S_S_S0_S0_S0_S0_S0_S0_S0_S0_S0_S0_S0_S0_S0_S0_S0_S0_S0_S0_S0_S0__param_16];
	cvta.to.global.u64 	%rd216, %rd277;
	mul.wide.s32 	%rd217, %r294, 8;
	add.s64 	%rd42, %rd216, %rd217;
	st.global.f64 	[%rd42], %fd819;
	ld.global.f64 	%fd674, [%rd39];
	ld.global.u32 	%r206, [%rd29];
	mul.wide.s32 	%rd218, %r206, 8;
	add.s64 	%rd219, %rd8, %rd218;
	ld.global.f64 	%fd675, [%rd219];
	add.s64 	%rd220, %rd7, %rd218;
	ld.global.f64 	%fd820, [%rd220];
	add.s64 	%rd221, %rd6, %rd218;
	ld.global.f64 	%fd676, [%rd221];
	ld.global.f64 	%fd677, [%rd13];
	ld.global.f64 	%fd678, [%rd13+8];
	mul.f64 	%fd679, %fd820, %fd678;
	fma.rn.f64 	%fd680, %fd675, %fd677, %fd679;
	ld.global.f64 	%fd681, [%rd13+16];
	fma.rn.f64 	%fd682, %fd676, %fd681, %fd680;
	sub.f64 	%fd121, %fd674, %fd682;
	cvta.to.global.u64 	%rd222, %rd251;
	ld.global.f64 	%fd122, [%rd222];
	mul.f64 	%fd683, %fd122, 0d3FE0000000000000;
	setp.leu.f64 	%p77, %fd121, %fd683;
	@%p77 bra 	$L__BB34_80;
	ld.global.u32 	%r208, [%rd4];
	cvt.rn.f64.s32 	%fd686, %r208;
	add.f64 	%fd820, %fd820, %fd686;
	bra.uni 	$L__BB34_82;
$L__BB34_80:
	mul.f64 	%fd684, %fd122, 0dBFE0000000000000;
	setp.geu.f64 	%p78, %fd121, %fd684;
	@%p78 bra 	$L__BB34_82;
	ld.global.u32 	%r207, [%rd4];
	cvt.rn.f64.s32 	%fd685, %r207;
	sub.f64 	%fd820, %fd820, %fd685;
$L__BB34_82:
	ld.param.u64 	%rd276, [_Z11Vext_cal_s0PiPdS0_S0_S0_S0_S_S0_S0_S0_S0_S0_S_S_S_S0_S0_S0_S0_S0_S0_S0_S_S_S0_S0_S0_S0_S0_S0_S_S_S_S0_S0_S0_S0_S0_S0_S0_S0_S0_S0_S0_S0_S0_S0_S0_S0_S0_S0_S0_S0__param_49];
	ld.param.u64 	%rd250, [_Z11Vext_cal_s0PiPdS0_S0_S0_S0_S_S0_S0_S0_S0_S0_S_S_S_S0_S0_S0_S0_S0_S0_S0_S_S_S0_S0_S0_S0_S0_S0_S_S_S_S0_S0_S0_S0_S0_S0_S0_S0_S0_S0_S0_S0_S0_S0_S0_S0_S0_S0_S0_S0__param_15];
	cvta.to.global.u64 	%rd223, %rd276;
	mul.wide.s32 	%rd224, %r294, 8;
	add.s64 	%rd43, %rd223, %rd224;
	st.global.f64 	[%rd43], %fd820;
	ld.global.f64 	%fd687, [%rd38];
	ld.global.u32 	%r209, [%rd29];
	mul.wide.s32 	%rd225, %r209, 8;
	add.s64 	%rd226, %rd8, %rd225;
	ld.global.f64 	%fd821, [%rd226];
	add.s64 	%rd227, %rd7, %rd225;
	ld.global.f64 	%fd688, [%rd227];
	add.s64 	%rd228, %rd6, %rd225;
	ld.global.f64 	%fd689, [%rd228];
	ld.global.f64 	%fd690, [%rd14];
	ld.global.f64 	%fd691, [%rd14+8];
	mul.f64 	%fd692, %fd688, %fd691;
	fma.rn.f64 	%fd693, %fd821, %fd690, %fd692;
	ld.global.f64 	%fd694, [%rd14+16];
	fma.rn.f64 	%fd695, %fd689, %fd694, %fd693;
	sub.f64 	%fd127, %fd687, %fd695;
	cvta.to.global.u64 	%rd229, %rd250;
	ld.global.f64 	%fd128, [%rd229];
	mul.f64 	%fd696, %fd128, 0d3FE0000000000000;
	setp.leu.f64 	%p79, %fd127, %fd696;
	@%p79 bra 	$L__BB34_84;
	ld.global.u32 	%r211, [%rd3];
	cvt.rn.f64.s32 	%fd699, %r211;
	add.f64 	%fd821, %fd821, %fd699;
	bra.uni 	$L__BB34_86;
$L__BB34_84:
	mul.f64 	%fd697, %fd128, 0dBFE0000000000000;
	setp.geu.f64 	%p80, %fd127, %fd697;
	@%p80 bra 	$L__BB34_86;
	ld.global.u32 	%r210, [%rd3];
	cvt.rn.f64.s32 	%fd698, %r210;
	sub.f64 	%fd821, %fd821, %fd698;
$L__BB34_86:
	ld.param.u64 	%rd275, [_Z11Vext_cal_s0PiPdS0_S0_S0_S0_S_S0_S0_S0_S0_S0_S_S_S_S0_S0_S0_S0_S0_S0_S0_S_S_S0_S0_S0_S0_S0_S0_S_S_S_S0_S0_S0_S0_S0_S0_S0_S0_S0_S0_S0_S0_S0_S0_S0_S0_S0_S0_S0_S0__param_48];
	cvta.to.global.u64 	%rd230, %rd275;
	mul.wide.s32 	%rd231, %r294, 8;
	add.s64 	%rd232, %rd230, %rd231;
	st.global.f64 	[%rd232], %fd821;
	ld.global.f64 	%fd700, [%rd38];
	ld.global.f64 	%fd132, [%rd39];
	ld.global.f64 	%fd133, [%rd40];
	ld.global.f64 	%fd701, [%rd43];
	ld.global.f64 	%fd702, [%rd42];
	ld.global.f64 	%fd703, [%rd14];
	ld.global.f64 	%fd704, [%rd14+8];
	mul.f64 	%fd705, %fd701, %fd704;
	fma.rn.f64 	%fd706, %fd821, %fd703, %fd705;
	ld.global.f64 	%fd707, [%rd14+16];
	fma.rn.f64 	%fd708, %fd702, %fd707, %fd706;
	ld.global.f64 	%fd709, [%rd13];
	ld.global.f64 	%fd710, [%rd13+8];
	mul.f64 	%fd711, %fd701, %fd710;
	fma.rn.f64 	%fd712, %fd821, %fd709, %fd711;
	ld.global.f64 	%fd713, [%rd13+16];
	fma.rn.f64 	%fd134, %fd702, %fd713, %fd712;
	ld.global.f64 	%fd714, [%rd12];
	ld.global.f64 	%fd715, [%rd12+8];
	mul.f64 	%fd716, %fd701, %fd715;
	fma.rn.f64 	%fd717, %fd821, %fd714, %fd716;
	ld.global.f64 	%fd718, [%rd12+16];
	fma.rn.f64 	%fd135, %fd702, %fd718, %fd717;
	sub.f64 	%fd136, %fd700, %fd708;
	{
	.reg .b32 %temp; 
	mov.b64 	{%temp, %r83}, %fd136;
	}
	abs.f64 	%fd137, %fd136;
	{ // callseq 176, 0
	.param .b64 param0;
	st.param.f64 	[param0], %fd137;
	.param .b64 param1;
	st.param.f64 	[param1], 0d4000000000000000;
	.param .b64 retval0;
	call.uni (retval0), 
	__internal_accurate_pow, 
	(
	param0, 
	param1
	);
	ld.param.f64 	%fd719, [retval0];
	} // callseq 176
	setp.lt.s32 	%p84, %r83, 0;
	neg.f64 	%fd721, %fd719;
	selp.f64 	%fd722, %fd721, %fd719, %p4;
	selp.f64 	%fd723, %fd722, %fd719, %p84;
	setp.eq.f64 	%p85, %fd136, 0d0000000000000000;
	selp.b32 	%r212, %r83, 0, %p4;
	or.b32  	%r213, %r212, 2146435072;
	selp.b32 	%r214, %r213, %r212, %p5;
	mov.b32 	%r215, 0;
	mov.b64 	%fd724, {%r215, %r214};
	selp.f64 	%fd822, %fd724, %fd723, %p85;
	add.f64 	%fd725, %fd136, 0d4000000000000000;
	{
	.reg .b32 %temp; 
	mov.b64 	{%temp, %r216}, %fd725;
	}
	and.b32  	%r217, %r216, 2146435072;
	setp.ne.s32 	%p86, %r217, 2146435072;
	@%p86 bra 	$L__BB34_91;
	setp.num.f64 	%p87, %fd136, %fd136;
	@%p87 bra 	$L__BB34_89;
	mov.f64 	%fd726, 0d4000000000000000;
	add.rn.f64 	%fd822, %fd136, %fd726;
	bra.uni 	$L__BB34_91;
$L__BB34_89:
	setp.neu.f64 	%p88, %fd137, 0d7FF0000000000000;
	@%p88 bra 	$L__BB34_91;
	selp.b32 	%r218, %r8, %r7, %p1;
	selp.b32 	%r219, %r218, %r7, %p84;
	mov.b32 	%r220, 0;
	mov.b64 	%fd822, {%r220, %r219};
$L__BB34_91:
	setp.lt.s32 	%p90, %r5, 0;
	setp.eq.s32 	%p91, %r6, 1062207488;
	setp.eq.f64 	%p93, %fd136, 0d3FF0000000000000;
	selp.f64 	%fd142, 0d3FF0000000000000, %fd822, %p93;
	sub.f64 	%fd143, %fd132, %fd134;
	{
	.reg .b32 %temp; 
	mov.b64 	{%temp, %r84}, %fd143;
	}
	abs.f64 	%fd144, %fd143;
	{ // callseq 177, 0
	.param .b64 param0;
	st.param.f64 	[param0], %fd144;
	.param .b64 param1;
	st.param.f64 	[param1], 0d4000000000000000;
	.param .b64 retval0;
	call.uni (retval0), 
	__internal_accurate_pow, 
	(
	param0, 
	param1
	);
	ld.param.f64 	%fd727, [retval0];
	} // callseq 177
	setp.lt.s32 	%p94, %r84, 0;
	neg.f64 	%fd729, %fd727;
	selp.f64 	%fd730, %fd729, %fd727, %p91;
	selp.f64 	%fd731, %fd730, %fd727, %p94;
	setp.eq.f64 	%p95, %fd143, 0d0000000000000000;
	selp.b32 	%r221, %r84, 0, %p91;
	or.b32  	%r222, %r221, 2146435072;
	selp.b32 	%r223, %r222, %r221, %p90;
	mov.b32 	%r224, 0;
	mov.b64 	%fd732, {%r224, %r223};
	selp.f64 	%fd823, %fd732, %fd731, %p95;
	add.f64 	%fd733, %fd143, 0d4000000000000000;
	{
	.reg .b32 %temp; 
	mov.b64 	{%temp, %r225}, %fd733;
	}
	and.b32  	%r226, %r225, 2146435072;
	setp.ne.s32 	%p96, %r226, 2146435072;
	@%p96 bra 	$L__BB34_96;
	setp.num.f64 	%p97, %fd143, %fd143;
	@%p97 bra 	$L__BB34_94;
	mov.f64 	%fd734, 0d4000000000000000;
	add.rn.f64 	%fd823, %fd143, %fd734;
	bra.uni 	$L__BB34_96;
$L__BB34_94:
	setp.neu.f64 	%p98, %fd144, 0d7FF0000000000000;
	@%p98 bra 	$L__BB34_96;
	selp.b32 	%r227, %r8, %r7, %p1;
	selp.b32 	%r228, %r227, %r7, %p94;
	mov.b32 	%r229, 0;
	mov.b64 	%fd823, {%r229, %r228};
$L__BB34_96:
	setp.lt.s32 	%p100, %r5, 0;
	setp.eq.s32 	%p101, %r6, 1062207488;
	setp.eq.f64 	%p103, %fd143, 0d3FF0000000000000;
	selp.f64 	%fd735, 0d3FF0000000000000, %fd823, %p103;
	add.f64 	%fd149, %fd142, %fd735;
	sub.f64 	%fd150, %fd133, %fd135;
	{
	.reg .b32 %temp; 
	mov.b64 	{%temp, %r85}, %fd150;
	}
	abs.f64 	%fd151, %fd150;
	{ // callseq 178, 0
	.param .b64 param0;
	st.param.f64 	[param0], %fd151;
	.param .b64 param1;
	st.param.f64 	[param1], 0d4000000000000000;
	.param .b64 retval0;
	call.uni (retval0), 
	__internal_accurate_pow, 
	(
	param0, 
	param1
	);
	ld.param.f64 	%fd736, [retval0];
	} // callseq 178
	setp.lt.s32 	%p104, %r85, 0;
	neg.f64 	%fd738, %fd736;
	selp.f64 	%fd739, %fd738, %fd736, %p101;
	selp.f64 	%fd740, %fd739, %fd736, %p104;
	setp.eq.f64 	%p105, %fd150, 0d0000000000000000;
	selp.b32 	%r230, %r85, 0, %p101;
	or.b32  	%r231, %r230, 2146435072;
	selp.b32 	%r232, %r231, %r230, %p100;
	mov.b32 	%r233, 0;
	mov.b64 	%fd741, {%r233, %r232};
	selp.f64 	%fd824, %fd741, %fd740, %p105;
	add.f64 	%fd742, %fd150, 0d4000000000000000;
	{
	.reg .b32 %temp; 
	mov.b64 	{%temp, %r234}, %fd742;
	}
	and.b32  	%r235, %r234, 2146435072;
	setp.ne.s32 	%p106, %r235, 2146435072;
	@%p106 bra 	$L__BB34_101;
	setp.num.f64 	%p107, %fd150, %fd150;
	@%p107 bra 	$L__BB34_99;
	mov.f64 	%fd743, 0d4000000000000000;
	add.rn.f64 	%fd824, %fd150, %fd743;
	bra.uni 	$L__BB34_101;
$L__BB34_99:
	setp.neu.f64 	%p108, %fd151, 0d7FF0000000000000;
	@%p108 bra 	$L__BB34_101;
	selp.b32 	%r236, %r8, %r7, %p1;
	selp.b32 	%r237, %r236, %r7, %p104;
	mov.b32 	%r238, 0;
	mov.b64 	%fd824, {%r238, %r237};
$L__BB34_101:
	ld.param.u64 	%rd278, [_Z11Vext_cal_s0PiPdS0_S0_S0_S0_S_S0_S0_S0_S0_S0_S_S_S_S0_S0_S0_S0_S0_S0_S0_S_S_S0_S0_S0_S0_S0_S0_S_S_S_S0_S0_S0_S0_S0_S0_S0_S0_S0_S0_S0_S0_S0_S0_S0_S0_S0_S0_S0_S0__param_51];
	setp.eq.f64 	%p110, %fd150, 0d3FF0000000000000;
	selp.f64 	%fd744, 0d3FF0000000000000, %fd824, %p110;
	add.f64 	%fd745, %fd149, %fd744;
	sqrt.rn.f64 	%fd825, %fd745;
	cvta.to.global.u64 	%rd233, %rd278;
	mul.wide.s32 	%rd234, %r294, 8;
	add.s64 	%rd44, %rd233, %rd234;
	st.global.f64 	[%rd44], %fd825;
	ld.global.u32 	%r239, [%rd28];
	mul.wide.s32 	%rd235, %r239, 8;
	add.s64 	%rd236, %rd2, %rd235;
	ld.global.f64 	%fd746, [%rd236];
	ld.global.u32 	%r240, [%rd29];
	mul.wide.s32 	%rd237, %r240, 8;
	add.s64 	%rd238, %rd1, %rd237;
	ld.global.f64 	%fd747, [%rd238];
	add.f64 	%fd748, %fd746, %fd747;
	mul.f64 	%fd749, %fd748, 0d3FE0000000000000;
	mul.f64 	%fd157, %fd749, 0d3FB999999999999A;
	setp.geu.f64 	%p111, %fd825, %fd157;
	@%p111 bra 	$L__BB34_103;
	st.global.f64 	[%rd44], %fd157;
	mov.f64 	%fd825, %fd157;
$L__BB34_103:
	ld.param.u64 	%rd253, [_Z11Vext_cal_s0PiPdS0_S0_S0_S0_S_S0_S0_S0_S0_S0_S_S_S_S0_S0_S0_S0_S0_S0_S0_S_S_S0_S0_S0_S0_S0_S0_S_S_S_S0_S0_S0_S0_S0_S0_S0_S0_S0_S0_S0_S0_S0_S0_S0_S0_S0_S0_S0_S0__param_21];
	cvta.to.global.u64 	%rd239, %rd253;
	ld.global.f64 	%fd159, [%rd239];
	setp.geu.f64 	%p112, %fd825, %fd159;
	@%p112 bra 	$L__BB34_125;
	ld.param.u64 	%rd249, [_Z11Vext_cal_s0PiPdS0_S0_S0_S0_S_S0_S0_S0_S0_S0_S_S_S_S0_S0_S0_S0_S0_S0_S0_S_S_S0_S0_S0_S0_S0_S0_S_S_S_S0_S0_S0_S0_S0_S0_S0_S0_S0_S0_S0_S0_S0_S0_S0_S0_S0_S0_S0_S0__param_7];
	ld.param.u64 	%rd248, [_Z11Vext_cal_s0PiPdS0_S0_S0_S0_S_S0_S0_S0_S0_S0_S_S_S_S0_S0_S0_S0_S0_S0_S0_S_S_S0_S0_S0_S0_S0_S0_S_S_S_S0_S0_S0_S0_S0_S0_S0_S0_S0_S0_S0_S0_S0_S0_S0_S0_S0_S0_S0_S0__param_1];
	setp.lt.s32 	%p113, %r9, 0;
	setp.eq.s32 	%p114, %r10, 1073741824;
	ld.global.f64 	%fd160, [%rd41];
	ld.global.u32 	%r241, [%rd28];
	cvta.to.global.u64 	%rd240, %rd248;
	mul.wide.s32 	%rd241, %r241, 8;
	add.s64 	%rd242, %rd240, %rd241;
	ld.global.f64 	%fd750, [%rd242];
	ld.global.u32 	%r242, [%rd29];
	cvta.to.global.u64 	%rd243, %rd249;
	mul.wide.s32 	%rd244, %r242, 8;
	add.s64 	%rd245, %rd243, %rd244;
	ld.global.f64 	%fd751, [%rd245];
	mul.f64 	%fd752, %fd750, %fd751;
	sqrt.rn.f64 	%fd753, %fd752;
	add.s64 	%rd246, %rd2, %rd241;
	ld.global.f64 	%fd754, [%rd246];
	add.s64 	%rd247, %rd1, %rd244;
	ld.global.f64 	%fd755, [%rd247];
	add.f64 	%fd756, %fd754, %fd755;
	mul.f64 	%fd161, %fd756, 0d3FE0000000000000;
	mul.f64 	%fd162, %fd753, 0d4010000000000000;
	div.rn.f64 	%fd163, %fd161, %fd825;
	{
	.reg .b32 %temp; 
	mov.b64 	{%temp, %r86}, %fd163;
	}
	abs.f64 	%fd164, %fd163;
	{ // callseq 179, 0
	.param .b64 param0;
	st.param.f64 	[param0], %fd164;
	.param .b64 param1;
	st.param.f64 	[param1], 0d4028000000000000;
	.param .b64 retval0;
	call.uni (retval0), 
	__internal_accurate_pow, 
	(
	param0, 
	param1
	);
	ld.param.f64 	%fd757, [retval0];
	} // callseq 179
	setp.lt.s32 	%p116, %r86, 0;
	neg.f64 	%fd759, %fd757;
	selp.f64 	%fd760, %fd759, %fd757, %p114;
	selp.f64 	%fd761, %fd760, %fd757, %p116;
	setp.eq.f64 	%p117, %fd163, 0d0000000000000000;
	selp.b32 	%r243, %r86, 0, %p114;
	or.b32  	%r244, %r243, 2146435072;
	selp.b32 	%r245, %r244, %r243, %p113;
	mov.b32 	%r246, 0;
	mov.b64 	%fd762, {%r246, %r245};
	selp.f64 	%fd826, %fd762, %fd761, %p117;
	add.f64 	%fd763, %fd163, 0d4028000000000000;
	{
	.reg .b32 %temp; 
	mov.b64 	{%temp, %r247}, %fd763;
	}
	and.b32  	%r248, %r247, 2146435072;
	setp.ne.s32 	%p118, %r248, 2146435072;
	@%p118 bra 	$L__BB34_109;
	setp.num.f64 	%p119, %fd163, %fd163;
	@%p119 bra 	$L__BB34_107;
	mov.f64 	%fd764, 0d4028000000000000;
	add.rn.f64 	%fd826, %fd163, %fd764;
	bra.uni 	$L__BB34_109;
$L__BB34_107:
	setp.neu.f64 	%p120, %fd164, 0d7FF0000000000000;
	@%p120 bra 	$L__BB34_109;
	or.b32  	%r249, %r11, -2147483648;
	selp.b32 	%r250, %r249, %r11, %p2;
	selp.b32 	%r251, %r250, %r11, %p116;
	mov.b32 	%r252, 0;
	mov.b64 	%fd826, {%r252, %r251};
$L__BB34_109:
	setp.eq.f64 	%p122, %fd163, 0d0000000000000000;
	setp.lt.s32 	%p123, %r86, 0;
	setp.lt.s32 	%p124, %r12, 0;
	setp.eq.s32 	%p125, %r13, 1073741824;
	{ // callseq 180, 0
	.param .b64 param0;
	st.param.f64 	[param0], %fd164;
	.param .b64 param1;
	st.param.f64 	[param1], 0d4018000000000000;
	.param .b64 retval0;
	call.uni (retval0), 
	__internal_accurate_pow, 
	(
	param0, 
	param1
	);
	ld.param.f64 	%fd765, [retval0];
	} // callseq 180
	neg.f64 	%fd767, %fd765;
	selp.f64 	%fd768, %fd767, %fd765, %p125;
	selp.f64 	%fd769, %fd768, %fd765, %p123;
	selp.b32 	%r253, %r86, 0, %p125;
	or.b32  	%r254, %r253, 2146435072;
	selp.b32 	%r255, %r254, %r253, %p124;
	mov.b32 	%r256, 0;
	mov.b64 	%fd770, {%r256, %r255};
	selp.f64 	%fd827, %fd770, %fd769, %p122;
	add.f64 	%fd771, %fd163, 0d4018000000000000;
	{
	.reg .b32 %temp; 
	mov.b64 	{%temp, %r257}, %fd771;
	}
	and.b32  	%r258, %r257, 2146435072;
	setp.ne.s32 	%p127, %r258, 2146435072;
	@%p127 bra 	$L__BB34_114;
	setp.num.f64 	%p128, %fd163, %fd163;
	@%p128 bra 	$L__BB34_112;
	mov.f64 	%fd772, 0d4018000000000000;
	add.rn.f64 	%fd827, %fd163, %fd772;
	bra.uni 	$L__BB34_114;
$L__BB34_112:
	setp.neu.f64 	%p129, %fd164, 0d7FF0000000000000;
	@%p129 bra 	$L__BB34_114;
	setp.lt.s32 	%p130, %r86, 0;
	setp.eq.s32 	%p131, %r13, 1073741824;
	and.b32  	%r260, %r12, 2147483647;
	setp.ne.s32 	%p132, %r260, 1071644672;
	or.b32  	%r261, %r14, -2147483648;
	selp.b32 	%r262, %r261, %r14, %p132;
	selp.b32 	%r263, %r262, %r14, %p131;
	selp.b32 	%r264, %r263, %r14, %p130;
	mov.b32 	%r265, 0;
	mov.b64 	%fd827, {%r265, %r264};
$L__BB34_114:
	setp.eq.f64 	%p133, %fd163, 0d3FF0000000000000;
	setp.lt.s32 	%p134, %r9, 0;
	setp.eq.s32 	%p135, %r10, 1073741824;
	sub.f64 	%fd773, %fd826, %fd827;
	selp.f64 	%fd774, 0d0000000000000000, %fd773, %p133;
	fma.rn.f64 	%fd173, %fd162, %fd774, %fd160;
	div.rn.f64 	%fd174, %fd161, %fd159;
	{
	.reg .b32 %temp; 
	mov.b64 	{%temp, %r87}, %fd174;
	}
	abs.f64 	%fd175, %fd174;
	{ // callseq 181, 0
	.param .b64 param0;
	st.param.f64 	[param0], %fd175;
	.param .b64 param1;
	st.param.f64 	[param1], 0d4028000000000000;
	.param .b64 retval0;
	call.uni (retval0), 
	__internal_accurate_pow, 
	(
	param0, 
	param1
	);
	ld.param.f64 	%fd775, [retval0];
	} // callseq 181
	setp.lt.s32 	%p137, %r87, 0;
	neg.f64 	%fd777, %fd775;
	selp.f64 	%fd778, %fd777, %fd775, %p135;
	selp.f64 	%fd779, %fd778, %fd775, %p137;
	setp.eq.f64 	%p138, %fd174, 0d0000000000000000;
	selp.b32 	%r266, %r87, 0, %p135;
	or.b32  	%r267, %r266, 2146435072;
	selp.b32 	%r268, %r267, %r266, %p134;
	mov.b32 	%r269, 0;
	mov.b64 	%fd780, {%r269, %r268};
	selp.f64 	%fd828, %fd780, %fd779, %p138;
	add.f64 	%fd781, %fd174, 0d4028000000000000;
	{
	.reg .b32 %temp; 
	mov.b64 	{%temp, %r270}, %fd781;
	}
	and.b32  	%r271, %r270, 2146435072;
	setp.ne.s32 	%p139, %r271, 2146435072;
	@%p139 bra 	$L__BB34_119;
	setp.num.f64 	%p140, %fd174, %fd174;
	@%p140 bra 	$L__BB34_117;
	mov.f64 	%fd782, 0d4028000000000000;
	add.rn.f64 	%fd828, %fd174, %fd782;
	bra.uni 	$L__BB34_119;
$L__BB34_117:
	setp.neu.f64 	%p141, %fd175, 0d7FF0000000000000;
	@%p141 bra 	$L__BB34_119;
	or.b32  	%r272, %r11, -2147483648;
	selp.b32 	%r273, %r272, %r11, %p2;
	selp.b32 	%r274, %r273, %r11, %p137;
	mov.b32 	%r275, 0;
	mov.b64 	%fd828, {%r275, %r274};
$L__BB34_119:
	setp.eq.f64 	%p143, %fd174, 0d0000000000000000;
	setp.lt.s32 	%p144, %r87, 0;
	setp.lt.s32 	%p145, %r12, 0;
	setp.eq.s32 	%p146, %r13, 1073741824;
	{ // callseq 182, 0
	.param .b64 param0;
	st.param.f64 	[param0], %fd175;
	.param .b64 param1;
	st.param.f64 	[param1], 0d4018000000000000;
	.param .b64 retval0;
	call.uni (retval0), 
	__internal_accurate_pow, 
	(
	param0, 
	param1
	);
	ld.param.f64 	%fd783, [retval0];
	} // callseq 182
	neg.f64 	%fd785, %fd783;
	selp.f64 	%fd786, %fd785, %fd783, %p146;
	selp.f64 	%fd787, %fd786, %fd783, %p144;
	selp.b32 	%r276, %r87, 0, %p146;
	or.b32  	%r277, %r276, 2146435072;
	selp.b32 	%r278, %r277, %r276, %p145;
	mov.b32 	%r279, 0;
	mov.b64 	%fd788, {%r279, %r278};
	selp.f64 	%fd829, %fd788, %fd787, %p143;
	add.f64 	%fd789, %fd174, 0d4018000000000000;
	{
	.reg .b32 %temp; 
	mov.b64 	{%temp, %r280}, %fd789;
	}
	and.b32  	%r281, %r280, 2146435072;
	setp.ne.s32 	%p148, %r281, 2146435072;
	@%p148 bra 	$L__BB34_124;
	setp.num.f64 	%p149, %fd174, %fd174;
	@%p149 bra 	$L__BB34_122;
	mov.f64 	%fd790, 0d4018000000000000;
	add.rn.f64 	%fd829, %fd174, %fd790;
	bra.uni 	$L__BB34_124;
$L__BB34_122:
	setp.neu.f64 	%p150, %fd175, 0d7FF0000000000000;
	@%p150 bra 	$L__BB34_124;
	setp.lt.s32 	%p151, %r87, 0;
	setp.eq.s32 	%p152, %r13, 1073741824;
	and.b32  	%r283, %r12, 2147483647;
	setp.ne.s32 	%p153, %r283, 1071644672;
	or.b32  	%r284, %r14, -2147483648;
	selp.b32 	%r285, %r284, %r14, %p153;
	selp.b32 	%r286, %r285, %r14, %p152;
	selp.b32 	%r287, %r286, %r14, %p151;
	mov.b32 	%r288, 0;
	mov.b64 	%fd829, {%r288, %r287};
$L__BB34_124:
	setp.eq.f64 	%p154, %fd174, 0d3FF0000000000000;
	sub.f64 	%fd791, %fd828, %fd829;
	selp.f64 	%fd792, 0d0000000000000000, %fd791, %p154;
	mul.f64 	%fd793, %fd162, %fd792;
	sub.f64 	%fd794, %fd173, %fd793;
	st.global.f64 	[%rd41], %fd794;
$L__BB34_125:
	add.s32 	%r294, %r294, %r15;
	ld.global.u32 	%r289, [%rd17];
	ld.global.u32 	%r293, [%rd16];
	mul.lo.s32 	%r290, %r293, %r289;
	ld.global.u32 	%r292, [%rd15];
	mul.lo.s32 	%r291, %r290, %r292;
	setp.lt.s32 	%p155, %r294, %r291;
	@%p155 bra 	$L__BB34_2;
$L__BB34_126:
	ret;

}
	// .globl	_Z16remap_string_varPiS_S_PdS0_S0_S0_S0_S0_S0_S0_S0_S0_S0_S0_S_S_S_S_S0_S0_
.visible .entry _Z16remap_string_varPiS_S_PdS0_S0_S0_S0_S0_S0_S0_S0_S0_S0_S0_S_S_S_S_S0_S0_(
	.param .u64 .ptr .align 1 _Z16remap_string_varPiS_S_PdS0_S0_S0_S0_S0_S0_S0_S0_S0_S0_S0_S_S_S_S_S0_S0__param_0,
	.param .u64 .ptr .align 1 _Z16remap_string_varPiS_S_PdS0_S0_S0_S0_S0_S0_S0_S0_S0_S0_S0_S_S_S_S_S0_S0__param_1,
	.param .u64 .ptr .align 1 _Z16remap_string_varPiS_S_PdS0_S0_S0_S0_S0_S0_S0_S0_S0_S0_S0_S_S_S_S_S0_S0__param_2,
	.param .u64 .ptr .align 1 _Z16remap_string_varPiS_S_PdS0_S0_S0_S0_S0_S0_S0_S0_S0_S0_S0_S_S_S_S_S0_S0__param_3,
	.param .u64 .ptr .align 1 _Z16remap_string_varPiS_S_PdS0_S0_S0_S0_S0_S0_S0_S0_S0_S0_S0_S_S_S_S_S0_S0__param_4,
	.param .u64 .ptr .align 1 _Z16remap_string_varPiS_S_PdS0_S0_S0_S0_S0_S0_S0_S0_S0_S0_S0_S_S_S_S_S0_S0__param_5,
	.param .u64 .ptr .align 1 _Z16remap_string_varPiS_S_PdS0_S0_S0_S0_S0_S0_S0_S0_S0_S0_S0_S_S_S_S_S0_S0__param_6,
	.param .u64 .ptr .align 1 _Z16remap_string_varPiS_S_PdS0_S0_S0_S0_S0_S0_S0_S0_S0_S0_S0_S_S_S_S_S0_S0__param_7,
	.param .u64 .ptr .align 1 _Z16remap_string_varPiS_S_PdS0_S0_S0_S0_S0_S0_S0_S0_S0_S0_S0_S_S_S_S_S0_S0__param_8,
	.param .u64 .ptr .align 1 _Z16remap_string_varPiS_S_PdS0_S0_S0_S0_S0_S0_S0_S0_S0_S0_S0_S_S_S_S_S0_S0__param_9,
	.param .u64 .ptr .align 1 _Z16remap_string_varPiS_S_PdS0_S0_S0_S0_S0_S0_S0_S0_S0_S0_S0_S_S_S_S_S0_S0__param_10,
	.param .u64 .ptr .align 1 _Z16remap_string_varPiS_S_PdS0_S0_S0_S0_S0_S0_S0_S0_S0_S0_S0_S_S_S_S_S0_S0__param_11,
	.param .u64 .ptr .align 1 _Z16remap_string_varPiS_S_PdS0_S0_S0_S0_S0_S0_S0_S0_S0_S0_S0_S_S_S_S_S0_S0__param_12,
	.param .u64 .ptr .align 1 _Z16remap_string_varPiS_S_PdS0_S0_S0_S0_S0_S0_S0_S0_S0_S0_S0_S_S_S_S_S0_S0__param_13,
	.param .u64 .ptr .align 1 _Z16remap_string_varPiS_S_PdS0_S0_S0_S0_S0_S0_S0_S0_S0_S0_S0_S_S_S_S_S0_S0__param_14,
	.param .u64 .ptr .align 1 _Z16remap_string_varPiS_S_PdS0_S0_S0_S0_S0_S0_S0_S0_S0_S0_S0_S_S_S_S_S0_S0__param_15,
	.param .u64 .ptr .align 1 _Z16remap_string_varPiS_S_PdS0_S0_S0_S0_S0_S0_S0_S0_S0_S0_S0_S_S_S_S_S0_S0__param_16,
	.param .u64 .ptr .align 1 _Z16remap_string_varPiS_S_PdS0_S0_S0_S0_S0_S0_S0_S0_S0_S0_S0_S_S_S_S_S0_S0__param_17,
	.param .u64 .ptr .align 1 _Z16remap_string_varPiS_S_PdS0_S0_S0_S0_S0_S0_S0_S0_S0_S0_S0_S_S_S_S_S0_S0__param_18,
	.param .u64 .ptr .align 1 _Z16remap_string_varPiS_S_PdS0_S0_S0_S0_S0_S0_S0_S0_S0_S0_S0_S_S_S_S_S0_S0__param_19,
	.param .u64 .ptr .align 1 _Z16remap_string_varPiS_S_PdS0_S0_S0_S0_S0_S0_S0_S0_S0_S0_S0_S_S_S_S_S0_S0__param_20
)
{
	.reg .pred 	%p<10>;
	.reg .b32 	%r<60>;
	.reg .b64 	%rd<74>;
	.reg .b64 	%fd<24>;

	ld.param.u64 	%rd44, [_Z16remap_string_varPiS_S_PdS0_S0_S0_S0_S0_S0_S0_S0_S0_S0_S0_S_S_S_S_S0_S0__param_0];
	ld.param.u64 	%rd45, [_Z16remap_string_varPiS_S_PdS0_S0_S0_S0_S0_S0_S0_S0_S0_S0_S0_S_S_S_S_S0_S0__param_1];
	ld.param.u64 	%rd46, [_Z16remap_string_varPiS_S_PdS0_S0_S0_S0_S0_S0_S0_S0_S0_S0_S0_S_S_S_S_S0_S0__param_2];
	ld.param.u64 	%rd29, [_Z16remap_string_varPiS_S_PdS0_S0_S0_S0_S0_S0_S0_S0_S0_S0_S0_S_S_S_S_S0_S0__param_4];
	ld.param.u64 	%rd31, [_Z16remap_string_varPiS_S_PdS0_S0_S0_S0_S0_S0_S0_S0_S0_S0_S0_S_S_S_S_S0_S0__param_6];
	ld.param.u64 	%rd32, [_Z16remap_string_varPiS_S_PdS0_S0_S0_S0_S0_S0_S0_S0_S0_S0_S0_S_S_S_S_S0_S0__param_7];
	ld.param.u64 	%rd35, [_Z16remap_string_varPiS_S_PdS0_S0_S0_S0_S0_S0_S0_S0_S0_S0_S0_S_S_S_S_S0_S0__param_10];
	ld.param.u64 	%rd36, [_Z16remap_string_varPiS_S_PdS0_S0_S0_S0_S0_S0_S0_S0_S0_S0_S0_S_S_S_S_S0_S0__param_11];
	ld.param.u64 	%rd37, [_Z16remap_string_varPiS_S_PdS0_S0_S0_S0_S0_S0_S0_S0_S0_S0_S0_S_S_S_S_S0_S0__param_12];
	ld.param.u64 	%rd38, [_Z16remap_string_varPiS_S_PdS0_S0_S0_S0_S0_S0_S0_S0_S0_S0_S0_S_S_S_S_S0_S0__param_13];
	ld.param.u64 	%rd39, [_Z16remap_string_varPiS_S_PdS0_S0_S0_S0_S0_S0_S0_S0_S0_S0_S0_S_S_S_S_S0_S0__param_14];
	ld.param.u64 	%rd43, [_Z16remap_string_varPiS_S_PdS0_S0_S0_S0_S0_S0_S0_S0_S0_S0_S0_S_S_S_S_S0_S0__param_18];
	ld.param.u64 	%rd47, [_Z16remap_string_varPiS_S_PdS0_S0_S0_S0_S0_S0_S0_S0_S0_S0_S0_S_S_S_S_S0_S0__param_19];
	ld.param.u64 	%rd48, [_Z16remap_string_varPiS_S_PdS0_S0_S0_S0_S0_S0_S0_S0_S0_S0_S0_S_S_S_S_S0_S0__param_20];
	cvta.to.global.u64 	%rd1, %rd48;
	cvta.to.global.u64 	%rd2, %rd47;
	cvta.to.global.u64 	%rd3, %rd45;
	cvta.to.global.u64 	%rd4, %rd44;
	cvta.to.global.u64 	%rd5, %rd46;
	mov.u32 	%r12, %ctaid.x;
	mov.u32 	%r1, %ntid.x;
	mov.u32 	%r13, %tid.x;
	mad.lo.s32 	%r59, %r12, %r1, %r13;
	ld.global.u32 	%r14, [%rd5];
	ld.global.u32 	%r58, [%rd4];
	ld.global.u32 	%r57, [%rd3];
	mul.lo.s32 	%r15, %r14, %r58;
	mul.lo.s32 	%r16, %r15, %r57;
	mul.lo.s32 	%r17, %r16, 7;
	setp.ge.s32 	%p1, %r59, %r17;
	@%p1 bra 	$L__BB35_16;
	ld.param.u64 	%rd73, [_Z16remap_string_varPiS_S_PdS0_S0_S0_S0_S0_S0_S0_S0_S0_S0_S0_S_S_S_S_S0_S0__param_17];
	ld.param.u64 	%rd72, [_Z16remap_string_varPiS_S_PdS0_S0_S0_S0_S0_S0_S0_S0_S0_S0_S0_S_S_S_S_S0_S0__param_16];
	ld.param.u64 	%rd71, [_Z16remap_string_varPiS_S_PdS0_S0_S0_S0_S0_S0_S0_S0_S0_S0_S0_S_S_S_S_S0_S0__param_15];
	ld.param.u64 	%rd70, [_Z16remap_string_varPiS_S_PdS0_S0_S0_S0_S0_S0_S0_S0_S0_S0_S0_S_S_S_S_S0_S0__param_9];
	ld.param.u64 	%rd69, [_Z16remap_string_varPiS_S_PdS0_S0_S0_S0_S0_S0_S0_S0_S0_S0_S0_S_S_S_S_S0_S0__param_8];
	ld.param.u64 	%rd68, [_Z16remap_string_varPiS_S_PdS0_S0_S0_S0_S0_S0_S0_S0_S0_S0_S0_S_S_S_S_S0_S0__param_5];
	ld.param.u64 	%rd67, [_Z16remap_string_varPiS_S_PdS0_S0_S0_S0_S0_S0_S0_S0_S0_S0_S0_S_S_S_S_S0_S0__param_3];
	mov.u32 	%r18, %nctaid.x;
	mul.lo.s32 	%r5, %r1, %r18;
	cvta.to.global.u64 	%rd6, %rd71;
	cvta.to.global.u64 	%rd7, %rd72;
	cvta.to.global.u64 	%rd8, %rd73;
	cvta.to.global.u64 	%rd9, %rd43;
	cvta.to.global.u64 	%rd10, %rd67;
	cvta.to.global.u64 	%rd11, %rd70;
	cvta.to.global.u64 	%rd12, %rd29;
	cvta.to.global.u64 	%rd13, %rd35;
	cvta.to.global.u64 	%rd14, %rd68;
	cvta.to.global.u64 	%rd15, %rd36;
	cvta.to.global.u64 	%rd16, %rd31;
	cvta.to.global.u64 	%rd17, %rd37;
	cvta.to.global.u64 	%rd18, %rd32;
	cvta.to.global.u64 	%rd19, %rd38;
	cvta.to.global.u64 	%rd20, %rd69;
	cvta.to.global.u64 	%rd21, %rd39;
$L__BB35_2:
	mul.lo.s32 	%r20, %r58, %r57;
	mul.lo.s32 	%r21, %r20, 7;
	div.s32 	%r22, %r59, %r21;
	mul.wide.s32 	%rd49, %r59, 4;
	add.s64 	%rd50, %rd6, %rd49;
	st.global.u32 	[%rd50], %r22;
	ld.global.u32 	%r23, [%rd4];
	mul.lo.s32 	%r24, %r22, %r23;
	ld.global.u32 	%r25, [%rd3];
	mul.lo.s32 	%r26, %r24, %r25;
	mad.lo.s32 	%r27, %r26, -7, %r59;
	mul.lo.s32 	%r28, %r25, %r23;
	div.s32 	%r29, %r27, %r28;
	add.s64 	%rd51, %rd7, %rd49;
	st.global.u32 	[%rd51], %r29;
	ld.global.u32 	%r30, [%rd50];
	ld.global.u32 	%r31, [%rd4];
	ld.global.u32 	%r32, [%rd3];
	mul.lo.s32 	%r33, %r30, -7;
	sub.s32 	%r34, %r33, %r29;
	mul.lo.s32 	%r35, %r34, %r31;
	mad.lo.s32 	%r36, %r35, %r32, %r59;
	div.s32 	%r37, %r36, %r32;
	add.s64 	%rd52, %rd8, %rd49;
	st.global.u32 	[%rd52], %r37;
	ld.global.u32 	%r38, [%rd50];
	ld.global.u32 	%r39, [%rd4];
	ld.global.u32 	%r40, [%rd3];
	mul.lo.s32 	%r41, %r38, %r39;
	mul.lo.s32 	%r42, %r41, -7;
	ld.global.u32 	%r43, [%rd51];
	mad.lo.s32 	%r44, %r43, %r39, %r37;
	sub.s32 	%r45, %r42, %r44;
	mad.lo.s32 	%r46, %r45, %r40, %r59;
	add.s64 	%rd53, %rd9, %rd49;
	st.global.u32 	[%rd53], %r46;
	ld.global.u32 	%r47, [%rd50];
	mul.wide.s32 	%rd54, %r47, 8;
	add.s64 	%rd55, %rd10, %rd54;
	ld.global.f64 	%fd2, [%rd55];
	mul.wide.s32 	%rd56, %r59, 8;
	add.s64 	%rd22, %rd11, %rd56;
	st.global.f64 	[%rd22], %fd2;
	ld.global.u32 	%r48, [%rd50];
	mul.wide.s32 	%rd57, %r48, 8;
	add.s64 	%rd58, %rd12, %rd57;
	ld.global.f64 	%fd3, [%rd58];
	add.s64 	%rd23, %rd13, %rd56;
	st.global.f64 	[%rd23], %fd3;
	ld.global.u32 	%r49, [%rd50];
	mul.wide.s32 	%rd59, %r49, 8;
	add.s64 	%rd60, %rd14, %rd59;
	ld.global.f64 	%fd4, [%rd60];
	add.s64 	%rd24, %rd15, %rd56;
	st.global.f64 	[%rd24], %fd4;
	ld.global.u32 	%r50, [%rd50];
	mul.wide.s32 	%rd61, %r50, 8;
	add.s64 	%rd62, %rd16, %rd61;
	ld.global.f64 	%fd5, [%rd62];
	add.s64 	%rd25, %rd17, %rd56;
	st.global.f64 	[%rd25], %fd5;
	ld.global.u32 	%r51, [%rd50];
	mul.wide.s32 	%rd63, %r51, 8;
	add.s64 	%rd64, %rd18, %rd63;
	ld.global.f64 	%fd6, [%rd64];
	add.s64 	%rd26, %rd19, %rd56;
	st.global.f64 	[%rd26], %fd6;
	ld.global.u32 	%r52, [%rd50];
	mul.wide.s32 	%rd65, %r52, 8;
	add.s64 	%rd66, %rd20, %rd65;
	ld.global.f64 	%fd1, [%rd66];
	add.s64 	%rd27, %rd21, %rd56;
	st.global.f64 	[%rd27], %fd1;
	ld.global.u32 	%r19, [%rd51];
	setp.gt.s32 	%p2, %r19, 3;
	@%p2 bra 	$L__BB35_7;
	setp.eq.s32 	%p6, %r19, 1;
	@%p6 bra 	$L__BB35_11;
	setp.eq.s32 	%p7, %r19, 2;
	@%p7 bra 	$L__BB35_12;
	setp.eq.s32 	%p8, %r19, 3;
	@%p8 bra 	$L__BB35_6;
	bra.uni 	$L__BB35_15;
$L__BB35_6:
	ld.global.f64 	%fd15, [%rd24];
	ld.global.f64 	%fd16, [%rd1];
	add.f64 	%fd17, %fd15, %fd16;
	st.global.f64 	[%rd24], %fd17;
	bra.uni 	$L__BB35_15;
$L__BB35_7:
	setp.eq.s32 	%p3, %r19, 4;
	@%p3 bra 	$L__BB35_13;
	setp.eq.s32 	%p4, %r19, 5;
	@%p4 bra 	$L__BB35_14;
	setp.eq.s32 	%p5, %r19, 6;
	@%p5 bra 	$L__BB35_10;
	bra.uni 	$L__BB35_15;
$L__BB35_10:
	ld.global.f64 	%fd7, [%rd2];
	add.f64 	%fd8, %fd1, %fd7;
	st.global.f64 	[%rd27], %fd8;
	bra.uni 	$L__BB35_15;
$L__BB35_11:
	ld.global.f64 	%fd21, [%rd22];
	ld.global.f64 	%fd22, [%rd1];
	add.f64 	%fd23, %fd21, %fd22;
	st.global.f64 	[%rd22], %fd23;
	bra.uni 	$L__BB35_15;
$L__BB35_12:
	ld.global.f64 	%fd18, [%rd23];
	ld.global.f64 	%fd19, [%rd1];
	add.f64 	%fd20, %fd18, %fd19;
	st.global.f64 	[%rd23], %fd20;
	bra.uni 	$L__BB35_15;
$L__BB35_13:
	ld.global.f64 	%fd12, [%rd25];
	ld.global.f64 	%fd13, [%rd2];
	add.f64 	%fd14, %fd12, %fd13;
	st.global.f64 	[%rd25], %fd14;
	bra.uni 	$L__BB35_15;
$L__BB35_14:
	ld.global.f64 	%fd9, [%rd26];
	ld.global.f64 	%fd10, [%rd2];
	add.f64 	%fd11, %fd9, %fd10;
	st.global.f64 	[%rd26], %fd11;
$L__BB35_15:
	add.s32 	%r59, %r59, %r5;
	ld.global.u32 	%r53, [%rd5];
	ld.global.u32 	%r58, [%rd4];
	ld.global.u32 	%r57, [%rd3];
	mul.lo.s32 	%r54, %r53, %r58;
	mul.lo.s32 	%r55, %r54, %r57;
	mul.lo.s32 	%r56, %r55, 7;
	setp.lt.s32 	%p9, %r59, %r56;
	@%p9 bra 	$L__BB35_2;
$L__BB35_16:
	ret;

}
	// .globl	_Z16Vext_s0_deri_calPiPdS0_S0_S0_S0_S_S0_S0_S0_S0_S0_S_S_S_S0_S0_S0_S0_S0_S0_S0_S_S_S0_S0_S0_S0_S0_S0_S_S_S0_S0_S0_S0_S0_S0_S0_S0_S0_S0_S0_S0_S0_S0_
.visible .entry _Z16Vext_s0_deri_calPiPdS0_S0_S0_S0_S_S0_S0_S0_S0_S0_S_S_S_S0_S0_S0_S0_S0_S0_S0_S_S_S0_S0_S0_S0_S0_S0_S_S_S0_S0_S0_S0_S0_S0_S0_S0_S0_S0_S0_S0_S0_S0_(
	.param .u64 .ptr .align 1 _Z16Vext_s0_deri_calPiPdS0_S0_S0_S0_S_S0_S0_S0_S0_S0_S_S_S_S0_S0_S0_S0_S0_S0_S0_S_S_S0_S0_S0_S0_S0_S0_S_S_S0_S0_S0_S0_S0_S0_S0_S0_S0_S0_S0_S0_S0_S0__param_0,
	.param .u64 .ptr .align 1 _Z16Vext_s0_deri_calPiPdS0_S0_S0_S0_S_S0_S0_S0_S0_S0_S_S_S_S0_S0_S0_S0_S0_S0_S0_S_S_S0_S0_S0_S0_S0_S0_S_S_S0_S0_S0_S0_S0_S0_S0_S0_S0_S0_S0_S0_S0_S0__param_1,
	.param .u64 .ptr .align 1 _Z16Vext_s0_deri_calPiPdS0_S0_S0_S0_S_S0_S0_S0_S0_S0_S_S_S_S0_S0_S0_S0_S0_S0_S0_S_S_S0_S0_S0_S0_S0_S0_S_S_S0_S0_S0_S0_S0_S0_S0_S0_S0_S0_S0_S0_S0_S0__param_2,
	.param .u64 .ptr .align 1 _Z16Vext_s0_deri_calPiPdS0_S0_S0_S0_S_S0_S0_S0_S0_S0_S_S_S_S0_S0_S0_S0_S0_S0_S0_S_S_S0_S0_S0_S0_S0_S0_S_S_S0_S0_S0_S0_S0_S0_S0_S0_S0_S0_S0_S0_S0_S0__param_3,
	.param .u64 .ptr .align 1 _Z16Vext_s0_deri_calPiPdS0_S0_S0_S0_S_S0_S0_S0_S0_S0_S_S_S_S0_S0_S0_S0_S0_S0_S0_S_S_S0_S0_S0_S0_S0_S0_S_S_S0_S0_S0_S0_S0_S0_S0_S0_S0_S0_S0_S0_S0_S0__param_4,
	.param .u64 .ptr .align 1 _Z16Vext_s0_deri_calPiPdS0_S0_S0_S0_S_S0_S0_S0_S0_S0_S_S_S_S0_S0_S0_S0_S0_S0_S0_S_S_S0_S0_S0_S0_S0_S0_S_S_S0_S0_S0_S0_S0_S0_S0_S0_S0_S0_S0_S0_S0_S0__param_5,
	.param .u64 .ptr .align 1 _Z16Vext_s0_deri_calPiPdS0_S0_S0_S0_S_S0_S0_S0_S0_S0_S_S_S_S0_S0_S0_S0_S0_S0_S0_S_S_S0_S0_S0_S0_S0_S0_S_S_S0_S0_S0_S0_S0_S0_S0_S0_S0_S0_S0_S0_S0_S0__param_6,
	.param .u64 .ptr .align 1 _Z16Vext_s0_deri_calPiPdS0_S0_S0_S0_S_S0_S0_S0_S0_S0_S_S_S_S0_S0_S0_S0_S0_S0_S0_S_S_S0_S0_S0_S0_S0_S0_S_S_S0_S0_S0_S0_S0_S0_S0_S0_S0_S0_S0_S0_S0_S0__param_7,
	.param .u64 .ptr .align 1 _Z16Vext_s0_deri_calPiPdS0_S0_S0_S0_S_S0_S0_S0_S0_S0_S_S_S_S0_S0_S0_S0_S0_S0_S0_S_S_S0_S0_S0_S0_S0_S0_S_S_S0_S0_S0_S0_S0_S0_S0_S0_S0_S0_S0_S0_S0_S0__param_8,
	.param .u64 .ptr .align 1 _Z16Vext_s0_deri_calPiPdS0_S0_S0_S0_S_S0_S0_S0_S0_S0_S_S_S_S0_S0_S0_S0_S0_S0_S0_S_S_S0_S0_S0_S0_S0_S0_S_S_S0_S0_S0_S0_S0_S0_S0_S0_S0_S0_S0_S0_S0_S0__param_9,
	.param .u64 .ptr .align 1 _Z16Vext_s0_deri_calPiPdS0_S0_S0_S0_S_S0_S0_S0_S0_S0_S_S_S_S0_S0_S0_S0_S0_S0_S0_S_S_S0_S0_S0_S0_S0_S0_S_S_S0_S0_S0_S0_S0_S0_S0_S0_S0_S0_S0_S0_S0_S0__param_10,
	.param .u64 .ptr .align 1 _Z16Vext_s0_deri_calPiPdS0_S0_S0_S0_S_S0_S0_S0_S0_S0_S_S_S_S0_S0_S0_S0_S0_S0_S0_S_S_S0_S0_S0_S0_S0_S0_S_S_S0_S0_S0_S0_S0_S0_S0_S0_S0_S0_S0_S0_S0_S0__param_11,
	.param .u64 .ptr .align 1 _Z16Vext_s0_deri_calPiPdS0_S0_S0_S0_S_S0_S0_S0_S0_S0_S_S_S_S0_S0_S0_S0_S0_S0_S0_S_S_S0_S0_S0_S0_S0_S0_S_S_S0_S0_S0_S0_S0_S0_S0_S0_S0_S0_S0_S0_S0_S0__param_12,
	.param .u64 .ptr .align 1 _Z16Vext_s0_deri_calPiPdS0_S0_S0_S0_S_S0_S0_S0_S0_S0_S_S_S_S0_S0_S0_S0_S0_S0_S0_S_S_S0_S0_S0_S0_S0_S0_S_S_S0_S0_S0_S0_S0_S0_S0_S0_S0_S0_S0_S0_S0_S0__param_13,
	.param .u64 .ptr .align 1 _Z16Vext_s0_deri_calPiPdS0_S0_S0_S0_S_S0_S0_S0_S0_S0_S_S_S_S0_S0_S0_S0_S0_S0_S0_S_S_S0_S0_S0_S0_S0_S0_S_S_S0_S0_S0_S0_S0_S0_S0_S0_S0_S0_S0_S0_S0_S0__param_14,
	.param .u64 .ptr .align 1 _Z16Vext_s0_deri_calPiPdS0_S0_S0_S0_S_S0_S0_S0_S0_S0_S_S_S_S0_S0_S0_S0_S0_S0_S0_S_S_S0_S0_S0_S0_S0_S0_S_S_S0_S0_S0_S0_S0_S0_S0_S0_S0_S0_S0_S0_S0_S0__param_15,
	.param .u64 .ptr .align 1 _Z16Vext_s0_deri_calPiPdS0_S0_S0_S0_S_S0_S0_S0_S0_S0_S_S_S_S0_S0_S0_S0_S0_S0_S0_S_S_S0_S0_S0_S0_S0_S0_S_S_S0_S0_S0_S0_S0_S0_S0_S0_S0_S0_S0_S0_S0_S0__param_16,
	.param .u64 .ptr .align 1 _Z16Vext_s0_deri_calPiPdS0_S0_S0_S0_S_S0_S0_S0_S0_S0_S_S_S_S0_S0_S0_S0_S0_S0_S0_S_S_S0_S0_S0_S0_S0_S0_S_S_S0_S0_S0_S0_S0_S0_S0_S0_S0_S0_S0_S0_S0_S0__param_17,
	.param .u64 .ptr .align 1 _Z16Vext_s0_deri_calPiPdS0_S0_S0_S0_S_S0_S0_S0_S0_S0_S_S_S_S0_S0_S0_S0_S0_S0_S0_S_S_S0_S0_S0_S0_S0_S0_S_S_S0_S0_S0_S0_S0_S0_S0_S0_S0_S0_S0_S0_S0_S0__param_18,
	.param .u64 .ptr .align 1 _Z16Vext_s0_deri_calPiPdS0_S0_S0_S0_S_S0_S0_S0_S0_S0_S_S_S_S0_S0_S0_S0_S0_S0_S0_S_S_S0_S0_S0_S0_S0_S0_S_S_S0_S0_S0_S0_S0_S0_S0_S0_S0_S0_S0_S0_S0_S0__param_19,
	.param .u64 .ptr .align 1 _Z16Vext_s0_deri_calPiPdS0_S0_S0_S0_S_S0_S0_S0_S0_S0_S_S_S_S0_S0_S0_S0_S0_S0_S0_S_S_S0_S0_S0_S0_S0_S0_S_S_S0_S0_S0_S0_S0_S0_S0_S0_S0_S0_S0_S0_S0_S0__param_20,
	.param .u64 .ptr .align 1 _Z16Vext_s0_deri_calPiPdS0_S0_S0_S0_S_S0_S0_S0_S0_S0_S_S_S_S0_S0_S0_S0_S0_S0_S0_S_S_S0_S0_S0_S0_S0_S0_S_S_S0_S0_S0_S0_S0_S0_S0_S0_S0_S0_S0_S0_S0_S0__param_21,
	.param .u64 .ptr .align 1 _Z16Vext_s0_deri_calPiPdS0_S0_S0_S0_S_S0_S0_S0_S0_S0_S_S_S_S0_S0_S0_S0_S0_S0_S0_S_S_S0_S0_S0_S0_S0_S0_S_S_S0_S0_S0_S0_S0_S0_S0_S0_S0_S0_S0_S0_S0_S0__param_22,
	.param .u64 .ptr .align 1 _Z16Vext_s0_deri_calPiPdS0_S0_S0_S0_S_S0_S0_S0_S0_S0_S_S_S_S0_S0_S0_S0_S0_S0_S0_S_S_S0_S0_S0_S0_S0_S0_S_S_S0_S0_S0_S0_S0_S0_S0_S0_S0_S0_S0_S0_S0_S0__param_23,
	.param .u64 .ptr .align 1 _Z16Vext_s0_deri_calPiPdS0_S0_S0_S0_S_S0_S0_S0_S0_S0_S_S_S_S0_S0_S0_S0_S0_S0_S0_S_S_S0_S0_S0_S0_S0_S0_S_S_S0_S0_S0_S0_S0_S0_S0_S0_S0_S0_S0_S0_S0_S0__param_24,
	.param .u64 .ptr .align 1 _Z16Vext_s0_deri_calPiPdS0_S0_S0_S0_S_S0_S0_S0_S0_S0_S_S_S_S0_S0_S0_S0_S0_S0_S0_S_S_S0_S0_S0_S0_S0_S0_S_S_S0_S0_S0_S0_S0_S0_S0_S0_S0_S0_S0_S0_S0_S0__param_25,
	.param .u64 .ptr .align 1 _Z16Vext_s0_deri_calPiPdS0_S0_S0_S0_S_S0_S0_S0_S0_S0_S_S_S_S0_S0_S0_S0_S0_S0_S0_S_S_S0_S0_S0_S0_S0_S0_S_S_S0_S0_S0_S0_S0_S0_S0_S0_S0_S0_S0_S0_S0_S0__param_26,
	.param .u64 .ptr .align 1 _Z16Vext_s0_deri_calPiPdS0_S0_S0_S0_S_S0_S0_S0_S0_S0_S_S_S_S0_S0_S0_S0_S0_S0_S0_S_S_S0_S0_S0_S0_S0_S0_S_S_S0_S0_S0_S0_S0_S0_S0_S0_S0_S0_S0_S0_S0_S0__param_27,
	.param .u64 .ptr .align 1 _Z16Vext_s0_deri_calPiPdS0_S0_S0_S0_S_S0_S0_S0_S0_S0_S_S_S_S0_S0_S0_S0_S0_S0_S0_S_S_S0_S0_S0_S0_S0_S0_S_S_S0_S0_S0_S0_S0_S0_S0_S0_S0_S0_S0_S0_S0_S0__param_28,
	.param .u64 .ptr .align 1 _Z16Vext_s0_deri_calPiPdS0_S0_S0_S0_S_S0_S0_S0_S0_S0_S_S_S_S0_S0_S0_S0_S0_S0_S0_S_S_S0_S0_S0_S0_S0_S0_S_S_S0_S0_S0_S0_S0_S0_S0_S0_S0_S0_S0_S0_S0_S0__param_29,
	.param .u64 .ptr .align 1 _Z16Vext_s0_deri_calPiPdS0_S0_S0_S0_S_S0_S0_S0_S0_S0_S_S_S_S0_S0_S0_S0_S0_S0_S0_S_S_S0_S0_S0_S0_S0_S0_S_S_S0_S0_S0_S0_S0_S0_S0_S0_S0_S0_S0_S0_S0_S0__param_30,
	.param .u64 .ptr .align 1 _Z16Vext_s0_deri_calPiPdS0_S0_S0_S0_S_S0_S0_S0_S0_S0_S_S_S_S0_S0_S0_S0_S0_S0_S0_S_S_S0_S0_S0_S0_S0_S0_S_S_S0_S0_S0_S0_S0_S0_S0_S0_S0_S0_S0_S0_S0_S0__param_31,
	.param .u64 .ptr .align 1 _Z16Vext_s0_deri_calPiPdS0_S0_S0_S0_S_S0_S0_S0_S0_S0_S_S_S_S0_S0_S0_S0_S0_S0_S0_S_S_S0_S0_S0_S0_S0_S0_S_S_S0_S0_S0_S0_S0_S0_S0_S0_S0_S0_S0_S0_S0_S0__param_32,
	.param .u64 .ptr .align 1 _Z16Vext_s0_deri_calPiPdS0_S0_S0_S0_S_S0_S0_S0_S0_S0_S_S_S_S0_S0_S0_S0_S0_S0_S0_S_S_S0_S0_S0_S0_S0_S0_S_S_S0_S0_S0_S0_S0_S0_S0_S0_S0_S0_S0_S0_S0_S0__param_33,
	.param .u64 .ptr .align 1 _Z16Vext_s0_deri_calPiPdS0_S0_S0_S0_S_S0_S0_S0_S0_S0_S_S_S_S0_S0_S0_S0_S0_S0_S0_S_S_S0_S0_S0_S0_S0_S0_S_S_S0_S0_S0_S0_S0_S0_S0_S0_S0_S0_S0_S0_S0_S0__param_34,
	.param .u64 .ptr .align 1 _Z16Vext_s0_deri_calPiPdS0_S0_S0_S0_S_S0_S0_S0_S0_S0_S_S_S_S0_S0_S0_S0_S0_S0_S0_S_S_S0_S0_S0_S0_S0_S0_S_S_S0_S0_S0_S0_S0_S0_S0_S0_S0_S0_S0_S0_S0_S0__param_35,
	.param .u64 .ptr .align 1 _Z16Vext_s0_deri_calPiPdS0_S0_S0_S0_S_S0_S0_S0_S0_S0_S_S_S_S0_S0_S0_S0_S0_S0_S0_S_S_S0_S0_S0_S0_S0_S0_S_S_S0_S0_S0_S0_S0_S0_S0_S0_S0_S0_S0_S0_S0_S0__param_36,
	.param .u64 .ptr .align 1 _Z16Vext_s0_deri_calPiPdS0_S0_S0_S0_S_S0_S0_S0_S0_S0_S_S_S_S0_S0_S0_S0_S0_S0_S0_S_S_S0_S0_S0_S0_S0_S0_S_S_S0_S0_S0_S0_S0_S0_S0_S0_S0_S0_S0_S0_S0_S0__param_37,
	.param .u64 .ptr .align 1 _Z16Vext_s0_deri_calPiPdS0_S0_S0_S0_S_S0_S0_S0_S0_S0_S_S_S_S0_S0_S0_S0_S0_S0_S0_S_S_S0_S0_S0_S0_S0_S0_S_S_S0_S0_S0_S0_S0_S0_S0_S0_S0_S0_S0_S0_S0_S0__param_38,
	.param .u64 .ptr .align 1 _Z16Vext_s0_deri_calPiPdS0_S0_S0_S0_S_S0_S0_S0_S0_S0_S_S_S_S0_S0_S0_S0_S0_S0_S0_S_S_S0_S0_S0_S0_S0_S0_S_S_S0_S0_S0_S0_S0_S0_S0_S0_S0_S0_S0_S0_S0_S0__param_39,
	.param .u64 .ptr .align 1 _Z16Vext_s0_deri_calPiPdS0_S0_S0_S0_S_S0_S0_S0_S0_S0_S_S_S_S0_S0_S0_S0_S0_S0_S0_S_S_S0_S0_S0_S0_S0_S0_S_S_S0_S0_S0_S0_S0_S0_S0_S0_S0_S0_S0_S0_S0_S0__param_40,
	.param .u64 .ptr .align 1 _Z16Vext_s0_deri_calPiPdS0_S0_S0_S0_S_S0_S0_S0_S0_S0_S_S_S_S0_S0_S0_S0_S0_S0_S0_S_S_S0_S0_S0_S0_S0_S0_S_S_S0_S0_S0_S0_S0_S0_S0_S0_S0_S0_S0_S0_S0_S0__param_41,
	.param .u64 .ptr .align 1 _Z16Vext_s0_deri_calPiPdS0_S0_S0_S0_S_S0_S0_S0_S0_S0_S_S_S_S0_S0_S0_S0_S0_S0_S0_S_S_S0_S0_S0_S0_S0_S0_S_S_S0_S0_S0_S0_S0_S0_S0_S0_S0_S0_S0_S0_S0_S0__param_42,
	.param .u64 .ptr .align 1 _Z16Vext_s0_deri_calPiPdS0_S0_S0_S0_S_S0_S0_S0_S0_S0_S_S_S_S0_S0_S0_S0_S0_S0_S0_S_S_S0_S0_S0_S0_S0_S0_S_S_S0_S0_S0_S0_S0_S0_S0_S0_S0_S0_S0_S0_S0_S0__param_43,
	.param .u64 .ptr .align 1 _Z16Vext_s0_deri_calPiPdS0_S0_S0_S0_S_S0_S0_S0_S0_S0_S_S_S_S0_S0_S0_S0_S0_S0_S0_S_S_S0_S0_S0_S0_S0_S0_S_S_S0_S0_S0_S0_S0_S0_S0_S0_S0_S0_S0_S0_S0_S0__param_44,
	.param .u64 .ptr .align 1 _Z16Vext_s0_deri_calPiPdS0_S0_S0_S0_S_S0_S0_S0_S0_S0_S_S_S_S0_S0_S0_S0_S0_S0_S0_S_S_S0_S0_S0_S0_S0_S0_S_S_S0_S0_S0_S0_S0_S0_S0_S0_S0_S0_S0_S0_S0_S0__param_45
)
{
	.reg .pred 	%p<156>;
	.reg .b32 	%r<296>;
	.reg .b64 	%rd<240>;
	.reg .b64 	%fd<824>;

	ld.param.u64 	%rd75, [_Z16Vext_s0_deri_calPiPdS0_S0_S0_S0_S_S0_S0_S0_S0_S0_S_S_S_S0_S0_S0_S0_S0_S0_S0_S_S_S0_S0_S0_S0_S0_S0_S_S_S0_S0_S0_S0_S0_S0_S0_S0_S0_S0_S0_S0_S0_S0__param_0];
	ld.param.u64 	%rd76, [_Z16Vext_s0_deri_calPiPdS0_S0_S0_S0_S_S0_S0_S0_S0_S0_S_S_S_S0_S0_S0_S0_S0_S0_S0_S_S_S0_S0_S0_S0_S0_S0_S_S_S0_S0_S0_S0_S0_S0_S0_S0_S0_S0_S0_S0_S0_S0__param_2];
	ld.param.u64 	%rd77, [_Z16Vext_s0_deri_calPiPdS0_S0_S0_S0_S_S0_S0_S0_S0_S0_S_S_S_S0_S0_S0_S0_S0_S0_S0_S_S_S0_S0_S0_S0_S0_S0_S_S_S0_S0_S0_S0_S0_S0_S0_S0_S0_S0_S0_S0_S0_S0__param_3];
	ld.param.u64 	%rd78, [_Z16Vext_s0_deri_calPiPdS0_S0_S0_S0_S_S0_S0_S0_S0_S0_S_S_S_S0_S0_S0_S0_S0_S0_S0_S_S_S0_S0_S0_S0_S0_S0_S_S_S0_S0_S0_S0_S0_S0_S0_S0_S0_S0_S0_S0_S0_S0__param_4];
	ld.param.u64 	%rd79, [_Z16Vext_s0_deri_calPiPdS0_S0_S0_S0_S_S0_S0_S0_S0_S0_S_S_S_S0_S0_S0_S0_S0_S0_S0_S_S_S0_S0_S0_S0_S0_S0_S_S_S0_S0_S0_S0_S0_S0_S0_S0_S0_S0_S0_S0_S0_S0__param_5];
	ld.param.u64 	%rd80, [_Z16Vext_s0_deri_calPiPdS0_S0_S0_S0_S_S0_S0_S0_S0_S0_S_S_S_S0_S0_S0_S0_S0_S0_S0_S_S_S0_S0_S0_S0_S0_S0_S_S_S0_S0_S0_S0_S0_S0_S0_S0_S0_S0_S0_S0_S0_S0__param_8];
	ld.param.u64 	%rd81, [_Z16Vext_s0_deri_calPiPdS0_S0_S0_S0_S_S0_S0_S0_S0_S0_S_S_S_S0_S0_S0_S0_S0_S0_S0_S_S_S0_S0_S0_S0_S0_S0_S_S_S0_S0_S0_S0_S0_S0_S0_S0_S0_S0_S0_S0_S0_S0__param_9];
	ld.param.u64 	%rd82, [_Z16Vext_s0_deri_calPiPdS0_S0_S0_S0_S_S0_S0_S0_S0_S0_S_S_S_S0_S0_S0_S0_S0_S0_S0_S_S_S0_S0_S0_S0_S0_S0_S_S_S0_S0_S0_S0_S0_S0_S0_S0_S0_S0_S0_S0_S0_S0__param_10];
	ld.param.u64 	%rd83, [_Z16Vext_s0_deri_calPiPdS0_S0_S0_S0_S_S0_S0_S0_S0_S0_S_S_S_S0_S0_S0_S0_S0_S0_S0_S_S_S0_S0_S0_S0_S0_S0_S_S_S0_S0_S0_S0_S0_S0_S0_S0_S0_S0_S0_S0_S0_S0__param_11];
	ld.param.u64 	%rd84, [_Z16Vext_s0_deri_calPiPdS0_S0_S0_S0_S_S0_S0_S0_S0_S0_S_S_S_S0_S0_S0_S0_S0_S0_S0_S_S_S0_S0_S0_S0_S0_S0_S_S_S0_S0_S0_S0_S0_S0_S0_S0_S0_S0_S0_S0_S0_S0__param_12];
	ld.param.u64 	%rd85, [_Z16Vext_s0_deri_calPiPdS0_S0_S0_S0_S_S0_S0_S0_S0_S0_S_S_S_S0_S0_S0_S0_S0_S0_S0_S_S_S0_S0_S0_S0_S0_S0_S_S_S0_S0_S0_S0_S0_S0_S0_S0_S0_S0_S0_S0_S0_S0__param_13];
	ld.param.u64 	%rd86, [_Z16Vext_s0_deri_calPiPdS0_S0_S0_S0_S_S0_S0_S0_S0_S0_S_S_S_S0_S0_S0_S0_S0_S0_S0_S_S_S0_S0_S0_S0_S0_S0_S_S_S0_S0_S0_S0_S0_S0_S0_S0_S0_S0_S0_S0_S0_S0__param_14];
	ld.param.u64 	%rd87, [_Z16Vext_s0_deri_calPiPdS0_S0_S0_S0_S_S0_S0_S0_S0_S0_S_S_S_S0_S0_S0_S0_S0_S0_S0_S_S_S0_S0_S0_S0_S0_S0_S_S_S0_S0_S0_S0_S0_S0_S0_S0_S0_S0_S0_S0_S0_S0__param_18];
	ld.param.u64 	%rd88, [_Z16Vext_s0_deri_calPiPdS0_S0_S0_S0_S_S0_S0_S0_S0_S0_S_S_S_S0_S0_S0_S0_S0_S0_S0_S_S_S0_S0_S0_S0_S0_S0_S_S_S0_S0_S0_S0_S0_S0_S0_S0_S0_S0_S0_S0_S0_S0__param_19];
	ld.param.u64 	%rd89, [_Z16Vext_s0_deri_calPiPdS0_S0_S0_S0_S_S0_S0_S0_S0_S0_S_S_S_S0_S0_S0_S0_S0_S0_S0_S_S_S0_S0_S0_S0_S0_S0_S_S_S0_S0_S0_S0_S0_S0_S0_S0_S0_S0_S0_S0_S0_S0__param_20];
	ld.param.u64 	%rd90, [_Z16Vext_s0_deri_calPiPdS0_S0_S0_S0_S_S0_S0_S0_S0_S0_S_S_S_S0_S0_S0_S0_S0_S0_S0_S_S_S0_S0_S0_S0_S0_S0_S_S_S0_S0_S0_S0_S0_S0_S0_S0_S0_S0_S0_S0_S0_S0__param_22];
	ld.param.u64 	%rd91, [_Z16Vext_s0_deri_calPiPdS0_S0_S0_S0_S_S0_S0_S0_S0_S0_S_S_S_S0_S0_S0_S0_S0_S0_S0_S_S_S0_S0_S0_S0_S0_S0_S_S_S0_S0_S0_S0_S0_S0_S0_S0_S0_S0_S0_S0_S0_S0__param_23];
	ld.param.u64 	%rd56, [_Z16Vext_s0_deri_calPiPdS0_S0_S0_S0_S_S0_S0_S0_S0_S0_S_S_S_S0_S0_S0_S0_S0_S0_S0_S_S_S0_S0_S0_S0_S0_S0_S_S_S0_S0_S0_S0_S0_S0_S0_S0_S0_S0_S0_S0_S0_S0__param_27];
	ld.param.u64 	%rd57, [_Z16Vext_s0_deri_calPiPdS0_S0_S0_S0_S_S0_S0_S0_S0_S0_S_S_S_S0_S0_S0_S0_S0_S0_S0_S_S_S0_S0_S0_S0_S0_S0_S_S_S0_S0_S0_S0_S0_S0_S0_S0_S0_S0_S0_S0_S0_S0__param_28];
	ld.param.u64 	%rd58, [_Z16Vext_s0_deri_calPiPdS0_S0_S0_S0_S_S0_S0_S0_S0_S0_S_S_S_S0_S0_S0_S0_S0_S0_S0_S_S_S0_S0_S0_S0_S0_S0_S_S_S0_S0_S0_S0_S0_S0_S0_S0_S0_S0_S0_S0_S0_S0__param_29];
	ld.param.u64 	%rd59, [_Z16Vext_s0_deri_calPiPdS0_S0_S0_S0_S_S0_S0_S0_S0_S0_S_S_S_S0_S0_S0_S0_S0_S0_S0_S_S_S0_S0_S0_S0_S0_S0_S_S_S0_S0_S0_S0_S0_S0_S0_S0_S0_S0_S0_S0_S0_S0__param_30];
	ld.param.u64 	%rd61, [_Z16Vext_s0_deri_calPiPdS0_S0_S0_S0_S_S0_S0_S0_S0_S0_S_S_S_S0_S0_S0_S0_S0_S0_S0_S_S_S0_S0_S0_S0_S0_S0_S_S_S0_S0_S0_S0_S0_S0_S0_S0_S0_S0_S0_S0_S0_S0__param_32];
	ld.param.u64 	%rd63, [_Z16Vext_s0_deri_calPiPdS0_S0_S0_S0_S_S0_S0_S0_S0_S0_S_S_S_S0_S0_S0_S0_S0_S0_S0_S_S_S0_S0_S0_S0_S0_S0_S_S_S0_S0_S0_S0_S0_S0_S0_S0_S0_S0_S0_S0_S0_S0__param_34];
	ld.param.u64 	%rd64, [_Z16Vext_s0_deri_calPiPdS0_S0_S0_S0_S_S0_S0_S0_S0_S0_S_S_S_S0_S0_S0_S0_S0_S0_S0_S_S_S0_S0_S0_S0_S0_S0_S_S_S0_S0_S0_S0_S0_S0_S0_S0_S0_S0_S0_S0_S0_S0__param_35];
	ld.param.u64 	%rd65, [_Z16Vext_s0_deri_calPiPdS0_S0_S0_S0_S_S0_S0_S0_S0_S0_S_S_S_S0_S0_S0_S0_S0_S0_S0_S_S_S0_S0_S0_S0_S0_S0_S_S_S0_S0_S0_S0_S0_S0_S0_S0_S0_S0_S0_S0_S0_S0__param_36];
	ld.param.u64 	%rd66, [_Z16Vext_s0_deri_calPiPdS0_S0_S0_S0_S_S0_S0_S0_S0_S0_S_S_S_S0_S0_S0_S0_S0_S0_S0_S_S_S0_S0_S0_S0_S0_S0_S_S_S0_S0_S0_S0_S0_S0_S0_S0_S0_S0_S0_S0_S0_S0__param_37];
	ld.param.u64 	%rd67, [_Z16Vext_s0_deri_calPiPdS0_S0_S0_S0_S_S0_S0_S0_S0_S0_S_S_S_S0_S0_S0_S0_S0_S0_S0_S_S_S0_S0_S0_S0_S0_S0_S_S_S0_S0_S0_S0_S0_S0_S0_S0_S0_S0_S0_S0_S0_S0__param_38];
	cvta.to.global.u64 	%rd1, %rd80;
	cvta.to.global.u64 	%rd2, %rd76;
	cvta.to.global.u64 	%rd3, %rd84;
	cvta.to.global.u64 	%rd4, %rd85;
	cvta.to.global.u64 	%rd5, %rd86;
	cvta.to.global.u64 	%rd6, %rd83;
	cvta.to.global.u64 	%rd7, %rd82;
	cvta.to.global.u64 	%rd8, %rd81;
	cvta.to.global.u64 	%rd9, %rd79;
	cvta.to.global.u64 	%rd10, %rd78;
	cvta.to.global.u64 	%rd11, %rd77;
	cvta.to.global.u64 	%rd12, %rd89;
	cvta.to.global.u64 	%rd13, %rd88;
	cvta.to.global.u64 	%rd14, %rd87;
	cvta.to.global.u64 	%rd15, %rd90;
	cvta.to.global.u64 	%rd16, %rd75;
	cvta.to.global.u64 	%rd17, %rd91;
	mov.u32 	%r85, %ctaid.x;
	mov.u32 	%r1, %ntid.x;
	mov.u32 	%r86, %tid.x;
	mad.lo.s32 	%r271, %r85, %r1, %r86;
	ld.global.u32 	%r87, [%rd17];
	ld.global.u32 	%r88, [%rd16];
	ld.global.u32 	%r89, [%rd15];
	mul.lo.s32 	%r90, %r87, %r88;
	mul.lo.s32 	%r91, %r90, %r89;
	mul.lo.s32 	%r92, %r91, 7;
	setp.ge.s32 	%p3, %r271, %r92;
	@%p3 bra 	$L__BB36_126;
	ld.param.u64 	%rd233, [_Z16Vext_s0_deri_calPiPdS0_S0_S0_S0_S_S0_S0_S0_S0_S0_S_S_S_S0_S0_S0_S0_S0_S0_S0_S_S_S0_S0_S0_S0_S0_S0_S_S_S0_S0_S0_S0_S0_S0_S0_S0_S0_S0_S0_S0_S0_S0__param_39];
	ld.param.u64 	%rd232, [_Z16Vext_s0_deri_calPiPdS0_S0_S0_S0_S_S0_S0_S0_S0_S0_S_S_S_S0_S0_S0_S0_S0_S0_S0_S_S_S0_S0_S0_S0_S0_S0_S_S_S0_S0_S0_S0_S0_S0_S0_S0_S0_S0_S0_S0_S0_S0__param_33];
	mov.f64 	%fd184, 0d4000000000000000;
	{
	.reg .b32 %temp; 
	mov.b64 	{%temp, %r3}, %fd184;
	}
	and.b32  	%r4, %r3, 2146435072;
	setp.eq.s32 	%p4, %r4, 1062207488;
	setp.lt.s32 	%p5, %r3, 0;
	selp.b32 	%r5, 0, 2146435072, %p5;
	and.b32  	%r93, %r3, 2147483647;
	setp.ne.s32 	%p6, %r93, 1071644672;
	and.pred  	%p1, %p4, %p6;
	or.b32  	%r6, %r5, -2147483648;
	mov.f64 	%fd185, 0d4028000000000000;
	{
	.reg .b32 %temp; 
	mov.b64 	{%temp, %r7}, %fd185;
	}
	and.b32  	%r8, %r7, 2146435072;
	setp.lt.s32 	%p7, %r7, 0;
	selp.b32 	%r9, 0, 2146435072, %p7;
	mov.f64 	%fd186, 0d4018000000000000;
	{
	.reg .b32 %temp; 
	mov.b64 	{%temp, %r10}, %fd186;
	}
	and.b32  	%r11, %r10, 2146435072;
	setp.eq.s32 	%p8, %r11, 1073741824;
	setp.lt.s32 	%p9, %r10, 0;
	selp.b32 	%r12, 0, 2146435072, %p9;
	and.b32  	%r94, %r10, 2147483647;
	setp.ne.s32 	%p10, %r94, 1071644672;
	and.pred  	%p2, %p8, %p10;
	mov.u32 	%r95, %nctaid.x;
	mul.lo.s32 	%r13, %r1, %r95;
	cvta.to.global.u64 	%rd18, %rd61;
	cvta.to.global.u64 	%rd19, %rd232;
	cvta.to.global.u64 	%rd20, %rd63;
	cvta.to.global.u64 	%rd21, %rd56;
	cvta.to.global.u64 	%rd22, %rd57;
	cvta.to.global.u64 	%rd23, %rd58;
	cvta.to.global.u64 	%rd24, %rd59;
	cvta.to.global.u64 	%rd25, %rd64;
	cvta.to.global.u64 	%rd26, %rd65;
	cvta.to.global.u64 	%rd27, %rd66;
	cvta.to.global.u64 	%rd28, %rd67;
	cvta.to.global.u64 	%rd29, %rd233;
$L__BB36_2:
	ld.param.u64 	%rd230, [_Z16Vext_s0_deri_calPiPdS0_S0_S0_S0_S_S0_S0_S0_S0_S0_S_S_S_S0_S0_S0_S0_S0_S0_S0_S_S_S0_S0_S0_S0_S0_S0_S_S_S0_S0_S0_S0_S0_S0_S0_S0_S0_S0_S0_S0_S0_S0__param_26];
	ld.param.u64 	%rd229, [_Z16Vext_s0_deri_calPiPdS0_S0_S0_S0_S_S0_S0_S0_S0_S0_S_S_S_S0_S0_S0_S0_S0_S0_S0_S_S_S0_S0_S0_S0_S0_S0_S_S_S0_S0_S0_S0_S0_S0_S0_S0_S0_S0_S0_S0_S0_S0__param_25];
	ld.param.u64 	%rd228, [_Z16Vext_s0_deri_calPiPdS0_S0_S0_S0_S_S0_S0_S0_S0_S0_S_S_S_S0_S0_S0_S0_S0_S0_S0_S_S_S0_S0_S0_S0_S0_S0_S_S_S0_S0_S0_S0_S0_S0_S0_S0_S0_S0_S0_S0_S0_S0__param_24];
	cvta.to.global.u64 	%rd92, %rd228;
	mul.wide.s32 	%rd93, %r271, 8;
	add.s64 	%rd94, %rd92, %rd93;
	ld.global.f64 	%fd187, [%rd94];
	cvta.to.global.u64 	%rd95, %rd229;
	add.s64 	%rd96, %rd95, %rd93;
	ld.global.f64 	%fd188, [%rd96];
	cvta.to.global.u64 	%rd97, %rd230;
	add.s64 	%rd98, %rd97, %rd93;
	ld.global.f64 	%fd189, [%rd98];
	ld.global.f64 	%fd190, [%rd14];
	ld.global.f64 	%fd191, [%rd14+8];
	mul.f64 	%fd192, %fd188, %fd191;
	fma.rn.f64 	%fd193, %fd187, %fd190, %fd192;
	ld.global.f64 	%fd194, [%rd14+16];
	fma.rn.f64 	%fd195, %fd189, %fd194, %fd193;
	add.s64 	%rd30, %rd18, %rd93;
	st.global.f64 	[%rd30], %fd195;
	ld.global.f64 	%fd196, [%rd94];
	ld.global.f64 	%fd197, [%rd96];
	ld.global.f64 	%fd198, [%rd98];
	ld.global.f64 	%fd199, [%rd13];
	ld.global.f64 	%fd200, [%rd13+8];
	mul.f64 	%fd201, %fd197, %fd200;
	fma.rn.f64 	%fd202, %fd196, %fd199, %fd201;
	ld.global.f64 	%fd203, [%rd13+16];
	fma.rn.f64 	%fd204, %fd198, %fd203, %fd202;
	add.s64 	%rd31, %rd19, %rd93;
	st.global.f64 	[%rd31], %fd204;
	ld.global.f64 	%fd205, [%rd94];
	ld.global.f64 	%fd206, [%rd96];
	ld.global.f64 	%fd207, [%rd98];
	ld.global.f64 	%fd208, [%rd12];
	ld.global.f64 	%fd209, [%rd12+8];
	mul.f64 	%fd210, %fd206, %fd209;
	fma.rn.f64 	%fd211, %fd205, %fd208, %fd210;
	ld.global.f64 	%fd212, [%rd12+16];
	fma.rn.f64 	%fd213, %fd207, %fd212, %fd211;
	add.s64 	%rd32, %rd20, %rd93;
	st.global.f64 	[%rd32], %fd213;
	add.s64 	%rd33, %rd21, %rd93;
	ld.global.f64 	%fd1, [%rd33];
	add.s64 	%rd34, %rd22, %rd93;
	ld.global.f64 	%fd2, [%rd34];
	add.s64 	%rd35, %rd23, %rd93;
	ld.global.f64 	%fd3, [%rd35];
	mul.wide.s32 	%rd99, %r271, 4;
	add.s64 	%rd36, %rd24, %rd99;
	ld.global.u32 	%r96, [%rd36];
	mul.wide.s32 	%rd100, %r96, 8;
	add.s64 	%rd101, %rd11, %rd100;
	ld.global.f64 	%fd4, [%rd101];
	add.s64 	%rd102, %rd10, %rd100;
	ld.global.f64 	%fd5, [%rd102];
	add.s64 	%rd103, %rd9, %rd100;
	ld.global.f64 	%fd6, [%rd103];
	abs.f64 	%fd7, %fd3;
	setp.neu.f64 	%p11, %fd7, 0d7FF0000000000000;
	@%p11 bra 	$L__BB36_4;
	mov.f64 	%fd219, 0d0000000000000000;
	mul.rn.f64 	%fd790, %fd3, %fd219;
	mov.b32 	%r273, 1;
	bra.uni 	$L__BB36_7;
$L__BB36_4:
	mul.f64 	%fd214, %fd3, 0d3FE45F306DC9C883;
	cvt.rni.s32.f64 	%r272, %fd214;
	cvt.rn.f64.s32 	%fd215, %r272;
	fma.rn.f64 	%fd216, %fd215, 0dBFF921FB54442D18, %fd3;
	fma.rn.f64 	%fd217, %fd215, 0dBC91A62633145C00, %fd216;
	fma.rn.f64 	%fd790, %fd215, 0dB97B839A252049C0, %fd217;
	setp.ltu.f64 	%p12, %fd7, 0d41E0000000000000;
	@%p12 bra 	$L__BB36_6;
	{ // callseq 183, 0
	.param .b64 param0;
	st.param.f64 	[param0], %fd3;
	.param .align 16 .b8 retval0[16];
	call.uni (retval0), 
	__internal_trig_reduction_slowpathd, 
	(
	param0
	);
	ld.param.f64 	%fd790, [retval0];
	ld.param.b32 	%r272, [retval0+8];
	} // callseq 183
$L__BB36_6:
	add.s32 	%r273, %r272, 1;
$L__BB36_7:
	shl.b32 	%r99, %r273, 6;
	cvt.u64.u32 	%rd104, %r99;
	and.b64  	%rd105, %rd104, 64;
	mov.u64 	%rd106, __cudart_sin_cos_coeffs;
	add.s64 	%rd107, %rd106, %rd105;
	mul.rn.f64 	%fd220, %fd790, %fd790;
	and.b32  	%r100, %r273, 1;
	setp.eq.b32 	%p13, %r100, 1;
	selp.f64 	%fd221, 0dBDA8FF8320FD8164, 0d3DE5DB65F9785EBA, %p13;
	ld.global.nc.v2.f64 	{%fd222, %fd223}, [%rd107];
	fma.rn.f64 	%fd224, %fd221, %fd220, %fd222;
	fma.rn.f64 	%fd225, %fd224, %fd220, %fd223;
	ld.global.nc.v2.f64 	{%fd226, %fd227}, [%rd107+16];
	fma.rn.f64 	%fd228, %fd225, %fd220, %fd226;
	fma.rn.f64 	%fd229, %fd228, %fd220, %fd227;
	ld.global.nc.v2.f64 	{%fd230, %fd231}, [%rd107+32];
	fma.rn.f64 	%fd232, %fd229, %fd220, %fd230;
	fma.rn.f64 	%fd233, %fd232, %fd220, %fd231;
	fma.rn.f64 	%fd234, %fd233, %fd790, %fd790;
	fma.rn.f64 	%fd235, %fd233, %fd220, 0d3FF0000000000000;
	selp.f64 	%fd236, %fd235, %fd234, %p13;
	and.b32  	%r101, %r273, 2;
	setp.eq.s32 	%p14, %r101, 0;
	mov.f64 	%fd237, 0d0000000000000000;
	sub.f64 	%fd238, %fd237, %fd236;
	selp.f64 	%fd13, %fd236, %fd238, %p14;
	abs.f64 	%fd14, %fd2;
	setp.neu.f64 	%p15, %fd14, 0d7FF0000000000000;
	@%p15 bra 	$L__BB36_9;
	mov.f64 	%fd244, 0d0000000000000000;
	mul.rn.f64 	%fd792, %fd2, %fd244;
	mov.b32 	%r275, 1;
	bra.uni 	$L__BB36_12;
$L__BB36_9:
	mul.f64 	%fd239, %fd2, 0d3FE45F306DC9C883;
	cvt.rni.s32.f64 	%r274, %fd239;
	cvt.rn.f64.s32 	%fd240, %r274;
	fma.rn.f64 	%fd241, %fd240, 0dBFF921FB54442D18, %fd2;
	fma.rn.f64 	%fd242, %fd240, 0dBC91A62633145C00, %fd241;
	fma.rn.f64 	%fd792, %fd240, 0dB97B839A252049C0, %fd242;
	setp.ltu.f64 	%p16, %fd14, 0d41E0000000000000;
	@%p16 bra 	$L__BB36_11;
	{ // callseq 184, 0
	.param .b64 param0;
	st.param.f64 	[param0], %fd2;
	.param .align 16 .b8 retval0[16];
	call.uni (retval0), 
	__internal_trig_reduction_slowpathd, 
	(
	param0
	);
	ld.param.f64 	%fd792, [retval0];
	ld.param.b32 	%r274, [retval0+8];
	} // callseq 184
$L__BB36_11:
	add.s32 	%r275, %r274, 1;
$L__BB36_12:
	shl.b32 	%r104, %r275, 6;
	cvt.u64.u32 	%rd108, %r104;
	and.b64  	%rd109, %rd108, 64;
	mov.u64 	%rd110, __cudart_sin_cos_coeffs;
	add.s64 	%rd111, %rd110, %rd109;
	mul.rn.f64 	%fd245, %fd792, %fd792;
	and.b32  	%r105, %r275, 1;
	setp.eq.b32 	%p18, %r105, 1;
	selp.f64 	%fd246, 0dBDA8FF8320FD8164, 0d3DE5DB65F9785EBA, %p18;
	ld.global.nc.v2.f64 	{%fd247, %fd248}, [%rd111];
	fma.rn.f64 	%fd249, %fd246, %fd245, %fd247;
	fma.rn.f64 	%fd250, %fd249, %fd245, %fd248;
	ld.global.nc.v2.f64 	{%fd251, %fd252}, [%rd111+16];
	fma.rn.f64 	%fd253, %fd250, %fd245, %fd251;
	fma.rn.f64 	%fd254, %fd253, %fd245, %fd252;
	ld.global.nc.v2.f64 	{%fd255, %fd256}, [%rd111+32];
	fma.rn.f64 	%fd257, %fd254, %fd245, %fd255;
	fma.rn.f64 	%fd258, %fd257, %fd245, %fd256;
	fma.rn.f64 	%fd259, %fd258, %fd792, %fd792;
	fma.rn.f64 	%fd260, %fd258, %fd245, 0d3FF0000000000000;
	selp.f64 	%fd261, %fd260, %fd259, %p18;
	and.b32  	%r106, %r275, 2;
	setp.eq.s32 	%p19, %r106, 0;
	mov.f64 	%fd262, 0d0000000000000000;
	sub.f64 	%fd263, %fd262, %fd261;
	selp.f64 	%fd264, %fd261, %fd263, %p19;
	mul.f64 	%fd265, %fd4, %fd13;
	mul.f64 	%fd20, %fd265, %fd264;
	@%p11 bra 	$L__BB36_14;
	mov.f64 	%fd271, 0d0000000000000000;
	mul.rn.f64 	%fd793, %fd3, %fd271;
	mov.b32 	%r276, 0;
	bra.uni 	$L__BB36_16;
$L__BB36_14:
	mul.f64 	%fd266, %fd3, 0d3FE45F306DC9C883;
	cvt.rni.s32.f64 	%r276, %fd266;
	cvt.rn.f64.s32 	%fd267, %r276;
	fma.rn.f64 	%fd268, %fd267, 0dBFF921FB54442D18, %fd3;
	fma.rn.f64 	%fd269, %fd267, 0dBC91A62633145C00, %fd268;
	fma.rn.f64 	%fd793, %fd267, 0dB97B839A252049C0, %fd269;
	setp.ltu.f64 	%p20, %fd7, 0d41E0000000000000;
	@%p20 bra 	$L__BB36_16;
	{ // callseq 185, 0
	.param .b64 param0;
	st.param.f64 	[param0], %fd3;
	.param .align 16 .b8 retval0[16];
	call.uni (retval0), 
	__internal_trig_reduction_slowpathd, 
	(
	param0
	);
	ld.param.f64 	%fd793, [retval0];
	ld.param.b32 	%r276, [retval0+8];
	} // callseq 185
$L__BB36_16:
	shl.b32 	%r109, %r276, 6;
	cvt.u64.u32 	%rd112, %r109;
	and.b64  	%rd113, %rd112, 64;
	mov.u64 	%rd114, __cudart_sin_cos_coeffs;
	add.s64 	%rd115, %rd114, %rd113;
	mul.rn.f64 	%fd272, %fd793, %fd793;
	and.b32  	%r110, %r276, 1;
	setp.eq.b32 	%p21, %r110, 1;
	selp.f64 	%fd273, 0dBDA8FF8320FD8164, 0d3DE5DB65F9785EBA, %p21;
	ld.global.nc.v2.f64 	{%fd274, %fd275}, [%rd115];
	fma.rn.f64 	%fd276, %fd273, %fd272, %fd274;
	fma.rn.f64 	%fd277, %fd276, %fd272, %fd275;
	ld.global.nc.v2.f64 	{%fd278, %fd279}, [%rd115+16];
	fma.rn.f64 	%fd280, %fd277, %fd272, %fd278;
	fma.rn.f64 	%fd281, %fd280, %fd272, %fd279;
	ld.global.nc.v2.f64 	{%fd282, %fd283}, [%rd115+32];
	fma.rn.f64 	%fd284, %fd281, %fd272, %fd282;
	fma.rn.f64 	%fd285, %fd284, %fd272, %fd283;
	fma.rn.f64 	%fd286, %fd285, %fd793, %fd793;
	fma.rn.f64 	%fd287, %fd285, %fd272, 0d3FF0000000000000;
	selp.f64 	%fd288, %fd287, %fd286, %p21;
	and.b32  	%r111, %r276, 2;
	setp.eq.s32 	%p22, %r111, 0;
	mov.f64 	%fd289, 0d0000000000000000;
	sub.f64 	%fd290, %fd289, %fd288;
	selp.f64 	%fd25, %fd288, %fd290, %p22;
	abs.f64 	%fd26, %fd1;
	setp.neu.f64 	%p23, %fd26, 0d7FF0000000000000;
	@%p23 bra 	$L__BB36_18;
	mov.f64 	%fd296, 0d0000000000000000;
	mul.rn.f64 	%fd795, %fd1, %fd296;
	mov.b32 	%r278, 1;
	bra.uni 	$L__BB36_21;
$L__BB36_18:
	mul.f64 	%fd291, %fd1, 0d3FE45F306DC9C883;
	cvt.rni.s32.f64 	%r277, %fd291;
	cvt.rn.f64.s32 	%fd292, %r277;
	fma.rn.f64 	%fd293, %fd292, 0dBFF921FB54442D18, %fd1;
	fma.rn.f64 	%fd294, %fd292, 0dBC91A62633145C00, %fd293;
	fma.rn.f64 	%fd795, %fd292, 0dB97B839A252049C0, %fd294;
	setp.ltu.f64 	%p24, %fd26, 0d41E0000000000000;
	@%p24 bra 	$L__BB36_20;
	{ // callseq 186, 0
	.param .b64 param0;
	st.param.f64 	[param0], %fd1;
	.param .align 16 .b8 retval0[16];
	call.uni (retval0), 
	__internal_trig_reduction_slowpathd, 
	(
	param0
	);
	ld.param.f64 	%fd795, [retval0];
	ld.param.b32 	%r277, [retval0+8];
	} // callseq 186
$L__BB36_20:
	add.s32 	%r278, %r277, 1;
$L__BB36_21:
	shl.b32 	%r114, %r278, 6;
	cvt.u64.u32 	%rd116, %r114;
	and.b64  	%rd117, %rd116, 64;
	mov.u64 	%rd118, __cudart_sin_cos_coeffs;
	add.s64 	%rd119, %rd118, %rd117;
	mul.rn.f64 	%fd297, %fd795, %fd795;
	and.b32  	%r115, %r278, 1;
	setp.eq.b32 	%p26, %r115, 1;
	selp.f64 	%fd298, 0dBDA8FF8320FD8164, 0d3DE5DB65F9785EBA, %p26;
	ld.global.nc.v2.f64 	{%fd299, %fd300}, [%rd119];
	fma.rn.f64 	%fd301, %fd298, %fd297, %fd299;
	fma.rn.f64 	%fd302, %fd301, %fd297, %fd300;
	ld.global.nc.v2.f64 	{%fd303, %fd304}, [%rd119+16];
	fma.rn.f64 	%fd305, %fd302, %fd297, %fd303;
	fma.rn.f64 	%fd306, %fd305, %fd297, %fd304;
	ld.global.nc.v2.f64 	{%fd307, %fd308}, [%rd119+32];
	fma.rn.f64 	%fd309, %fd306, %fd297, %fd307;
	fma.rn.f64 	%fd310, %fd309, %fd297, %fd308;
	fma.rn.f64 	%fd311, %fd310, %fd795, %fd795;
	fma.rn.f64 	%fd312, %fd310, %fd297, 0d3FF0000000000000;
	selp.f64 	%fd313, %fd312, %fd311, %p26;
	and.b32  	%r116, %r278, 2;
	setp.eq.s32 	%p27, %r116, 0;
	mov.f64 	%fd314, 0d0000000000000000;
	sub.f64 	%fd315, %fd314, %fd313;
	selp.f64 	%fd32, %fd313, %fd315, %p27;
	@%p23 bra 	$L__BB36_23;
	mov.f64 	%fd321, 0d0000000000000000;
	mul.rn.f64 	%fd796, %fd1, %fd321;
	mov.b32 	%r279, 0;
	bra.uni 	$L__BB36_25;
$L__BB36_23:
	mul.f64 	%fd316, %fd1, 0d3FE45F306DC9C883;
	cvt.rni.s32.f64 	%r279, %fd316;
	cvt.rn.f64.s32 	%fd317, %r279;
	fma.rn.f64 	%fd318, %fd317, 0dBFF921FB54442D18, %fd1;
	fma.rn.f64 	%fd319, %fd317, 0dBC91A62633145C00, %fd318;
	fma.rn.f64 	%fd796, %fd317, 0dB97B839A252049C0, %fd319;
	setp.ltu.f64 	%p28, %fd26, 0d41E0000000000000;
	@%p28 bra 	$L__BB36_25;
	{ // callseq 187, 0
	.param .b64 param0;
	st.param.f64 	[param0], %fd1;
	.param .align 16 .b8 retval0[16];
	call.uni (retval0), 
	__internal_trig_reduction_slowpathd, 
	(
	param0
	);
	ld.param.f64 	%fd796, [retval0];
	ld.param.b32 	%r279, [retval0+8];
	} // callseq 187
$L__BB36_25:
	shl.b32 	%r119, %r279, 6;
	cvt.u64.u32 	%rd120, %r119;
	and.b64  	%rd121, %rd120, 64;
	mov.u64 	%rd122, __cudart_sin_cos_coeffs;
	add.s64 	%rd123, %rd122, %rd121;
	mul.rn.f64 	%fd322, %fd796, %fd796;
	and.b32  	%r120, %r279, 1;
	setp.eq.b32 	%p30, %r120, 1;
	selp.f64 	%fd323, 0dBDA8FF8320FD8164, 0d3DE5DB65F9785EBA, %p30;
	ld.global.nc.v2.f64 	{%fd324, %fd325}, [%rd123];
	fma.rn.f64 	%fd326, %fd323, %fd322, %fd324;
	fma.rn.f64 	%fd327, %fd326, %fd322, %fd325;
	ld.global.nc.v2.f64 	{%fd328, %fd329}, [%rd123+16];
	fma.rn.f64 	%fd330, %fd327, %fd322, %fd328;
	fma.rn.f64 	%fd331, %fd330, %fd322, %fd329;
	ld.global.nc.v2.f64 	{%fd332, %fd333}, [%rd123+32];
	fma.rn.f64 	%fd334, %fd331, %fd322, %fd332;
	fma.rn.f64 	%fd335, %fd334, %fd322, %fd333;
	fma.rn.f64 	%fd336, %fd335, %fd796, %fd796;
	fma.rn.f64 	%fd337, %fd335, %fd322, 0d3FF0000000000000;
	selp.f64 	%fd338, %fd337, %fd336, %p30;
	and.b32  	%r121, %r279, 2;
	setp.eq.s32 	%p31, %r121, 0;
	mov.f64 	%fd339, 0d0000000000000000;
	sub.f64 	%fd340, %fd339, %fd338;
	selp.f64 	%fd37, %fd338, %fd340, %p31;
	mul.f64 	%fd38, %fd5, %fd37;
	@%p15 bra 	$L__BB36_27;
	mov.f64 	%fd346, 0d0000000000000000;
	mul.rn.f64 	%fd797, %fd2, %fd346;
	mov.b32 	%r280, 0;
	bra.uni 	$L__BB36_29;
$L__BB36_27:
	mul.f64 	%fd341, %fd2, 0d3FE45F306DC9C883;
	cvt.rni.s32.f64 	%r280, %fd341;
	cvt.rn.f64.s32 	%fd342, %r280;
	fma.rn.f64 	%fd343, %fd342, 0dBFF921FB54442D18, %fd2;
	fma.rn.f64 	%fd344, %fd342, 0dBC91A62633145C00, %fd343;
	fma.rn.f64 	%fd797, %fd342, 0dB97B839A252049C0, %fd344;
	setp.ltu.f64 	%p32, %fd14, 0d41E0000000000000;
	@%p32 bra 	$L__BB36_29;
	{ // callseq 188, 0
	.param .b64 param0;
	st.param.f64 	[param0], %fd2;
	.param .align 16 .b8 retval0[16];
	call.uni (retval0), 
	__internal_trig_reduction_slowpathd, 
	(
	param0
	);
	ld.param.f64 	%fd797, [retval0];
	ld.param.b32 	%r280, [retval0+8];
	} // callseq 188
$L__BB36_29:
	shl.b32 	%r124, %r280, 6;
	cvt.u64.u32 	%rd124, %r124;
	and.b64  	%rd125, %rd124, 64;
	mov.u64 	%rd126, __cudart_sin_cos_coeffs;
	add.s64 	%rd127, %rd126, %rd125;
	mul.rn.f64 	%fd347, %fd797, %fd797;
	and.b32  	%r125, %r280, 1;
	setp.eq.b32 	%p33, %r125, 1;
	selp.f64 	%fd348, 0dBDA8FF8320FD8164, 0d3DE5DB65F9785EBA, %p33;
	ld.global.nc.v2.f64 	{%fd349, %fd350}, [%rd127];
	fma.rn.f64 	%fd351, %fd348, %fd347, %fd349;
	fma.rn.f64 	%fd352, %fd351, %fd347, %fd350;
	ld.global.nc.v2.f64 	{%fd353, %fd354}, [%rd127+16];
	fma.rn.f64 	%fd355, %fd352, %fd347, %fd353;
	fma.rn.f64 	%fd356, %fd355, %fd347, %fd354;
	ld.global.nc.v2.f64 	{%fd357, %fd358}, [%rd127+32];
	fma.rn.f64 	%fd359, %fd356, %fd347, %fd357;
	fma.rn.f64 	%fd360, %fd359, %fd347, %fd358;
	fma.rn.f64 	%fd361, %fd360, %fd797, %fd797;
	fma.rn.f64 	%fd362, %fd360, %fd347, 0d3FF0000000000000;
	selp.f64 	%fd363, %fd362, %fd361, %p33;
	and.b32  	%r126, %r280, 2;
	setp.eq.s32 	%p34, %r126, 0;
	mov.f64 	%fd364, 0d0000000000000000;
	sub.f64 	%fd365, %fd364, %fd363;
	selp.f64 	%fd366, %fd363, %fd365, %p34;
	mul.f64 	%fd367, %fd13, %fd38;
	mul.f64 	%fd368, %fd5, %fd25;
	mul.f64 	%fd369, %fd368, %fd32;
	sub.f64 	%fd370, %fd20, %fd369;
	fma.rn.f64 	%fd371, %fd367, %fd366, %fd370;
	mul.f64 	%fd372, %fd6, %fd25;
	fma.rn.f64 	%fd373, %fd372, %fd37, %fd371;
	mul.f64 	%fd374, %fd6, %fd32;
	mul.f64 	%fd375, %fd13, %fd374;
	fma.rn.f64 	%fd376, %fd375, %fd366, %fd373;
	mul.wide.s32 	%rd128, %r271, 8;
	add.s64 	%rd37, %rd25, %rd128;
	st.global.f64 	[%rd37], %fd376;
	ld.global.f64 	%fd43, [%rd33];
	ld.global.f64 	%fd44, [%rd34];
	ld.global.f64 	%fd45, [%rd35];
	ld.global.u32 	%r127, [%rd36];
	mul.wide.s32 	%rd129, %r127, 8;
	add.s64 	%rd130, %rd11, %rd129;
	ld.global.f64 	%fd46, [%rd130];
	add.s64 	%rd131, %rd10, %rd129;
	ld.global.f64 	%fd47, [%rd131];
	add.s64 	%rd132, %rd9, %rd129;
	ld.global.f64 	%fd48, [%rd132];
	abs.f64 	%fd49, %fd45;
	setp.neu.f64 	%p35, %fd49, 0d7FF0000000000000;
	@%p35 bra 	$L__BB36_31;
	mov.f64 	%fd382, 0d0000000000000000;
	mul.rn.f64 	%fd798, %fd45, %fd382;
	mov.b32 	%r281, 0;
	bra.uni 	$L__BB36_33;
$L__BB36_31:
	mul.f64 	%fd377, %fd45, 0d3FE45F306DC9C883;
	cvt.rni.s32.f64 	%r281, %fd377;
	cvt.rn.f64.s32 	%fd378, %r281;
	fma.rn.f64 	%fd379, %fd378, 0dBFF921FB54442D18, %fd45;
	fma.rn.f64 	%fd380, %fd378, 0dBC91A62633145C00, %fd379;
	fma.rn.f64 	%fd798, %fd378, 0dB97B839A252049C0, %fd380;
	setp.ltu.f64 	%p36, %fd49, 0d41E0000000000000;
	@%p36 bra 	$L__BB36_33;
	{ // callseq 189, 0
	.param .b64 param0;
	st.param.f64 	[param0], %fd45;
	.param .align 16 .b8 retval0[16];
	call.uni (retval0), 
	__internal_trig_reduction_slowpathd, 
	(
	param0
	);
	ld.param.f64 	%fd798, [retval0];
	ld.param.b32 	%r281, [retval0+8];
	} // callseq 189
$L__BB36_33:
	shl.b32 	%r130, %r281, 6;
	cvt.u64.u32 	%rd133, %r130;
	and.b64  	%rd134, %rd133, 64;
	mov.u64 	%rd135, __cudart_sin_cos_coeffs;
	add.s64 	%rd136, %rd135, %rd134;
	mul.rn.f64 	%fd383, %fd798, %fd798;
	and.b32  	%r131, %r281, 1;
	setp.eq.b32 	%p37, %r131, 1;
	selp.f64 	%fd384, 0dBDA8FF8320FD8164, 0d3DE5DB65F9785EBA, %p37;
	ld.global.nc.v2.f64 	{%fd385, %fd386}, [%rd136];
	fma.rn.f64 	%fd387, %fd384, %fd383, %fd385;
	fma.rn.f64 	%fd388, %fd387, %fd383, %fd386;
	ld.global.nc.v2.f64 	{%fd389, %fd390}, [%rd136+16];
	fma.rn.f64 	%fd391, %fd388, %fd383, %fd389;
	fma.rn.f64 	%fd392, %fd391, %fd383, %fd390;
	ld.global.nc.v2.f64 	{%fd393, %fd394}, [%rd136+32];
	fma.rn.f64 	%fd395, %fd392, %fd383, %fd393;
	fma.rn.f64 	%fd396, %fd395, %fd383, %fd394;
	fma.rn.f64 	%fd397, %fd396, %fd798, %fd798;
	fma.rn.f64 	%fd398, %fd396, %fd383, 0d3FF0000000000000;
	selp.f64 	%fd399, %fd398, %fd397, %p37;
	and.b32  	%r132, %r281, 2;
	setp.eq.s32 	%p38, %r132, 0;
	mov.f64 	%fd400, 0d0000000000000000;
	sub.f64 	%fd401, %fd400, %fd399;
	selp.f64 	%fd54, %fd399, %fd401, %p38;
	abs.f64 	%fd55, %fd44;
	setp.neu.f64 	%p39, %fd55, 0d7FF0000000000000;
	@%p39 bra 	$L__BB36_35;
	mov.f64 	%fd407, 0d0000000000000000;
	mul.rn.f64 	%fd800, %fd44, %fd407;
	mov.b32 	%r283, 1;
	bra.uni 	$L__BB36_38;
$L__BB36_35:
	mul.f64 	%fd402, %fd44, 0d3FE45F306DC9C883;
	cvt.rni.s32.f64 	%r282, %fd402;
	cvt.rn.f64.s32 	%fd403, %r282;
	fma.rn.f64 	%fd404, %fd403, 0dBFF921FB54442D18, %fd44;
	fma.rn.f64 	%fd405, %fd403, 0dBC91A62633145C00, %fd404;
	fma.rn.f64 	%fd800, %fd403, 0dB97B839A252049C0, %fd405;
	setp.ltu.f64 	%p40, %fd55, 0d41E0000000000000;
	@%p40 bra 	$L__BB36_37;
	{ // callseq 190, 0
	.param .b64 param0;
	st.param.f64 	[param0], %fd44;
	.param .align 16 .b8 retval0[16];
	call.uni (retval0), 
	__internal_trig_reduction_slowpathd, 
	(
	param0
	);
	ld.param.f64 	%fd800, [retval0];
	ld.param.b32 	%r282, [retval0+8];
	} // callseq 190
$L__BB36_37:
	add.s32 	%r283, %r282, 1;
$L__BB36_38:
	shl.b32 	%r135, %r283, 6;
	cvt.u64.u32 	%rd137, %r135;
	and.b64  	%rd138, %rd137, 64;
	mov.u64 	%rd139, __cudart_sin_cos_coeffs;
	add.s64 	%rd140, %rd139, %rd138;
	mul.rn.f64 	%fd408, %fd800, %fd800;
	and.b32  	%r136, %r283, 1;
	setp.eq.b32 	%p42, %r136, 1;
	selp.f64 	%fd409, 0dBDA8FF8320FD8164, 0d3DE5DB65F9785EBA, %p42;
	ld.global.nc.v2.f64 	{%fd410, %fd411}, [%rd140];
	fma.rn.f64 	%fd412, %fd409, %fd408, %fd410;
	fma.rn.f64 	%fd413, %fd412, %fd408, %fd411;
	ld.global.nc.v2.f64 	{%fd414, %fd415}, [%rd140+16];
	fma.rn.f64 	%fd416, %fd413, %fd408, %fd414;
	fma.rn.f64 	%fd417, %fd416, %fd408, %fd415;
	ld.global.nc.v2.f64 	{%fd418, %fd419}, [%rd140+32];
	fma.rn.f64 	%fd420, %fd417, %fd408, %fd418;
	fma.rn.f64 	%fd421, %fd420, %fd408, %fd419;
	fma.rn.f64 	%fd422, %fd421, %fd800, %fd800;
	fma.rn.f64 	%fd423, %fd421, %fd408, 0d3FF0000000000000;
	selp.f64 	%fd424, %fd423, %fd422, %p42;
	and.b32  	%r137, %r283, 2;
	setp.eq.s32 	%p43, %r137, 0;
	mov.f64 	%fd425, 0d0000000000000000;
	sub.f64 	%fd426, %fd425, %fd424;
	selp.f64 	%fd427, %fd424, %fd426, %p43;
	mul.f64 	%fd428, %fd46, %fd54;
	mul.f64 	%fd61, %fd428, %fd427;
	@%p35 bra 	$L__BB36_40;
	mov.f64 	%fd434, 0d0000000000000000;
	mul.rn.f64 	%fd802, %fd45, %fd434;
	mov.b32 	%r285, 1;
	bra.uni 	$L__BB36_43;
$L__BB36_40:
	mul.f64 	%fd429, %fd45, 0d3FE45F306DC9C883;
	cvt.rni.s32.f64 	%r284, %fd429;
	cvt.rn.f64.s32 	%fd430, %r284;
	fma.rn.f64 	%fd431, %fd430, 0dBFF921FB54442D18, %fd45;
	fma.rn.f64 	%fd432, %fd430, 0dBC91A62633145C00, %fd431;
	fma.rn.f64 	%fd802, %fd430, 0dB97B839A252049C0, %fd432;
	setp.ltu.f64 	%p44, %fd49, 0d41E0000000000000;
	@%p44 bra 	$L__BB36_42;
	{ // callseq 191, 0
	.param .b64 param0;
	st.param.f64 	[param0], %fd45;
	.param .align 16 .b8 retval0[16];
	call.uni (retval0), 
	__internal_trig_reduction_slowpathd, 
	(
	param0
	);
	ld.param.f64 	%fd802, [retval0];
	ld.param.b32 	%r284, [retval0+8];
	} // callseq 191
$L__BB36_42:
	add.s32 	%r285, %r284, 1;
$L__BB36_43:
	shl.b32 	%r140, %r285, 6;
	cvt.u64.u32 	%rd141, %r140;
	and.b64  	%rd142, %rd141, 64;
	mov.u64 	%rd143, __cudart_sin_cos_coeffs;
	add.s64 	%rd144, %rd143, %rd142;
	mul.rn.f64 	%fd435, %fd802, %fd802;
	and.b32  	%r141, %r285, 1;
	setp.eq.b32 	%p45, %r141, 1;
	selp.f64 	%fd436, 0dBDA8FF8320FD8164, 0d3DE5DB65F9785EBA, %p45;
	ld.global.nc.v2.f64 	{%fd437, %fd438}, [%rd144];
	fma.rn.f64 	%fd439, %fd436, %fd435, %fd437;
	fma.rn.f64 	%fd440, %fd439, %fd435, %fd438;
	ld.global.nc.v2.f64 	{%fd441, %fd442}, [%rd144+16];
	fma.rn.f64 	%fd443, %fd440, %fd435, %fd441;
	fma.rn.f64 	%fd444, %fd443, %fd435, %fd442;
	ld.global.nc.v2.f64 	{%fd445, %fd446}, [%rd144+32];
	fma.rn.f64 	%fd447, %fd444, %fd435, %fd445;
	fma.rn.f64 	%fd448, %fd447, %fd435, %fd446;
	fma.rn.f64 	%fd449, %fd448, %fd802, %fd802;
	fma.rn.f64 	%fd450, %fd448, %fd435, 0d3FF0000000000000;
	selp.f64 	%fd451, %fd450, %fd449, %p45;
	and.b32  	%r142, %r285, 2;
	setp.eq.s32 	%p46, %r142, 0;
	mov.f64 	%fd452, 0d0000000000000000;
	sub.f64 	%fd453, %fd452, %fd451;
	selp.f64 	%fd67, %fd451, %fd453, %p46;
	abs.f64 	%fd68, %fd43;
	setp.neu.f64 	%p47, %fd68, 0d7FF0000000000000;
	@%p47 bra 	$L__BB36_45;
	mov.f64 	%fd459, 0d0000000000000000;
	mul.rn.f64 	%fd804, %fd43, %fd459;
	mov.b32 	%r287, 1;
	bra.uni 	$L__BB36_48;
$L__BB36_45:
	mul.f64 	%fd454, %fd43, 0d3FE45F306DC9C883;
	cvt.rni.s32.f64 	%r286, %fd454;
	cvt.rn.f64.s32 	%fd455, %r286;
	fma.rn.f64 	%fd456, %fd455, 0dBFF921FB54442D18, %fd43;
	fma.rn.f64 	%fd457, %fd455, 0dBC91A62633145C00, %fd456;
	fma.rn.f64 	%fd804, %fd455, 0dB97B839A252049C0, %fd457;
	setp.ltu.f64 	%p48, %fd68, 0d41E0000000000000;
	@%p48 bra 	$L__BB36_47;
	{ // callseq 192, 0
	.param .b64 param0;
	st.param.f64 	[param0], %fd43;
	.param .align 16 .b8 retval0[16];
	call.uni (retval0), 
	__internal_trig_reduction_slowpathd, 
	(
	param0
	);
	ld.param.f64 	%fd804, [retval0];
	ld.param.b32 	%r286, [retval0+8];
	} // callseq 192
$L__BB36_47:
	add.s32 	%r287, %r286, 1;
$L__BB36_48:
	shl.b32 	%r145, %r287, 6;
	cvt.u64.u32 	%rd145, %r145;
	and.b64  	%rd146, %rd145, 64;
	mov.u64 	%rd147, __cudart_sin_cos_coeffs;
	add.s64 	%rd148, %rd147, %rd146;
	mul.rn.f64 	%fd460, %fd804, %fd804;
	and.b32  	%r146, %r287, 1;
	setp.eq.b32 	%p50, %r146, 1;
	selp.f64 	%fd461, 0dBDA8FF8320FD8164, 0d3DE5DB65F9785EBA, %p50;
	ld.global.nc.v2.f64 	{%fd462, %fd463}, [%rd148];
	fma.rn.f64 	%fd464, %fd461, %fd460, %fd462;
	fma.rn.f64 	%fd465, %fd464, %fd460, %fd463;
	ld.global.nc.v2.f64 	{%fd466, %fd467}, [%rd148+16];
	fma.rn.f64 	%fd468, %fd465, %fd460, %fd466;
	fma.rn.f64 	%fd469, %fd468, %fd460, %fd467;
	ld.global.nc.v2.f64 	{%fd470, %fd471}, [%rd148+32];
	fma.rn.f64 	%fd472, %fd469, %fd460, %fd470;
	fma.rn.f64 	%fd473, %fd472, %fd460, %fd471;
	fma.rn.f64 	%fd474, %fd473, %fd804, %fd804;
	fma.rn.f64 	%fd475, %fd473, %fd460, 0d3FF0000000000000;
	selp.f64 	%fd476, %fd475, %fd474, %p50;
	and.b32  	%r147, %r287, 2;
	setp.eq.s32 	%p51, %r147, 0;
	mov.f64 	%fd477, 0d0000000000000000;
	sub.f64 	%fd478, %fd477, %fd476;
	selp.f64 	%fd74, %fd476, %fd478, %p51;
	mul.f64 	%fd479, %fd47, %fd67;
	fma.rn.f64 	%fd75, %fd479, %fd74, %fd61;
	@%p39 bra 	$L__BB36_50;
	mov.f64 	%fd485, 0d0000000000000000;
	mul.rn.f64 	%fd805, %fd44, %fd485;
	mov.b32 	%r288, 0;
	bra.uni 	$L__BB36_52;
$L__BB36_50:
	mul.f64 	%fd480, %fd44, 0d3FE45F306DC9C883;
	cvt.rni.s32.f64 	%r288, %fd480;
	cvt.rn.f64.s32 	%fd481, %r288;
	fma.rn.f64 	%fd482, %fd481, 0dBFF921FB54442D18, %fd44;
	fma.rn.f64 	%fd483, %fd481, 0dBC91A62633145C00, %fd482;
	fma.rn.f64 	%fd805, %fd481, 0dB97B839A252049C0, %fd483;
	setp.ltu.f64 	%p52, %fd55, 0d41E0000000000000;
	@%p52 bra 	$L__BB36_52;
	{ // callseq 193, 0
	.param .b64 param0;
	st.param.f64 	[param0], %fd44;
	.param .align 16 .b8 retval0[16];
	call.uni (retval0), 
	__internal_trig_reduction_slowpathd, 
	(
	param0
	);
	ld.param.f64 	%fd805, [retval0];
	ld.param.b32 	%r288, [retval0+8];
	} // callseq 193
$L__BB36_52:
	shl.b32 	%r150, %r288, 6;
	cvt.u64.u32 	%rd149, %r150;
	and.b64  	%rd150, %rd149, 64;
	mov.u64 	%rd151, __cudart_sin_cos_coeffs;
	add.s64 	%rd152, %rd151, %rd150;
	mul.rn.f64 	%fd486, %fd805, %fd805;
	and.b32  	%r151, %r288, 1;
	setp.eq.b32 	%p54, %r151, 1;
	selp.f64 	%fd487, 0dBDA8FF8320FD8164, 0d3DE5DB65F9785EBA, %p54;
	ld.global.nc.v2.f64 	{%fd488, %fd489}, [%rd152];
	fma.rn.f64 	%fd490, %fd487, %fd486, %fd488;
	fma.rn.f64 	%fd491, %fd490, %fd486, %fd489;
	ld.global.nc.v2.f64 	{%fd492, %fd493}, [%rd152+16];
	fma.rn.f64 	%fd494, %fd491, %fd486, %fd492;
	fma.rn.f64 	%fd495, %fd494, %fd486, %fd493;
	ld.global.nc.v2.f64 	{%fd496, %fd497}, [%rd152+32];
	fma.rn.f64 	%fd498, %fd495, %fd486, %fd496;
	fma.rn.f64 	%fd499, %fd498, %fd486, %fd497;
	fma.rn.f64 	%fd500, %fd499, %fd805, %fd805;
	fma.rn.f64 	%fd501, %fd499, %fd486, 0d3FF0000000000000;
	selp.f64 	%fd502, %fd501, %fd500, %p54;
	and.b32  	%r152, %r288, 2;
	setp.eq.s32 	%p55, %r152, 0;
	mov.f64 	%fd503, 0d0000000000000000;
	sub.f64 	%fd504, %fd503, %fd502;
	selp.f64 	%fd80, %fd502, %fd504, %p55;
	mul.f64 	%fd81, %fd47, %fd54;
	@%p47 bra 	$L__BB36_54;
	mov.f64 	%fd510, 0d0000000000000000;
	mul.rn.f64 	%fd806, %fd43, %fd510;
	mov.b32 	%r289, 0;
	bra.uni 	$L__BB36_56;
$L__BB36_54:
	mul.f64 	%fd505, %fd43, 0d3FE45F306DC9C883;
	cvt.rni.s32.f64 	%r289, %fd505;
	cvt.rn.f64.s32 	%fd506, %r289;
	fma.rn.f64 	%fd507, %fd506, 0dBFF921FB54442D18, %fd43;
	fma.rn.f64 	%fd508, %fd506, 0dBC91A62633145C00, %fd507;
	fma.rn.f64 	%fd806, %fd506, 0dB97B839A252049C0, %fd508;
	setp.ltu.f64 	%p56, %fd68, 0d41E0000000000000;
	@%p56 bra 	$L__BB36_56;
	{ // callseq 194, 0
	.param .b64 param0;
	st.param.f64 	[param0], %fd43;
	.param .align 16 .b8 retval0[16];
	call.uni (retval0), 
	__internal_trig_reduction_slowpathd, 
	(
	param0
	);
	ld.param.f64 	%fd806, [retval0];
	ld.param.b32 	%r289, [retval0+8];
	} // callseq 194
$L__BB36_56:
	shl.b32 	%r155, %r289, 6;
	cvt.u64.u32 	%rd153, %r155;
	and.b64  	%rd154, %rd153, 64;
	mov.u64 	%rd155, __cudart_sin_cos_coeffs;
	add.s64 	%rd156, %rd155, %rd154;
	mul.rn.f64 	%fd511, %fd806, %fd806;
	and.b32  	%r156, %r289, 1;
	setp.eq.b32 	%p57, %r156, 1;
	selp.f64 	%fd512, 0dBDA8FF8320FD8164, 0d3DE5DB65F9785EBA, %p57;
	ld.global.nc.v2.f64 	{%fd513, %fd514}, [%rd156];
	fma.rn.f64 	%fd515, %fd512, %fd511, %fd513;
	fma.rn.f64 	%fd516, %fd515, %fd511, %fd514;
	ld.global.nc.v2.f64 	{%fd517, %fd518}, [%rd156+16];
	fma.rn.f64 	%fd519, %fd516, %fd511, %fd517;
	fma.rn.f64 	%fd520, %fd519, %fd511, %fd518;
	ld.global.nc.v2.f64 	{%fd521, %fd522}, [%rd156+32];
	fma.rn.f64 	%fd523, %fd520, %fd511, %fd521;
	fma.rn.f64 	%fd524, %fd523, %fd511, %fd522;
	fma.rn.f64 	%fd525, %fd524, %fd806, %fd806;
	fma.rn.f64 	%fd526, %fd524, %fd511, 0d3FF0000000000000;
	selp.f64 	%fd527, %fd526, %fd525, %p57;
	and.b32  	%r157, %r289, 2;
	setp.eq.s32 	%p58, %r157, 0;
	mov.f64 	%fd528, 0d0000000000000000;
	sub.f64 	%fd529, %fd528, %fd527;
	selp.f64 	%fd530, %fd527, %fd529, %p58;
	mul.f64 	%fd531, %fd81, %fd80;
	fma.rn.f64 	%fd532, %fd531, %fd530, %fd75;
	mul.f64 	%fd533, %fd48, %fd67;
	mul.f64 	%fd534, %fd533, %fd530;
	sub.f64 	%fd535, %fd532, %fd534;
	mul.f64 	%fd536, %fd48, %fd54;
	mul.f64 	%fd537, %fd536, %fd80;
	fma.rn.f64 	%fd538, %fd74, %fd537, %fd535;
	mul.wide.s32 	%rd157, %r271, 8;
	add.s64 	%rd38, %rd26, %rd157;
	st.global.f64 	[%rd38], %fd538;
	ld.global.f64 	%fd86, [%rd33];
	ld.global.f64 	%fd87, [%rd34];
	ld.global.u32 	%r158, [%rd36];
	mul.wide.s32 	%rd158, %r158, 8;
	add.s64 	%rd159, %rd11, %rd158;
	ld.global.f64 	%fd88, [%rd159];
	add.s64 	%rd160, %rd10, %rd158;
	ld.global.f64 	%fd89, [%rd160];
	add.s64 	%rd161, %rd9, %rd158;
	ld.global.f64 	%fd90, [%rd161];
	abs.f64 	%fd91, %fd87;
	setp.neu.f64 	%p59, %fd91, 0d7FF0000000000000;
	@%p59 bra 	$L__BB36_58;
	mov.f64 	%fd544, 0d0000000000000000;
	mul.rn.f64 	%fd807, %fd87, %fd544;
	mov.b32 	%r290, 0;
	bra.uni 	$L__BB36_60;
$L__BB36_58:
	mul.f64 	%fd539, %fd87, 0d3FE45F306DC9C883;
	cvt.rni.s32.f64 	%r290, %fd539;
	cvt.rn.f64.s32 	%fd540, %r290;
	fma.rn.f64 	%fd541, %fd540, 0dBFF921FB54442D18, %fd87;
	fma.rn.f64 	%fd542, %fd540, 0dBC91A62633145C00, %fd541;
	fma.rn.f64 	%fd807, %fd540, 0dB97B839A252049C0, %fd542;
	setp.ltu.f64 	%p60, %fd91, 0d41E0000000000000;
	@%p60 bra 	$L__BB36_60;
	{ // callseq 195, 0
	.param .b64 param0;
	st.param.f64 	[param0], %fd87;
	.param .align 16 .b8 retval0[16];
	call.uni (retval0), 
	__internal_trig_reduction_slowpathd, 
	(
	param0
	);
	ld.param.f64 	%fd807, [retval0];
	ld.param.b32 	%r290, [retval0+8];
	} // callseq 195
$L__BB36_60:
	shl.b32 	%r161, %r290, 6;
	cvt.u64.u32 	%rd162, %r161;
	and.b64  	%rd163, %rd162, 64;
	mov.u64 	%rd164, __cudart_sin_cos_coeffs;
	add.s64 	%rd165, %rd164, %rd163;
	mul.rn.f64 	%fd545, %fd807, %fd807;
	and.b32  	%r162, %r290, 1;
	setp.eq.b32 	%p62, %r162, 1;
	selp.f64 	%fd546, 0dBDA8FF8320FD8164, 0d3DE5DB65F9785EBA, %p62;
	ld.global.nc.v2.f64 	{%fd547, %fd548}, [%rd165];
	fma.rn.f64 	%fd549, %fd546, %fd545, %fd547;
	fma.rn.f64 	%fd550, %fd549, %fd545, %fd548;
	ld.global.nc.v2.f64 	{%fd551, %fd552}, [%rd165+16];
	fma.rn.f64 	%fd553, %fd550, %fd545, %fd551;
	fma.rn.f64 	%fd554, %fd553, %fd545, %fd552;
	ld.global.nc.v2.f64 	{%fd555, %fd556}, [%rd165+32];
	fma.rn.f64 	%fd557, %fd554, %fd545, %fd555;
	fma.rn.f64 	%fd558, %fd557, %fd545, %fd556;
	fma.rn.f64 	%fd559, %fd558, %fd807, %fd807;
	fma.rn.f64 	%fd560, %fd558, %fd545, 0d3FF0000000000000;
	selp.f64 	%fd561, %fd560, %fd559, %p62;
	and.b32  	%r163, %r290, 2;
	setp.eq.s32 	%p63, %r163, 0;
	mov.f64 	%fd562, 0d0000000000000000;
	sub.f64 	%fd563, %fd562, %fd561;
	selp.f64 	%fd96, %fd561, %fd563, %p63;
	@%p59 bra 	$L__BB36_62;
	mov.f64 	%fd569, 0d0000000000000000;
	mul.rn.f64 	%fd809, %fd87, %fd569;
	mov.b32 	%r292, 1;
	bra.uni 	$L__BB36_65;
$L__BB36_62:
	mul.f64 	%fd564, %fd87, 0d3FE45F306DC9C883;
	cvt.rni.s32.f64 	%r291, %fd564;
	cvt.rn.f64.s32 	%fd565, %r291;
	fma.rn.f64 	%fd566, %fd565, 0dBFF921FB54442D18, %fd87;
	fma.rn.f64 	%fd567, %fd565, 0dBC91A62633145C00, %fd566;
	fma.rn.f64 	%fd809, %fd565, 0dB97B839A252049C0, %fd567;
	setp.ltu.f64 	%p64, %fd91, 0d41E0000000000000;
	@%p64 bra 	$L__BB36_64;
	{ // callseq 196, 0
	.param .b64 param0;
	st.param.f64 	[param0], %fd87;
	.param .align 16 .b8 retval0[16];
	call.uni (retval0), 
	__internal_trig_reduction_slowpathd, 
	(
	param0
	);
	ld.param.f64 	%fd809, [retval0];
	ld.param.b32 	%r291, [retval0+8];
	} // callseq 196
$L__BB36_64:
	add.s32 	%r292, %r291, 1;
$L__BB36_65:
	shl.b32 	%r166, %r292, 6;
	cvt.u64.u32 	%rd166, %r166;
	and.b64  	%rd167, %rd166, 64;
	mov.u64 	%rd168, __cudart_sin_cos_coeffs;
	add.s64 	%rd169, %rd168, %rd167;
	mul.rn.f64 	%fd570, %fd809, %fd809;
	and.b32  	%r167, %r292, 1;
	setp.eq.b32 	%p65, %r167, 1;
	selp.f64 	%fd571, 0dBDA8FF8320FD8164, 0d3DE5DB65F9785EBA, %p65;
	ld.global.nc.v2.f64 	{%fd572, %fd573}, [%rd169];
	fma.rn.f64 	%fd574, %fd571, %fd570, %fd572;
	fma.rn.f64 	%fd575, %fd574, %fd570, %fd573;
	ld.global.nc.v2.f64 	{%fd576, %fd577}, [%rd169+16];
	fma.rn.f64 	%fd578, %fd575, %fd570, %fd576;
	fma.rn.f64 	%fd579, %fd578, %fd570, %fd577;
	ld.global.nc.v2.f64 	{%fd580, %fd581}, [%rd169+32];
	fma.rn.f64 	%fd582, %fd579, %fd570, %fd580;
	fma.rn.f64 	%fd583, %fd582, %fd570, %fd581;
	fma.rn.f64 	%fd584, %fd583, %fd809, %fd809;
	fma.rn.f64 	%fd585, %fd583, %fd570, 0d3FF0000000000000;
	selp.f64 	%fd586, %fd585, %fd584, %p65;
	and.b32  	%r168, %r292, 2;
	setp.eq.s32 	%p66, %r168, 0;
	mov.f64 	%fd587, 0d0000000000000000;
	sub.f64 	%fd588, %fd587, %fd586;
	selp.f64 	%fd102, %fd586, %fd588, %p66;
	abs.f64 	%fd103, %fd86;
	setp.neu.f64 	%p67, %fd103, 0d7FF0000000000000;
	@%p67 bra 	$L__BB36_67;
	mov.f64 	%fd594, 0d0000000000000000;
	mul.rn.f64 	%fd810, %fd86, %fd594;
	mov.b32 	%r293, 0;
	bra.uni 	$L__BB36_69;
$L__BB36_67:
	mul.f64 	%fd589, %fd86, 0d3FE45F306DC9C883;
	cvt.rni.s32.f64 	%r293, %fd589;
	cvt.rn.f64.s32 	%fd590, %r293;
	fma.rn.f64 	%fd591, %fd590, 0dBFF921FB54442D18, %fd86;
	fma.rn.f64 	%fd592, %fd590, 0dBC91A62633145C00, %fd591;
	fma.rn.f64 	%fd810, %fd590, 0dB97B839A252049C0, %fd592;
	setp.ltu.f64 	%p68, %fd103, 0d41E0000000000000;
	@%p68 bra 	$L__BB36_69;
	{ // callseq 197, 0
	.param .b64 param0;
	st.param.f64 	[param0], %fd86;
	.param .align 16 .b8 retval0[16];
	call.uni (retval0), 
	__internal_trig_reduction_slowpathd, 
	(
	param0
	);
	ld.param.f64 	%fd810, [retval0];
	ld.param.b32 	%r293, [retval0+8];
	} // callseq 197
$L__BB36_69:
	shl.b32 	%r171, %r293, 6;
	cvt.u64.u32 	%rd170, %r171;
	and.b64  	%rd171, %rd170, 64;
	mov.u64 	%rd172, __cudart_sin_cos_coeffs;
	add.s64 	%rd173, %rd172, %rd171;
	mul.rn.f64 	%fd595, %fd810, %fd810;
	and.b32  	%r172, %r293, 1;
	setp.eq.b32 	%p70, %r172, 1;
	selp.f64 	%fd596, 0dBDA8FF8320FD8164, 0d3DE5DB65F9785EBA, %p70;
	ld.global.nc.v2.f64 	{%fd597, %fd598}, [%rd173];
	fma.rn.f64 	%fd599, %fd596, %fd595, %fd597;
	fma.rn.f64 	%fd600, %fd599, %fd595, %fd598;
	ld.global.nc.v2.f64 	{%fd601, %fd602}, [%rd173+16];
	fma.rn.f64 	%fd603, %fd600, %fd595, %fd601;
	fma.rn.f64 	%fd604, %fd603, %fd595, %fd602;
	ld.global.nc.v2.f64 	{%fd605, %fd606}, [%rd173+32];
	fma.rn.f64 	%fd607, %fd604, %fd595, %fd605;
	fma.rn.f64 	%fd608, %fd607, %fd595, %fd606;
	fma.rn.f64 	%fd609, %fd608, %fd810, %fd810;
	fma.rn.f64 	%fd610, %fd608, %fd595, 0d3FF0000000000000;
	selp.f64 	%fd611, %fd610, %fd609, %p70;
	and.b32  	%r173, %r293, 2;
	setp.eq.s32 	%p71, %r173, 0;
	mov.f64 	%fd612, 0d0000000000000000;
	sub.f64 	%fd613, %fd612, %fd611;
	selp.f64 	%fd614, %fd611, %fd613, %p71;
	mul.f64 	%fd615, %fd89, %fd102;
	mul.f64 	%fd616, %fd615, %fd614;
	mul.f64 	%fd617, %fd88, %fd96;
	sub.f64 	%fd108, %fd616, %fd617;
	@%p67 bra 	$L__BB36_71;
	mov.f64 	%fd623, 0d0000000000000000;
	mul.rn.f64 	%fd812, %fd86, %fd623;
	mov.b32 	%r295, 1;
	bra.uni 	$L__BB36_74;
$L__BB36_71:
	mul.f64 	%fd618, %fd86, 0d3FE45F306DC9C883;
	cvt.rni.s32.f64 	%r294, %fd618;
	cvt.rn.f64.s32 	%fd619, %r294;
	fma.rn.f64 	%fd620, %fd619, 0dBFF921FB54442D18, %fd86;
	fma.rn.f64 	%fd621, %fd619, 0dBC91A62633145C00, %fd620;
	fma.rn.f64 	%fd812, %fd619, 0dB97B839A252049C0, %fd621;
	setp.ltu.f64 	%p72, %fd103, 0d41E0000000000000;
	@%p72 bra 	$L__BB36_73;
	{ // callseq 198, 0
	.param .b64 param0;
	st.param.f64 	[param0], %fd86;
	.param .align 16 .b8 retval0[16];
	call.uni (retval0), 
	__internal_trig_reduction_slowpathd, 
	(
	param0
	);
	ld.param.f64 	%fd812, [retval0];
	ld.param.b32 	%r294, [retval0+8];
	} // callseq 198
$L__BB36_73:
	add.s32 	%r295, %r294, 1;
$L__BB36_74:
	ld.param.u64 	%rd239, [_Z16Vext_s0_deri_calPiPdS0_S0_S0_S0_S_S0_S0_S0_S0_S0_S_S_S_S0_S0_S0_S0_S0_S0_S0_S_S_S0_S0_S0_S0_S0_S0_S_S_S0_S0_S0_S0_S0_S0_S0_S0_S0_S0_S0_S0_S0_S0__param_45];
	ld.param.u64 	%rd234, [_Z16Vext_s0_deri_calPiPdS0_S0_S0_S0_S_S0_S0_S0_S0_S0_S_S_S_S0_S0_S0_S0_S0_S0_S0_S_S_S0_S0_S0_S0_S0_S0_S_S_S0_S0_S0_S0_S0_S0_S0_S0_S0_S0_S0_S0_S0_S0__param_40];
	ld.param.u64 	%rd231, [_Z16Vext_s0_deri_calPiPdS0_S0_S0_S0_S_S0_S0_S0_S0_S0_S_S_S_S0_S0_S0_S0_S0_S0_S0_S_S_S0_S0_S0_S0_S0_S0_S_S_S0_S0_S0_S0_S0_S0_S0_S0_S0_S0_S0_S0_S0_S0__param_31];
	ld.param.u64 	%rd226, [_Z16Vext_s0_deri_calPiPdS0_S0_S0_S0_S_S0_S0_S0_S0_S0_S_S_S_S0_S0_S0_S0_S0_S0_S0_S_S_S0_S0_S0_S0_S0_S0_S_S_S0_S0_S0_S0_S0_S0_S0_S0_S0_S0_S0_S0_S0_S0__param_17];
	shl.b32 	%r176, %r295, 6;
	cvt.u64.u32 	%rd174, %r176;
	and.b64  	%rd175, %rd174, 64;
	mov.u64 	%rd176, __cudart_sin_cos_coeffs;
	add.s64 	%rd177, %rd176, %rd175;
	mul.rn.f64 	%fd624, %fd812, %fd812;
	and.b32  	%r177, %r295, 1;
	setp.eq.b32 	%p73, %r177, 1;
	selp.f64 	%fd625, 0dBDA8FF8320FD8164, 0d3DE5DB65F9785EBA, %p73;
	ld.global.nc.v2.f64 	{%fd626, %fd627}, [%rd177];
	fma.rn.f64 	%fd628, %fd625, %fd624, %fd626;
	fma.rn.f64 	%fd629, %fd628, %fd624, %fd627;
	ld.global.nc.v2.f64 	{%fd630, %fd631}, [%rd177+16];
	fma.rn.f64 	%fd632, %fd629, %fd624, %fd630;
	fma.rn.f64 	%fd633, %fd632, %fd624, %fd631;
	ld.global.nc.v2.f64 	{%fd634, %fd635}, [%rd177+32];
	fma.rn.f64 	%fd636, %fd633, %fd624, %fd634;
	fma.rn.f64 	%fd637, %fd636, %fd624, %fd635;
	fma.rn.f64 	%fd638, %fd637, %fd812, %fd812;
	fma.rn.f64 	%fd639, %fd637, %fd624, 0d3FF0000000000000;
	selp.f64 	%fd640, %fd639, %fd638, %p73;
	and.b32  	%r178, %r295, 2;
	setp.eq.s32 	%p74, %r178, 0;
	mov.f64 	%fd641, 0d0000000000000000;
	sub.f64 	%fd642, %fd641, %fd640;
	selp.f64 	%fd643, %fd640, %fd642, %p74;
	mul.f64 	%fd644, %fd90, %fd643;
	fma.rn.f64 	%fd645, %fd102, %fd644, %fd108;
	mul.wide.s32 	%rd178, %r271, 8;
	add.s64 	%rd179, %rd27, %rd178;
	st.global.f64 	[%rd179], %fd645;
	ld.global.f64 	%fd646, [%rd30];
	ld.global.f64 	%fd647, [%rd37];
	add.f64 	%fd648, %fd646, %fd647;
	add.s64 	%rd39, %rd28, %rd178;
	st.global.f64 	[%rd39], %fd648;
	ld.global.f64 	%fd649, [%rd31];
	ld.global.f64 	%fd650, [%rd38];
	add.f64 	%fd651, %fd649, %fd650;
	add.s64 	%rd40, %rd29, %rd178;
	st.global.f64 	[%rd40], %fd651;
	ld.global.f64 	%fd652, [%rd32];
	ld.global.f64 	%fd653, [%rd179];
	add.f64 	%fd654, %fd652, %fd653;
	cvta.to.global.u64 	%rd180, %rd234;
	add.s64 	%rd41, %rd180, %rd178;
	st.global.f64 	[%rd41], %fd654;
	cvta.to.global.u64 	%rd181, %rd239;
	add.s64 	%rd42, %rd181, %rd178;
	mov.b64 	%rd182, 0;
	st.global.u64 	[%rd42], %rd182;
	ld.global.f64 	%fd655, [%rd41];
	cvta.to.global.u64 	%rd183, %rd231;
	mul.wide.s32 	%rd184, %r271, 4;
	add.s64 	%rd43, %rd183, %rd184;
	ld.global.u32 	%r179, [%rd43];
	mul.wide.s32 	%rd185, %r179, 8;
	add.s64 	%rd186, %rd8, %rd185;
	ld.global.f64 	%fd656, [%rd186];
	add.s64 	%rd187, %rd7, %rd185;
	ld.global.f64 	%fd657, [%rd187];
	add.s64 	%rd188, %rd6, %rd185;
	ld.global.f64 	%fd813, [%rd188];
	ld.global.f64 	%fd658, [%rd12];
	ld.global.f64 	%fd659, [%rd12+8];
	mul.f64 	%fd660, %fd657, %fd659;
	fma.rn.f64 	%fd661, %fd656, %fd658, %fd660;
	ld.global.f64 	%fd662, [%rd12+16];
	fma.rn.f64 	%fd663, %fd813, %fd662, %fd661;
	sub.f64 	%fd115, %fd655, %fd663;
	cvta.to.global.u64 	%rd189, %rd226;
	ld.global.f64 	%fd116, [%rd189];
	mul.f64 	%fd664, %fd116, 0d3FE0000000000000;
	setp.leu.f64 	%p75, %fd115, %fd664;
	@%p75 bra 	$L__BB36_76;
	ld.global.u32 	%r181, [%rd5];
	cvt.rn.f64.s32 	%fd667, %r181;
	add.f64 	%fd813, %fd813, %fd667;
	bra.uni 	$L__BB36_78;
$L__BB36_76:
	mul.f64 	%fd665, %fd116, 0dBFE0000000000000;
	setp.geu.f64 	%p76, %fd115, %fd665;
	@%p76 bra 	$L__BB36_78;
	ld.global.u32 	%r180, [%rd5];
	cvt.rn.f64.s32 	%fd666, %r180;
	sub.f64 	%fd813, %fd813, %fd666;
$L__BB36_78:
	ld.param.u64 	%rd237, [_Z16Vext_s0_deri_calPiPdS0_S0_S0_S0_S_S0_S0_S0_S0_S0_S_S_S_S0_S0_S0_S0_S0_S0_S0_S_S_S0_S0_S0_S0_S0_S0_S_S_S0_S0_S0_S0_S0_S0_S0_S0_S0_S0_S0_S0_S0_S0__param_43];
	ld.param.u64 	%rd225, [_Z16Vext_s0_deri_calPiPdS0_S0_S0_S0_S_S0_S0_S0_S0_S0_S_S_S_S0_S0_S0_S0_S0_S0_S0_S_S_S0_S0_S0_S0_S0_S0_S_S_S0_S0_S0_S0_S0_S0_S0_S0_S0_S0_S0_S0_S0_S0__param_16];
	cvta.to.global.u64 	%rd190, %rd237;
	mul.wide.s32 	%rd191, %r271, 8;
	add.s64 	%rd44, %rd190, %rd191;
	st.global.f64 	[%rd44], %fd813;
	ld.global.f64 	%fd668, [%rd40];
	ld.global.u32 	%r182, [%rd43];
	mul.wide.s32 	%rd192, %r182, 8;
	add.s64 	%rd193, %rd8, %rd192;
	ld.global.f64 	%fd669, [%rd193];
	add.s64 	%rd194, %rd7, %rd192;
	ld.global.f64 	%fd814, [%rd194];
	add.s64 	%rd195, %rd6, %rd192;
	ld.global.f64 	%fd670, [%rd195];
	ld.global.f64 	%fd671, [%rd13];
	ld.global.f64 	%fd672, [%rd13+8];
	mul.f64 	%fd673, %fd814, %fd672;
	fma.rn.f64 	%fd674, %fd669, %fd671, %fd673;
	ld.global.f64 	%fd675, [%rd13+16];
	fma.rn.f64 	%fd676, %fd670, %fd675, %fd674;
	sub.f64 	%fd121, %fd668, %fd676;
	cvta.to.global.u64 	%rd196, %rd225;
	ld.global.f64 	%fd122, [%rd196];
	mul.f64 	%fd677, %fd122, 0d3FE0000000000000;
	setp.leu.f64 	%p77, %fd121, %fd677;
	@%p77 bra 	$L__BB36_80;
	ld.global.u32 	%r184, [%rd4];
	cvt.rn.f64.s32 	%fd680, %r184;
	add.f64 	%fd814, %fd814, %fd680;
	bra.uni 	$L__BB36_82;
$L__BB36_80:
	mul.f64 	%fd678, %fd122, 0dBFE0000000000000;
	setp.geu.f64 	%p78, %fd121, %fd678;
	@%p78 bra 	$L__BB36_82;
	ld.global.u32 	%r183, [%rd4];
	cvt.rn.f64.s32 	%fd679, %r183;
	sub.f64 	%fd814, %fd814, %fd679;
$L__BB36_82:
	ld.param.u64 	%rd236, [_Z16Vext_s0_deri_calPiPdS0_S0_S0_S0_S_S0_S0_S0_S0_S0_S_S_S_S0_S0_S0_S0_S0_S0_S0_S_S_S0_S0_S0_S0_S0_S0_S_S_S0_S0_S0_S0_S0_S0_S0_S0_S0_S0_S0_S0_S0_S0__param_42];
	ld.param.u64 	%rd224, [_Z16Vext_s0_deri_calPiPdS0_S0_S0_S0_S_S0_S0_S0_S0_S0_S_S_S_S0_S0_S0_S0_S0_S0_S0_S_S_S0_S0_S0_S0_S0_S0_S_S_S0_S0_S0_S0_S0_S0_S0_S0_S0_S0_S0_S0_S0_S0__param_15];
	cvta.to.global.u64 	%rd197, %rd236;
	mul.wide.s32 	%rd198, %r271, 8;
	add.s64 	%rd45, %rd197, %rd198;
	st.global.f64 	[%rd45], %fd814;
	ld.global.f64 	%fd681, [%rd39];
	ld.global.u32 	%r185, [%rd43];
	mul.wide.s32 	%rd199, %r185, 8;
	add.s64 	%rd200, %rd8, %rd199;
	ld.global.f64 	%fd815, [%rd200];
	add.s64 	%rd201, %rd7, %rd199;
	ld.global.f64 	%fd682, [%rd201];
	add.s64 	%rd202, %rd6, %rd199;
	ld.global.f64 	%fd683, [%rd202];
	ld.global.f64 	%fd684, [%rd14];
	ld.global.f64 	%fd685, [%rd14+8];
	mul.f64 	%fd686, %fd682, %fd685;
	fma.rn.f64 	%fd687, %fd815, %fd684, %fd686;
	ld.global.f64 	%fd688, [%rd14+16];
	fma.rn.f64 	%fd689, %fd683, %fd688, %fd687;
	sub.f64 	%fd127, %fd681, %fd689;
	cvta.to.global.u64 	%rd203, %rd224;
	ld.global.f64 	%fd128, [%rd203];
	mul.f64 	%fd690, %fd128, 0d3FE0000000000000;
	setp.leu.f64 	%p79, %fd127, %fd690;
	@%p79 bra 	$L__BB36_84;
	ld.global.u32 	%r187, [%rd3];
	cvt.rn.f64.s32 	%fd693, %r187;
	add.f64 	%fd815, %fd815, %fd693;
	bra.uni 	$L__BB36_86;
$L__BB36_84:
	mul.f64 	%fd691, %fd128, 0dBFE0000000000000;
	setp.geu.f64 	%p80, %fd127, %fd691;
	@%p80 bra 	$L__BB36_86;
	ld.global.u32 	%r186, [%rd3];
	cvt.rn.f64.s32 	%fd692, %r186;
	sub.f64 	%fd815, %fd815, %fd692;
$L__BB36_86:
	ld.param.u64 	%rd235, [_Z16Vext_s0_deri_calPiPdS0_S0_S0_S0_S_S0_S0_S0_S0_S0_S_S_S_S0_S0_S0_S0_S0_S0_S0_S_S_S0_S0_S0_S0_S0_S0_S_S_S0_S0_S0_S0_S0_S0_S0_S0_S0_S0_S0_S0_S0_S0__param_41];
	cvta.to.global.u64 	%rd204, %rd235;
	mul.wide.s32 	%rd205, %r271, 8;
	add.s64 	%rd206, %rd204, %rd205;
	st.global.f64 	[%rd206], %fd815;
	ld.global.f64 	%fd694, [%rd39];
	ld.global.f64 	%fd132, [%rd40];
	ld.global.f64 	%fd133, [%rd41];
	ld.global.f64 	%fd695, [%rd45];
	ld.global.f64 	%fd696, [%rd44];
	ld.global.f64 	%fd697, [%rd14];
	ld.global.f64 	%fd698, [%rd14+8];
	mul.f64 	%fd699, %fd695, %fd698;
	fma.rn.f64 	%fd700, %fd815, %fd697, %fd699;
	ld.global.f64 	%fd701, [%rd14+16];
	fma.rn.f64 	%fd702, %fd696, %fd701, %fd700;
	ld.global.f64 	%fd703, [%rd13];
	ld.global.f64 	%fd704, [%rd13+8];
	mul.f64 	%fd705, %fd695, %fd704;
	fma.rn.f64 	%fd706, %fd815, %fd703, %fd705;
	ld.global.f64 	%fd707, [%rd13+16];
	fma.rn.f64 	%fd134, %fd696, %fd707, %fd706;
	ld.global.f64 	%fd708, [%rd12];
	ld.global.f64 	%fd709, [%rd12+8];
	mul.f64 	%fd710, %fd695, %fd709;
	fma.rn.f64 	%fd711, %fd815, %fd708, %fd710;
	ld.global.f64 	%fd712, [%rd12+16];
	fma.rn.f64 	%fd135, %fd696, %fd712, %fd711;
	sub.f64 	%fd136, %fd694, %fd702;
	{
	.reg .b32 %temp; 
	mov.b64 	{%temp, %r79}, %fd136;
	}
	abs.f64 	%fd137, %fd136;
	{ // callseq 199, 0
	.param .b64 param0;
	st.param.f64 	[param0], %fd137;
	.param .b64 param1;
	st.param.f64 	[param1], 0d4000000000000000;
	.param .b64 retval0;
	call.uni (retval0), 
	__internal_accurate_pow, 
	(
	param0, 
	param1
	);
	ld.param.f64 	%fd713, [retval0];
	} // callseq 199
	setp.lt.s32 	%p84, %r79, 0;
	neg.f64 	%fd715, %fd713;
	selp.f64 	%fd716, %fd715, %fd713, %p4;
	selp.f64 	%fd717, %fd716, %fd713, %p84;
	setp.eq.f64 	%p85, %fd136, 0d0000000000000000;
	selp.b32 	%r188, %r79, 0, %p4;
	or.b32  	%r189, %r188, 2146435072;
	selp.b32 	%r190, %r189, %r188, %p5;
	mov.b32 	%r191, 0;
	mov.b64 	%fd718, {%r191, %r190};
	selp.f64 	%fd816, %fd718, %fd717, %p85;
	add.f64 	%fd719, %fd136, 0d4000000000000000;
	{
	.reg .b32 %temp; 
	mov.b64 	{%temp, %r192}, %fd719;
	}
	and.b32  	%r193, %r192, 2146435072;
	setp.ne.s32 	%p86, %r193, 2146435072;
	@%p86 bra 	$L__BB36_91;
	setp.num.f64 	%p87, %fd136, %fd136;
	@%p87 bra 	$L__BB36_89;
	mov.f64 	%fd720, 0d4000000000000000;
	add.rn.f64 	%fd816, %fd136, %fd720;
	bra.uni 	$L__BB36_91;
$L__BB36_89:
	setp.neu.f64 	%p88, %fd137, 0d7FF0000000000000;
	@%p88 bra 	$L__BB36_91;
	selp.b32 	%r194, %r6, %r5, %p1;
	selp.b32 	%r195, %r194, %r5, %p84;
	mov.b32 	%r196, 0;
	mov.b64 	%fd816, {%r196, %r195};
$L__BB36_91:
	setp.lt.s32 	%p90, %r3, 0;
	setp.eq.s32 	%p91, %r4, 1062207488;
	setp.eq.f64 	%p93, %fd136, 0d3FF0000000000000;
	selp.f64 	%fd142, 0d3FF0000000000000, %fd816, %p93;
	sub.f64 	%fd143, %fd132, %fd134;
	{
	.reg .b32 %temp; 
	mov.b64 	{%temp, %r80}, %fd143;
	}
	abs.f64 	%fd144, %fd143;
	{ // callseq 200, 0
	.param .b64 param0;
	st.param.f64 	[param0], %fd144;
	.param .b64 param1;
	st.param.f64 	[param1], 0d4000000000000000;
	.param .b64 retval0;
	call.uni (retval0), 
	__internal_accurate_pow, 
	(
	param0, 
	param1
	);
	ld.param.f64 	%fd721, [retval0];
	} // callseq 200
	setp.lt.s32 	%p94, %r80, 0;
	neg.f64 	%fd723, %fd721;
	selp.f64 	%fd724, %fd723, %fd721, %p91;
	selp.f64 	%fd725, %fd724, %fd721, %p94;
	setp.eq.f64 	%p95, %fd143, 0d0000000000000000;
	selp.b32 	%r197, %r80, 0, %p91;
	or.b32  	%r198, %r197, 2146435072;
	selp.b32 	%r199, %r198, %r197, %p90;
	mov.b32 	%r200, 0;
	mov.b64 	%fd726, {%r200, %r199};
	selp.f64 	%fd817, %fd726, %fd725, %p95;
	add.f64 	%fd727, %fd143, 0d4000000000000000;
	{
	.reg .b32 %temp; 
	mov.b64 	{%temp, %r201}, %fd727;
	}
	and.b32  	%r202, %r201, 2146435072;
	setp.ne.s32 	%p96, %r202, 2146435072;
	@%p96 bra 	$L__BB36_96;
	setp.num.f64 	%p97, %fd143, %fd143;
	@%p97 bra 	$L__BB36_94;
	mov.f64 	%fd728, 0d4000000000000000;
	add.rn.f64 	%fd817, %fd143, %fd728;
	bra.uni 	$L__BB36_96;
$L__BB36_94:
	setp.neu.f64 	%p98, %fd144, 0d7FF0000000000000;
	@%p98 bra 	$L__BB36_96;
	selp.b32 	%r203, %r6, %r5, %p1;
	selp.b32 	%r204, %r203, %r5, %p94;
	mov.b32 	%r205, 0;
	mov.b64 	%fd817, {%r205, %r204};
$L__BB36_96:
	setp.lt.s32 	%p100, %r3, 0;
	setp.eq.s32 	%p101, %r4, 1062207488;
	setp.eq.f64 	%p103, %fd143, 0d3FF0000000000000;
	selp.f64 	%fd729, 0d3FF0000000000000, %fd817, %p103;
	add.f64 	%fd149, %fd142, %fd729;
	sub.f64 	%fd150, %fd133, %fd135;
	{
	.reg .b32 %temp; 
	mov.b64 	{%temp, %r81}, %fd150;
	}
	abs.f64 	%fd151, %fd150;
	{ // callseq 201, 0
	.param .b64 param0;
	st.param.f64 	[param0], %fd151;
	.param .b64 param1;
	st.param.f64 	[param1], 0d4000000000000000;
	.param .b64 retval0;
	call.uni (retval0), 
	__internal_accurate_pow, 
	(
	param0, 
	param1
	);
	ld.param.f64 	%fd730, [retval0];
	} // callseq 201
	setp.lt.s32 	%p104, %r81, 0;
	neg.f64 	%fd732, %fd730;
	selp.f64 	%fd733, %fd732, %fd730, %p101;
	selp.f64 	%fd734, %fd733, %fd730, %p104;
	setp.eq.f64 	%p105, %fd150, 0d0000000000000000;
	selp.b32 	%r206, %r81, 0, %p101;
	or.b32  	%r207, %r206, 2146435072;
	selp.b32 	%r208, %r207, %r206, %p100;
	mov.b32 	%r209, 0;
	mov.b64 	%fd735, {%r209, %r208};
	selp.f64 	%fd818, %fd735, %fd734, %p105;
	add.f64 	%fd736, %fd150, 0d4000000000000000;
	{
	.reg .b32 %temp; 
	mov.b64 	{%temp, %r210}, %fd736;
	}
	and.b32  	%r211, %r210, 2146435072;
	setp.ne.s32 	%p106, %r211, 2146435072;
	@%p106 bra 	$L__BB36_101;
	setp.num.f64 	%p107, %fd150, %fd150;
	@%p107 bra 	$L__BB36_99;
	mov.f64 	%fd737, 0d4000000000000000;
	add.rn.f64 	%fd818, %fd150, %fd737;
	bra.uni 	$L__BB36_101;
$L__BB36_99:
	setp.neu.f64 	%p108, %fd151, 0d7FF0000000000000;
	@%p108 bra 	$L__BB36_101;
	selp.b32 	%r212, %r6, %r5, %p1;
	selp.b32 	%r213, %r212, %r5, %p104;
	mov.b32 	%r214, 0;
	mov.b64 	%fd818, {%r214, %r213};
$L__BB36_101:
	ld.param.u64 	%rd238, [_Z16Vext_s0_deri_calPiPdS0_S0_S0_S0_S_S0_S0_S0_S0_S0_S_S_S_S0_S0_S0_S0_S0_S0_S0_S_S_S0_S0_S0_S0_S0_S0_S_S_S0_S0_S0_S0_S0_S0_S0_S0_S0_S0_S0_S0_S0_S0__param_44];
	setp.eq.f64 	%p110, %fd150, 0d3FF0000000000000;
	selp.f64 	%fd738, 0d3FF0000000000000, %fd818, %p110;
	add.f64 	%fd739, %fd149, %fd738;
	sqrt.rn.f64 	%fd819, %fd739;
	cvta.to.global.u64 	%rd207, %rd238;
	mul.wide.s32 	%rd208, %r271, 8;
	add.s64 	%rd46, %rd207, %rd208;
	st.global.f64 	[%rd46], %fd819;
	ld.global.u32 	%r215, [%rd36];
	mul.wide.s32 	%rd209, %r215, 8;
	add.s64 	%rd210, %rd2, %rd209;
	ld.global.f64 	%fd740, [%rd210];
	ld.global.u32 	%r216, [%rd43];
	mul.wide.s32 	%rd211, %r216, 8;
	add.s64 	%rd212, %rd1, %rd211;
	ld.global.f64 	%fd741, [%rd212];
	add.f64 	%fd742, %fd740, %fd741;
	mul.f64 	%fd743, %fd742, 0d3FE0000000000000;
	mul.f64 	%fd157, %fd743, 0d3FB999999999999A;
	setp.geu.f64 	%p111, %fd819, %fd157;
	@%p111 bra 	$L__BB36_103;
	st.global.f64 	[%rd46], %fd157;
	mov.f64 	%fd819, %fd157;
$L__BB36_103:
	ld.param.u64 	%rd227, [_Z16Vext_s0_deri_calPiPdS0_S0_S0_S0_S_S0_S0_S0_S0_S0_S_S_S_S0_S0_S0_S0_S0_S0_S0_S_S_S0_S0_S0_S0_S0_S0_S_S_S0_S0_S0_S0_S0_S0_S0_S0_S0_S0_S0_S0_S0_S0__param_21];
	cvta.to.global.u64 	%rd213, %rd227;
	ld.global.f64 	%fd159, [%rd213];
	setp.geu.f64 	%p112, %fd819, %fd159;
	@%p112 bra 	$L__BB36_125;
	ld.param.u64 	%rd223, [_Z16Vext_s0_deri_calPiPdS0_S0_S0_S0_S_S0_S0_S0_S0_S0_S_S_S_S0_S0_S0_S0_S0_S0_S0_S_S_S0_S0_S0_S0_S0_S0_S_S_S0_S0_S0_S0_S0_S0_S0_S0_S0_S0_S0_S0_S0_S0__param_7];
	ld.param.u64 	%rd222, [_Z16Vext_s0_deri_calPiPdS0_S0_S0_S0_S_S0_S0_S0_S0_S0_S_S_S_S0_S0_S0_S0_S0_S0_S0_S_S_S0_S0_S0_S0_S0_S0_S_S_S0_S0_S0_S0_S0_S0_S0_S0_S0_S0_S0_S0_S0_S0__param_1];
	setp.lt.s32 	%p113, %r7, 0;
	setp.eq.s32 	%p114, %r8, 1073741824;
	ld.global.f64 	%fd160, [%rd42];
	ld.global.u32 	%r217, [%rd36];
	cvta.to.global.u64 	%rd214, %rd222;
	mul.wide.s32 	%rd215, %r217, 8;
	add.s64 	%rd216, %rd214, %rd215;
	ld.global.f64 	%fd744, [%rd216];
	ld.global.u32 	%r218, [%rd43];
	cvta.to.global.u64 	%rd217, %rd223;
	mul.wide.s32 	%rd218, %r218, 8;
	add.s64 	%rd219, %rd217, %rd218;
	ld.global.f64 	%fd745, [%rd219];
	mul.f64 	%fd746, %fd744, %fd745;
	sqrt.rn.f64 	%fd747, %fd746;
	add.s64 	%rd220, %rd2, %rd215;
	ld.global.f64 	%fd748, [%rd220];
	add.s64 	%rd221, %rd1, %rd218;
	ld.global.f64 	%fd749, [%rd221];
	add.f64 	%fd750, %fd748, %fd749;
	mul.f64 	%fd161, %fd750, 0d3FE0000000000000;
	mul.f64 	%fd162, %fd747, 0d4010000000000000;
	div.rn.f64 	%fd163, %fd161, %fd819;
	{
	.reg .b32 %temp; 
	mov.b64 	{%temp, %r82}, %fd163;
	}
	abs.f64 	%fd164, %fd163;
	{ // callseq 202, 0
	.param .b64 param0;
	st.param.f64 	[param0], %fd164;
	.param .b64 param1;
	st.param.f64 	[param1], 0d4028000000000000;
	.param .b64 retval0;
	call.uni (retval0), 
	__internal_accurate_pow, 
	(
	param0, 
	param1
	);
	ld.param.f64 	%fd751, [retval0];
	} // callseq 202
	setp.lt.s32 	%p116, %r82, 0;
	neg.f64 	%fd753, %fd751;
	selp.f64 	%fd754, %fd753, %fd751, %p114;
	selp.f64 	%fd755, %fd754, %fd751, %p116;
	setp.eq.f64 	%p117, %fd163, 0d0000000000000000;
	selp.b32 	%r219, %r82, 0, %p114;
	or.b32  	%r220, %r219, 2146435072;
	selp.b32 	%r221, %r220, %r219, %p113;
	mov.b32 	%r222, 0;
	mov.b64 	%fd756, {%r222, %r221};
	selp.f64 	%fd820, %fd756, %fd755, %p117;
	add.f64 	%fd757, %fd163, 0d4028000000000000;
	{
	.reg .b32 %temp; 
	mov.b64 	{%temp, %r223}, %fd757;
	}
	and.b32  	%r224, %r223, 2146435072;
	setp.ne.s32 	%p118, %r224, 2146435072;
	@%p118 bra 	$L__BB36_109;
	setp.num.f64 	%p119, %fd163, %fd163;
	@%p119 bra 	$L__BB36_107;
	mov.f64 	%fd758, 0d4028000000000000;
	add.rn.f64 	%fd820, %fd163, %fd758;
	bra.uni 	$L__BB36_109;
$L__BB36_107:
	setp.neu.f64 	%p120, %fd164, 0d7FF0000000000000;
	@%p120 bra 	$L__BB36_109;
	setp.lt.s32 	%p121, %r82, 0;
	setp.eq.s32 	%p122, %r8, 1073741824;
	and.b32  	%r226, %r7, 2147483647;
	setp.ne.s32 	%p123, %r226, 1071644672;
	or.b32  	%r227, %r9, -2147483648;
	selp.b32 	%r228, %r227, %r9, %p123;
	selp.b32 	%r229, %r228, %r9, %p122;
	selp.b32 	%r230, %r229, %r9, %p121;
	mov.b32 	%r231, 0;
	mov.b64 	%fd820, {%r231, %r230};
$L__BB36_109:
	setp.eq.f64 	%p124, %fd163, 0d0000000000000000;
	setp.lt.s32 	%p125, %r82, 0;
	setp.lt.s32 	%p126, %r10, 0;
	setp.eq.s32 	%p127, %r11, 1073741824;
	{ // callseq 203, 0
	.param .b64 param0;
	st.param.f64 	[param0], %fd164;
	.param .b64 param1;
	st.param.f64 	[param1], 0d4018000000000000;
	.param .b64 retval0;
	call.uni (retval0), 
	__internal_accurate_pow, 
	(
	param0, 
	param1
	);
	ld.param.f64 	%fd759, [retval0];
	} // callseq 203
	neg.f64 	%fd761, %fd759;
	selp.f64 	%fd762, %fd761, %fd759, %p127;
	selp.f64 	%fd763, %fd762, %fd759, %p125;
	selp.b32 	%r232, %r82, 0, %p127;
	or.b32  	%r233, %r232, 2146435072;
	selp.b32 	%r234, %r233, %r232, %p126;
	mov.b32 	%r235, 0;
	mov.b64 	%fd764, {%r235, %r234};
	selp.f64 	%fd821, %fd764, %fd763, %p124;
	add.f64 	%fd765, %fd163, 0d4018000000000000;
	{
	.reg .b32 %temp; 
	mov.b64 	{%temp, %r236}, %fd765;
	}
	and.b32  	%r237, %r236, 2146435072;
	setp.ne.s32 	%p129, %r237, 2146435072;
	@%p129 bra 	$L__BB36_114;
	setp.num.f64 	%p130, %fd163, %fd163;
	@%p130 bra 	$L__BB36_112;
	mov.f64 	%fd766, 0d4018000000000000;
	add.rn.f64 	%fd821, %fd163, %fd766;
	bra.uni 	$L__BB36_114;
$L__BB36_112:
	setp.neu.f64 	%p131, %fd164, 0d7FF0000000000000;
	@%p131 bra 	$L__BB36_114;
	or.b32  	%r238, %r12, -2147483648;
	selp.b32 	%r239, %r238, %r12, %p2;
	selp.b32 	%r240, %r239, %r12, %p125;
	mov.b32 	%r241, 0;
	mov.b64 	%fd821, {%r241, %r240};
$L__BB36_114:
	setp.eq.f64 	%p133, %fd163, 0d3FF0000000000000;
	setp.lt.s32 	%p134, %r7, 0;
	setp.eq.s32 	%p135, %r8, 1073741824;
	sub.f64 	%fd767, %fd820, %fd821;
	selp.f64 	%fd768, 0d0000000000000000, %fd767, %p133;
	fma.rn.f64 	%fd173, %fd162, %fd768, %fd160;
	div.rn.f64 	%fd174, %fd161, %fd159;
	{
	.reg .b32 %temp; 
	mov.b64 	{%temp, %r83}, %fd174;
	}
	abs.f64 	%fd175, %fd174;
	{ // callseq 204, 0
	.param .b64 param0;
	st.param.f64 	[param0], %fd175;
	.param .b64 param1;
	st.param.f64 	[param1], 0d4028000000000000;
	.param .b64 retval0;
	call.uni (retval0), 
	__internal_accurate_pow, 
	(
	param0, 
	param1
	);
	ld.param.f64 	%fd769, [retval0];
	} // callseq 204
	setp.lt.s32 	%p137, %r83, 0;
	neg.f64 	%fd771, %fd769;
	selp.f64 	%fd772, %fd771, %fd769, %p135;
	selp.f64 	%fd773, %fd772, %fd769, %p137;
	setp.eq.f64 	%p138, %fd174, 0d0000000000000000;
	selp.b32 	%r242, %r83, 0, %p135;
	or.b32  	%r243, %r242, 2146435072;
	selp.b32 	%r244, %r243, %r242, %p134;
	mov.b32 	%r245, 0;
	mov.b64 	%fd774, {%r245, %r244};
	selp.f64 	%fd822, %fd774, %fd773, %p138;
	add.f64 	%fd775, %fd174, 0d4028000000000000;
	{
	.reg .b32 %temp; 
	mov.b64 	{%temp, %r246}, %fd775;
	}
	and.b32  	%r247, %r246, 2146435072;
	setp.ne.s32 	%p139, %r247, 2146435072;
	@%p139 bra 	$L__BB36_119;
	setp.num.f64 	%p140, %fd174, %fd174;
	@%p140 bra 	$L__BB36_117;
	mov.f64 	%fd776, 0d4028000000000000;
	add.rn.f64 	%fd822, %fd174, %fd776;
	bra.uni 	$L__BB36_119;
$L__BB36_117:
	setp.neu.f64 	%p141, %fd175, 0d7FF0000000000000;
	@%p141 bra 	$L__BB36_119;
	setp.lt.s32 	%p142, %r83, 0;
	setp.eq.s32 	%p143, %r8, 1073741824;
	and.b32  	%r249, %r7, 2147483647;
	setp.ne.s32 	%p144, %r249, 1071644672;
	or.b32  	%r250, %r9, -2147483648;
	selp.b32 	%r251, %r250, %r9, %p144;
	selp.b32 	%r252, %r251, %r9, %p143;
	selp.b32 	%r253, %r252, %r9, %p142;
	mov.b32 	%r254, 0;
	mov.b64 	%fd822, {%r254, %r253};
$L__BB36_119:
	setp.eq.f64 	%p145, %fd174, 0d0000000000000000;
	setp.lt.s32 	%p146, %r83, 0;
	setp.lt.s32 	%p147, %r10, 0;
	setp.eq.s32 	%p148, %r11, 1073741824;
	{ // callseq 205, 0
	.param .b64 param0;
	st.param.f64 	[param0], %fd175;
	.param .b64 param1;
	st.param.f64 	[param1], 0d4018000000000000;
	.param .b64 retval0;
	call.uni (retval0), 
	__internal_accurate_pow, 
	(
	param0, 
	param1
	);
	ld.param.f64 	%fd777, [retval0];
	} // callseq 205
	neg.f64 	%fd779, %fd777;
	selp.f64 	%fd780, %fd779, %fd777, %p148;
	selp.f64 	%fd781, %fd780, %fd777, %p146;
	selp.b32 	%r255, %r83, 0, %p148;
	or.b32  	%r256, %r255, 2146435072;
	selp.b32 	%r257, %r256, %r255, %p147;
	mov.b32 	%r258, 0;
	mov.b64 	%fd782, {%r258, %r257};
	selp.f64 	%fd823, %fd782, %fd781, %p145;
	add.f64 	%fd783, %fd174, 0d4018000000000000;
	{
	.reg .b32 %temp; 
	mov.b64 	{%temp, %r259}, %fd783;
	}
	and.b32  	%r260, %r259, 2146435072;
	setp.ne.s32 	%p150, %r260, 2146435072;
	@%p150 bra 	$L__BB36_124;
	setp.num.f64 	%p151, %fd174, %fd174;
	@%p151 bra 	$L__BB36_122;
	mov.f64 	%fd784, 0d4018000000000000;
	add.rn.f64 	%fd823, %fd174, %fd784;
	bra.uni 	$L__BB36_124;
$L__BB36_122:
	setp.neu.f64 	%p152, %fd175, 0d7FF0000000000000;
	@%p152 bra 	$L__BB36_124;
	or.b32  	%r261, %r12, -2147483648;
	selp.b32 	%r262, %r261, %r12, %p2;
	selp.b32 	%r263, %r262, %r12, %p146;
	mov.b32 	%r264, 0;
	mov.b64 	%fd823, {%r264, %r263};
$L__BB36_124:
	setp.eq.f64 	%p154, %fd174, 0d3FF0000000000000;
	sub.f64 	%fd785, %fd822, %fd823;
	selp.f64 	%fd786, 0d0000000000000000, %fd785, %p154;
	mul.f64 	%fd787, %fd162, %fd786;
	sub.f64 	%fd788, %fd173, %fd787;
	st.global.f64 	[%rd42], %fd788;
$L__BB36_125:
	add.s32 	%r271, %r271, %r13;
	ld.global.u32 	%r265, [%rd17];
	ld.global.u32 	%r266, [%rd16];
	ld.global.u32 	%r267, [%rd15];
	mul.lo.s32 	%r268, %r265, %r266;
	mul.lo.s32 	%r269, %r268, %r267;
	mul.lo.s32 	%r270, %r269, 7;
	setp.lt.s32 	%p155, %r271, %r270;
	@%p155 bra 	$L__BB36_2;
$L__BB36_126:
	ret;

}
	// .globl	_Z11s0_grad_calPdS_S_PiS_S_S_
.visible .entry _Z11s0_grad_calPdS_S_PiS_S_S_(
	.param .u64 .ptr .align 1 _Z11s0_grad_calPdS_S_PiS_S_S__param_0,
	.param .u64 .ptr .align 1 _Z11s0_grad_calPdS_S_PiS_S_S__param_1,
	.param .u64 .ptr .align 1 _Z11s0_grad_calPdS_S_PiS_S_S__param_2,
	.param .u64 .ptr .align 1 _Z11s0_grad_calPdS_S_PiS_S_S__param_3,
	.param .u64 .ptr .align 1 _Z11s0_grad_calPdS_S_PiS_S_S__param_4,
	.param .u64 .ptr .align 1 _Z11s0_grad_calPdS_S_PiS_S_S__param_5,
	.param .u64 .ptr .align 1 _Z11s0_grad_calPdS_S_PiS_S_S__param_6
)
{
	.reg .pred 	%p<3>;
	.reg .b32 	%r<20>;
	.reg .b64 	%rd<21>;
	.reg .b64 	%fd<9>;

	ld.param.u64 	%rd6, [_Z11s0_grad_calPdS_S_PiS_S_S__param_2];
	ld.param.u64 	%rd10, [_Z11s0_grad_calPdS_S_PiS_S_S__param_3];
	ld.param.u64 	%rd7, [_Z11s0_grad_calPdS_S_PiS_S_S__param_4];
	ld.param.u64 	%rd8, [_Z11s0_grad_calPdS_S_PiS_S_S__param_5];
	ld.param.u64 	%rd9, [_Z11s0_grad_calPdS_S_PiS_S_S__param_6];
	cvta.to.global.u64 	%rd1, %rd10;
	mov.u32 	%r6, %ctaid.x;
	mov.u32 	%r1, %ntid.x;
	mov.u32 	%r7, %tid.x;
	mad.lo.s32 	%r19, %r6, %r1, %r7;
	ld.global.u32 	%r8, [%rd1];
	mul.lo.s32 	%r9, %r8, 6;
	setp.ge.s32 	%p1, %r19, %r9;
	@%p1 bra 	$L__BB37_3;
	cvta.to.global.u64 	%rd2, %rd7;
	mov.u32 	%r10, %nctaid.x;
	mul.lo.s32 	%r3, %r1, %r10;
	cvta.to.global.u64 	%rd3, %rd8;
	cvta.to.global.u64 	%rd4, %rd6;
	cvta.to.global.u64 	%rd5, %rd9;
$L__BB37_2:
	mul.hi.s32 	%r11, %r19, 715827883;
	shr.u32 	%r12, %r11, 31;
	add.s32 	%r13, %r11, %r12;
	mul.lo.s32 	%r14, %r13, 6;
	sub.s32 	%r15, %r19, %r14;
	mul.lo.s32 	%r16, %r13, 7;
	cvt.s64.s32 	%rd11, %r16;
	cvt.s64.s32 	%rd12, %r15;
	add.s64 	%rd13, %rd12, %rd11;
	shl.b64 	%rd14, %rd13, 3;
	add.s64 	%rd15, %rd2, %rd14;
	ld.global.f64 	%fd1, [%rd15+8];
	mul.wide.s32 	%rd16, %r16, 8;
	add.s64 	%rd17, %rd2, %rd16;
	ld.global.f64 	%fd2, [%rd17];
	sub.f64 	%fd3, %fd1, %fd2;
	mul.wide.s32 	%rd18, %r19, 8;
	add.s64 	%rd19, %rd3, %rd18;
	st.global.f64 	[%rd19], %fd3;
	ld.global.f64 	%fd4, [%rd4];
	div.rn.f64 	%fd5, %fd3, %fd4;
	cvt.rmi.f64.f64 	%fd6, %fd5;
	mul.f64 	%fd7, %fd4, %fd6;
	st.global.f64 	[%rd19], %fd7;
	mul.f64 	%fd8, %fd7, %fd7;
	add.s64 	%rd20, %rd5, %rd18;
	st.global.f64 	[%rd20], %fd8;
	add.s32 	%r19, %r19, %r3;
	ld.global.u32 	%r17, [%rd1];
	mul.lo.s32 	%r18, %r17, 6;
	setp.lt.s32 	%p2, %r19, %r18;
	@%p2 bra 	$L__BB37_2;
$L__BB37_3:
	ret;

}
	// .globl	_Z23s0_grad_length_sqrt_calPdPiS_
.visible .entry _Z23s0_grad_length_sqrt_calPdPiS_(
	.param .u64 .ptr .align 1 _Z23s0_grad_length_sqrt_calPdPiS__param_0,
	.param .u64 .ptr .align 1 _Z23s0_grad_length_sqrt_calPdPiS__param_1,
	.param .u64 .ptr .align 1 _Z23s0_grad_length_sqrt_calPdPiS__param_2
)
{
	.reg .pred 	%p<3>;
	.reg .b32 	%r<14>;
	.reg .b64 	%rd<9>;
	.reg .b64 	%fd<7>;

	ld.param.u64 	%rd4, [_Z23s0_grad_length_sqrt_calPdPiS__param_0];
	ld.param.u64 	%rd6, [_Z23s0_grad_length_sqrt_calPdPiS__param_1];
	ld.param.u64 	%rd5, [_Z23s0_grad_length_sqrt_calPdPiS__param_2];
	cvta.to.global.u64 	%rd1, %rd6;
	mov.u32 	%r6, %ctaid.x;
	mov.u32 	%r1, %ntid.x;
	mov.u32 	%r7, %tid.x;
	mad.lo.s32 	%r13, %r6, %r1, %r7;
	ld.global.u32 	%r8, [%rd1];
	shl.b32 	%r9, %r8, 1;
	setp.ge.s32 	%p1, %r13, %r9;
	@%p1 bra 	$L__BB38_3;
	mov.u32 	%r10, %nctaid.x;
	mul.lo.s32 	%r3, %r1, %r10;
	cvta.to.global.u64 	%rd2, %rd5;
	cvta.to.global.u64 	%rd3, %rd4;
$L__BB38_2:
	mul.wide.s32 	%rd7, %r13, 8;
	add.s64 	%rd8, %rd2, %rd7;
	ld.global.f64 	%fd1, [%rd8];
	sqrt.rn.f64 	%fd2, %fd1;
	ld.global.f64 	%fd3, [%rd3];
	div.rn.f64 	%fd4, %fd2, %fd3;
	cvt.rmi.f64.f64 	%fd5, %fd4;
	mul.f64 	%fd6, %fd3, %fd5;
	st.global.f64 	[%rd8], %fd6;
	add.s32 	%r13, %r13, %r3;
	ld.global.u32 	%r11, [%rd1];
	shl.b32 	%r12, %r11, 1;
	setp.lt.s32 	%p2, %r13, %r12;
	@%p2 bra 	$L__BB38_2;
$L__BB38_3:
	ret;

}
	// .globl	_Z10s0_new_calPdPiS_S_S_S_S_S_S_S_S_S_S_S_S_S_S_S_
.visible .entry _Z10s0_new_calPdPiS_S_S_S_S_S_S_S_S_S_S_S_S_S_S_S_(
	.param .u64 .ptr .align 1 _Z10s0_new_calPdPiS_S_S_S_S_S_S_S_S_S_S_S_S_S_S_S__param_0,
	.param .u64 .ptr .align 1 _Z10s0_new_calPdPiS_S_S_S_S_S_S_S_S_S_S_S_S_S_S_S__param_1,
	.param .u64 .ptr .align 1 _Z10s0_new_calPdPiS_S_S_S_S_S_S_S_S_S_S_S_S_S_S_S__param_2,
	.param .u64 .ptr .align 1 _Z10s0_new_calPdPiS_S_S_S_S_S_S_S_S_S_S_S_S_S_S_S__param_3,
	.param .u64 .ptr .align 1 _Z10s0_new_calPdPiS_S_S_S_S_S_S_S_S_S_S_S_S_S_S_S__param_4,
	.param .u64 .ptr .align 1 _Z10s0_new_calPdPiS_S_S_S_S_S_S_S_S_S_S_S_S_S_S_S__param_5,
	.param .u64 .ptr .align 1 _Z10s0_new_calPdPiS_S_S_S_S_S_S_S_S_S_S_S_S_S_S_S__param_6,
	.param .u64 .ptr .align 1 _Z10s0_new_calPdPiS_S_S_S_S_S_S_S_S_S_S_S_S_S_S_S__param_7,
	.param .u64 .ptr .align 1 _Z10s0_new_calPdPiS_S_S_S_S_S_S_S_S_S_S_S_S_S_S_S__param_8,
	.param .u64 .ptr .align 1 _Z10s0_new_calPdPiS_S_S_S_S_S_S_S_S_S_S_S_S_S_S_S__param_9,
	.param .u64 .ptr .align 1 _Z10s0_new_calPdPiS_S_S_S_S_S_S_S_S_S_S_S_S_S_S_S__param_10,
	.param .u64 .ptr .align 1 _Z10s0_new_calPdPiS_S_S_S_S_S_S_S_S_S_S_S_S_S_S_S__param_11,
	.param .u64 .ptr .align 1 _Z10s0_new_calPdPiS_S_S_S_S_S_S_S_S_S_S_S_S_S_S_S__param_12,
	.param .u64 .ptr .align 1 _Z10s0_new_calPdPiS_S_S_S_S_S_S_S_S_S_S_S_S_S_S_S__param_13,
	.param .u64 .ptr .align 1 _Z10s0_new_calPdPiS_S_S_S_S_S_S_S_S_S_S_S_S_S_S_S__param_14,
	.param .u64 .ptr .align 1 _Z10s0_new_calPdPiS_S_S_S_S_S_S_S_S_S_S_S_S_S_S_S__param_15,
	.param .u64 .ptr .align 1 _Z10s0_new_calPdPiS_S_S_S_S_S_S_S_S_S_S_S_S_S_S_S__param_16,
	.param .u64 .ptr .align 1 _Z10s0_new_calPdPiS_S_S_S_S_S_S_S_S_S_S_S_S_S_S_S__param_17
)
{
	.reg .pred 	%p<16>;
	.reg .b32 	%r<43>;
	.reg .b64 	%rd<109>;
	.reg .b64 	%fd<91>;

	ld.param.u64 	%rd19, [_Z10s0_new_calPdPiS_S_S_S_S_S_S_S_S_S_S_S_S_S_S_S__param_0];
	ld.param.u64 	%rd20, [_Z10s0_new_calPdPiS_S_S_S_S_S_S_S_S_S_S_S_S_S_S_S__param_1];
	ld.param.u64 	%rd21, [_Z10s0_new_calPdPiS_S_S_S_S_S_S_S_S_S_S_S_S_S_S_S__param_2];
	ld.param.u64 	%rd22, [_Z10s0_new_calPdPiS_S_S_S_S_S_S_S_S_S_S_S_S_S_S_S__param_3];
	ld.param.u64 	%rd23, [_Z10s0_new_calPdPiS_S_S_S_S_S_S_S_S_S_S_S_S_S_S_S__param_4];
	ld.param.u64 	%rd24, [_Z10s0_new_calPdPiS_S_S_S_S_S_S_S_S_S_S_S_S_S_S_S__param_5];
	ld.param.u64 	%rd25, [_Z10s0_new_calPdPiS_S_S_S_S_S_S_S_S_S_S_S_S_S_S_S__param_6];
	ld.param.u64 	%rd26, [_Z10s0_new_calPdPiS_S_S_S_S_S_S_S_S_S_S_S_S_S_S_S__param_7];
	ld.param.u64 	%rd27, [_Z10s0_new_calPdPiS_S_S_S_S_S_S_S_S_S_S_S_S_S_S_S__param_8];
	ld.param.u64 	%rd28, [_Z10s0_new_calPdPiS_S_S_S_S_S_S_S_S_S_S_S_S_S_S_S__param_9];
	ld.param.u64 	%rd29, [_Z10s0_new_calPdPiS_S_S_S_S_S_S_S_S_S_S_S_S_S_S_S__param_10];
	ld.param.u64 	%rd30, [_Z10s0_new_calPdPiS_S_S_S_S_S_S_S_S_S_S_S_S_S_S_S__param_11];
	ld.param.u64 	%rd31, [_Z10s0_new_calPdPiS_S_S_S_S_S_S_S_S_S_S_S_S_S_S_S__param_12];
	ld.param.u64 	%rd32, [_Z10s0_new_calPdPiS_S_S_S_S_S_S_S_S_S_S_S_S_S_S_S__param_13];
	ld.param.u64 	%rd33, [_Z10s0_new_calPdPiS_S_S_S_S_S_S_S_S_S_S_S_S_S_S_S__param_14];
	ld.param.u64 	%rd34, [_Z10s0_new_calPdPiS_S_S_S_S_S_S_S_S_S_S_S_S_S_S_S__param_15];
	ld.param.u64 	%rd35, [_Z10s0_new_calPdPiS_S_S_S_S_S_S_S_S_S_S_S_S_S_S_S__param_16];
	ld.param.u64 	%rd36, [_Z10s0_new_calPdPiS_S_S_S_S_S_S_S_S_S_S_S_S_S_S_S__param_17];
	cvta.to.global.u64 	%rd1, %rd31;
	cvta.to.global.u64 	%rd2, %rd25;
	cvta.to.global.u64 	%rd3, %rd32;
	cvta.to.global.u64 	%rd4, %rd26;
	cvta.to.global.u64 	%rd5, %rd33;
	cvta.to.global.u64 	%rd6, %rd27;
	cvta.to.global.u64 	%rd7, %rd21;
	cvta.to.global.u64 	%rd8, %rd34;
	cvta.to.global.u64 	%rd9, %rd28;
	cvta.to.global.u64 	%rd10, %rd35;
	cvta.to.global.u64 	%rd11, %rd29;
	cvta.to.global.u64 	%rd12, %rd36;
	cvta.to.global.u64 	%rd13, %rd19;
	cvta.to.global.u64 	%rd14, %rd24;
	cvta.to.global.u64 	%rd15, %rd30;
	cvta.to.global.u64 	%rd16, %rd22;
	cvta.to.global.u64 	%rd17, %rd23;
	cvta.to.global.u64 	%rd18, %rd20;
	mov.u32 	%r12, %ctaid.x;
	mov.u32 	%r1, %ntid.x;
	mov.u32 	%r13, %tid.x;
	mad.lo.s32 	%r42, %r12, %r1, %r13;
	ld.global.u32 	%r14, [%rd18];
	mul.lo.s32 	%r15, %r14, 6;
	setp.ge.s32 	%p1, %r42, %r15;
	@%p1 bra 	$L__BB39_28;
	mov.u32 	%r16, %nctaid.x;
	mul.lo.s32 	%r3, %r1, %r16;
$L__BB39_2:
	mul.hi.s32 	%r18, %r42, 715827883;
	shr.u32 	%r19, %r18, 31;
	add.s32 	%r20, %r18, %r19;
	mul.lo.s32 	%r21, %r20, 6;
	sub.s32 	%r17, %r42, %r21;
	setp.gt.s32 	%p2, %r17, 2;
	@%p2 bra 	$L__BB39_8;
	setp.eq.s32 	%p6, %r17, 0;
	@%p6 bra 	$L__BB39_13;
	setp.eq.s32 	%p7, %r17, 1;
	@%p7 bra 	$L__BB39_16;
	setp.eq.s32 	%p8, %r17, 2;
	@%p8 bra 	$L__BB39_6;
	bra.uni 	$L__BB39_27;
$L__BB39_6:
	shl.b32 	%r33, %r20, 1;
	mul.wide.s32 	%rd73, %r33, 8;
	add.s64 	%rd74, %rd17, %rd73;
	ld.global.f64 	%fd5, [%rd74];
	ld.global.f64 	%fd6, [%rd7];
	setp.geu.f64 	%p12, %fd5, %fd6;
	@%p12 bra 	$L__BB39_19;
	mul.wide.s32 	%rd80, %r20, 8;
	add.s64 	%rd81, %rd6, %rd80;
	ld.global.f64 	%fd61, [%rd81];
	mul.wide.s32 	%rd82, %r42, 8;
	add.s64 	%rd83, %rd14, %rd82;
	ld.global.f64 	%fd62, [%rd83];
	mul.f64 	%fd63, %fd6, %fd62;
	sub.f64 	%fd64, %fd61, %fd63;
	add.s64 	%rd84, %rd5, %rd80;
	st.global.f64 	[%rd84], %fd64;
	bra.uni 	$L__BB39_27;
$L__BB39_8:
	setp.eq.s32 	%p3, %r17, 3;
	@%p3 bra 	$L__BB39_20;
	setp.eq.s32 	%p4, %r17, 4;
	@%p4 bra 	$L__BB39_23;
	setp.eq.s32 	%p5, %r17, 5;
	@%p5 bra 	$L__BB39_11;
	bra.uni 	$L__BB39_27;
$L__BB39_11:
	shl.b32 	%r24, %r20, 1;
	mul.wide.s32 	%rd37, %r24, 8;
	add.s64 	%rd38, %rd17, %rd37;
	ld.global.f64 	%fd11, [%rd38+8];
	ld.global.f64 	%fd12, [%rd16];
	setp.geu.f64 	%p9, %fd11, %fd12;
	@%p9 bra 	$L__BB39_26;
	mul.wide.s32 	%rd44, %r20, 8;
	add.s64 	%rd45, %rd15, %rd44;
	ld.global.f64 	%fd22, [%rd45];
	mul.wide.s32 	%rd46, %r42, 8;
	add.s64 	%rd47, %rd14, %rd46;
	ld.global.f64 	%fd23, [%rd47];
	mul.f64 	%fd24, %fd12, %fd23;
	sub.f64 	%fd25, %fd22, %fd24;
	add.s64 	%rd48, %rd12, %rd44;
	st.global.f64 	[%rd48], %fd25;
	bra.uni 	$L__BB39_27;
$L__BB39_13:
	shl.b32 	%r39, %r20, 1;
	mul.wide.s32 	%rd97, %r39, 8;
	add.s64 	%rd98, %rd17, %rd97;
	ld.global.f64 	%fd1, [%rd98];
	ld.global.f64 	%fd2, [%rd7];
	setp.geu.f64 	%p14, %fd1, %fd2;
	@%p14 bra 	$L__BB39_15;
	mul.wide.s32 	%rd104, %r20, 8;
	add.s64 	%rd105, %rd2, %rd104;
	ld.global.f64 	%fd87, [%rd105];
	mul.wide.s32 	%rd106, %r42, 8;
	add.s64 	%rd107, %rd14, %rd106;
	ld.global.f64 	%fd88, [%rd107];
	mul.f64 	%fd89, %fd2, %fd88;
	sub.f64 	%fd90, %fd87, %fd89;
	add.s64 	%rd108, %rd1, %rd104;
	st.global.f64 	[%rd108], %fd90;
	bra.uni 	$L__BB39_27;
$L__BB39_15:
	mul.wide.s32 	%rd99, %r20, 8;
	add.s64 	%rd100, %rd2, %rd99;
	ld.global.f64 	%fd78, [%rd100];
	mul.wide.s32 	%rd101, %r42, 8;
	add.s64 	%rd102, %rd14, %rd101;
	ld.global.f64 	%fd79, [%rd102];
	div.rn.f64 	%fd80, %fd79, %fd1;
	ld.global.f64 	%fd81, [%rd13];
	div.rn.f64 	%fd82, %fd80, %fd81;
	cvt.rmi.f64.f64 	%fd83, %fd82;
	mul.f64 	%fd84, %fd2, %fd83;
	mul.f64 	%fd85, %fd81, %fd84;
	sub.f64 	%fd86, %fd78, %fd85;
	add.s64 	%rd103, %rd1, %rd99;
	st.global.f64 	[%rd103], %fd86;
	bra.uni 	$L__BB39_27;
$L__BB39_16:
	shl.b32 	%r36, %r20, 1;
	mul.wide.s32 	%rd85, %r36, 8;
	add.s64 	%rd86, %rd17, %rd85;
	ld.global.f64 	%fd3, [%rd86];
	ld.global.f64 	%fd4, [%rd7];
	setp.geu.f64 	%p13, %fd3, %fd4;
	@%p13 bra 	$L__BB39_18;
	mul.wide.s32 	%rd92, %r20, 8;
	add.s64 	%rd93, %rd4, %rd92;
	ld.global.f64 	%fd74, [%rd93];
	mul.wide.s32 	%rd94, %r42, 8;
	add.s64 	%rd95, %rd14, %rd94;
	ld.global.f64 	%fd75, [%rd95];
	mul.f64 	%fd76, %fd4, %fd75;
	sub.f64 	%fd77, %fd74, %fd76;
	add.s64 	%rd96, %rd3, %rd92;
	st.global.f64 	[%rd96], %fd77;
	bra.uni 	$L__BB39_27;
$L__BB39_18:
	mul.wide.s32 	%rd87, %r20, 8;
	add.s64 	%rd88, %rd4, %rd87;
	ld.global.f64 	%fd65, [%rd88];
	mul.wide.s32 	%rd89, %r42, 8;
	add.s64 	%rd90, %rd14, %rd89;
	ld.global.f64 	%fd66, [%rd90];
	div.rn.f64 	%fd67, %fd66, %fd3;
	ld.global.f64 	%fd68, [%rd13];
	div.rn.f64 	%fd69, %fd67, %fd68;
	cvt.rmi.f64.f64 	%fd70, %fd69;
	mul.f64 	%fd71, %fd4, %fd70;
	mul.f64 	%fd72, %fd68, %fd71;
	sub.f64 	%fd73, %fd65, %fd72;
	add.s64 	%rd91, %rd3, %rd87;
	st.global.f64 	[%rd91], %fd73;
	bra.uni 	$L__BB39_27;
$L__BB39_19:
	mul.wide.s32 	%rd75, %r20, 8;
	add.s64 	%rd76, %rd6, %rd75;
	ld.global.f64 	%fd52, [%rd76];
	mul.wide.s32 	%rd77, %r42, 8;
	add.s64 	%rd78, %rd14, %rd77;
	ld.global.f64 	%fd53, [%rd78];
	div.rn.f64 	%fd54, %fd53, %fd5;
	ld.global.f64 	%fd55, [%rd13];
	div.rn.f64 	%fd56, %fd54, %fd55;
	cvt.rmi.f64.f64 	%fd57, %fd56;
	mul.f64 	%fd58, %fd6, %fd57;
	mul.f64 	%fd59, %fd55, %fd58;
	sub.f64 	%fd60, %fd52, %fd59;
	add.s64 	%rd79, %rd5, %rd75;
	st.global.f64 	[%rd79], %fd60;
	bra.uni 	$L__BB39_27;
$L__BB39_20:
	shl.b32 	%r30, %r20, 1;
	mul.wide.s32 	%rd61, %r30, 8;
	add.s64 	%rd62, %rd17, %rd61;
	ld.global.f64 	%fd7, [%rd62+8];
	ld.global.f64 	%fd8, [%rd16];
	setp.geu.f64 	%p11, %fd7, %fd8;
	@%p11 bra 	$L__BB39_22;
	mul.wide.s32 	%rd68, %r20, 8;
	add.s64 	%rd69, %rd9, %rd68;
	ld.global.f64 	%fd48, [%rd69];
	mul.wide.s32 	%rd70, %r42, 8;
	add.s64 	%rd71, %rd14, %rd70;
	ld.global.f64 	%fd49, [%rd71];
	mul.f64 	%fd50, %fd8, %fd49;
	sub.f64 	%fd51, %fd48, %fd50;
	add.s64 	%rd72, %rd8, %rd68;
	st.global.f64 	[%rd72], %fd51;
	bra.uni 	$L__BB39_27;
$L__BB39_22:
	mul.wide.s32 	%rd63, %r20, 8;
	add.s64 	%rd64, %rd9, %rd63;
	ld.global.f64 	%fd39, [%rd64];
	mul.wide.s32 	%rd65, %r42, 8;
	add.s64 	%rd66, %rd14, %rd65;
	ld.global.f64 	%fd40, [%rd66];
	div.rn.f64 	%fd41, %fd40, %fd7;
	ld.global.f64 	%fd42, [%rd13];
	div.rn.f64 	%fd43, %fd41, %fd42;
	cvt.rmi.f64.f64 	%fd44, %fd43;
	mul.f64 	%fd45, %fd8, %fd44;
	mul.f64 	%fd46, %fd42, %fd45;
	sub.f64 	%fd47, %fd39, %fd46;
	add.s64 	%rd67, %rd8, %rd63;
	st.global.f64 	[%rd67], %fd47;
	bra.uni 	$L__BB39_27;
$L__BB39_23:
	shl.b32 	%r27, %r20, 1;
	mul.wide.s32 	%rd49, %r27, 8;
	add.s64 	%rd50, %rd17, %rd49;
	ld.global.f64 	%fd9, [%rd50+8];
	ld.global.f64 	%fd10, [%rd16];
	setp.geu.f64 	%p10, %fd9, %fd10;
	@%p10 bra 	$L__BB39_25;
	mul.wide.s32 	%rd56, %r20, 8;
	add.s64 	%rd57, %rd11, %rd56;
	ld.global.f64 	%fd35, [%rd57];
	mul.wide.s32 	%rd58, %r42, 8;
	add.s64 	%rd59, %rd14, %rd58;
	ld.global.f64 	%fd36, [%rd59];
	mul.f64 	%fd37, %fd10, %fd36;
	sub.f64 	%fd38, %fd35, %fd37;
	add.s64 	%rd60, %rd10, %rd56;
	st.global.f64 	[%rd60], %fd38;
	bra.uni 	$L__BB39_27;
$L__BB39_25:
	mul.wide.s32 	%rd51, %r20, 8;
	add.s64 	%rd52, %rd11, %rd51;
	ld.global.f64 	%fd26, [%rd52];
	mul.wide.s32 	%rd53, %r42, 8;
	add.s64 	%rd54, %rd14, %rd53;
	ld.global.f64 	%fd27, [%rd54];
	div.rn.f64 	%fd28, %fd27, %fd9;
	ld.global.f64 	%fd29, [%rd13];
	div.rn.f64 	%fd30, %fd28, %fd29;
	cvt.rmi.f64.f64 	%fd31, %fd30;
	mul.f64 	%fd32, %fd10, %fd31;
	mul.f64 	%fd33, %fd29, %fd32;
	sub.f64 	%fd34, %fd26, %fd33;
	add.s64 	%rd55, %rd10, %rd51;
	st.global.f64 	[%rd55], %fd34;
	bra.uni 	$L__BB39_27;
$L__BB39_26:
	mul.wide.s32 	%rd39, %r20, 8;
	add.s64 	%rd40, %rd15, %rd39;
	ld.global.f64 	%fd13, [%rd40];
	mul.wide.s32 	%rd41, %r42, 8;
	add.s64 	%rd42, %rd14, %rd41;
	ld.global.f64 	%fd14, [%rd42];
	div.rn.f64 	%fd15, %fd14, %fd11;
	ld.global.f64 	%fd16, [%rd13];
	div.rn.f64 	%fd17, %fd15, %fd16;
	cvt.rmi.f64.f64 	%fd18, %fd17;
	mul.f64 	%fd19, %fd12, %fd18;
	mul.f64 	%fd20, %fd16, %fd19;
	sub.f64 	%fd21, %fd13, %fd20;
	add.s64 	%rd43, %rd12, %rd39;
	st.global.f64 	[%rd43], %fd21;
$L__BB39_27:
	add.s32 	%r42, %r42, %r3;
	ld.global.u32 	%r40, [%rd18];
	mul.lo.s32 	%r41, %r40, 6;
	setp.lt.s32 	%p15, %r42, %r41;
	@%p15 bra 	$L__BB39_2;
$L__BB39_28:
	ret;

}
	// .globl	_Z13s1_fix_modifyPiPdS0_S0_S0_S0_S0_S0_S0_S0_S0_S0_S0_S0_S0_
.visible .entry _Z13s1_fix_modifyPiPdS0_S0_S0_S0_S0_S0_S0_S0_S0_S0_S0_S0_S0_(
	.param .u64 .ptr .align 1 _Z13s1_fix_modifyPiPdS0_S0_S0_S0_S0_S0_S0_S0_S0_S0_S0_S0_S0__param_0,
	.param .u64 .ptr .align 1 _Z13s1_fix_modifyPiPdS0_S0_S0_S0_S0_S0_S0_S0_S0_S0_S0_S0_S0__param_1,
	.param .u64 .ptr .align 1 _Z13s1_fix_modifyPiPdS0_S0_S0_S0_S0_S0_S0_S0_S0_S0_S0_S0_S0__param_2,
	.param .u64 .ptr .align 1 _Z13s1_fix_modifyPiPdS0_S0_S0_S0_S0_S0_S0_S0_S0_S0_S0_S0_S0__param_3,
	.param .u64 .ptr .align 1 _Z13s1_fix_modifyPiPdS0_S0_S0_S0_S0_S0_S0_S0_S0_S0_S0_S0_S0__param_4,
	.param .u64 .ptr .align 1 _Z13s1_fix_modifyPiPdS0_S0_S0_S0_S0_S0_S0_S0_S0_S0_S0_S0_S0__param_5,
	.param .u64 .ptr .align 1 _Z13s1_fix_modifyPiPdS0_S0_S0_S0_S0_S0_S0_S0_S0_S0_S0_S0_S0__param_6,
	.param .u64 .ptr .align 1 _Z13s1_fix_modifyPiPdS0_S0_S0_S0_S0_S0_S0_S0_S0_S0_S0_S0_S0__param_7,
	.param .u64 .ptr .align 1 _Z13s1_fix_modifyPiPdS0_S0_S0_S0_S0_S0_S0_S0_S0_S0_S0_S0_S0__param_8,
	.param .u64 .ptr .align 1 _Z13s1_fix_modifyPiPdS0_S0_S0_S0_S0_S0_S0_S0_S0_S0_S0_S0_S0__param_9,
	.param .u64 .ptr .align 1 _Z13s1_fix_modifyPiPdS0_S0_S0_S0_S0_S0_S0_S0_S0_S0_S0_S0_S0__param_10,
	.param .u64 .ptr .align 1 _Z13s1_fix_modifyPiPdS0_S0_S0_S0_S0_S0_S0_S0_S0_S0_S0_S0_S0__param_11,
	.param .u64 .ptr .align 1 _Z13s1_fix_modifyPiPdS0_S0_S0_S0_S0_S0_S0_S0_S0_S0_S0_S0_S0__param_12,
	.param .u64 .ptr .align 1 _Z13s1_fix_modifyPiPdS0_S0_S0_S0_S0_S0_S0_S0_S0_S0_S0_S0_S0__param_13,
	.param .u64 .ptr .align 1 _Z13s1_fix_modifyPiPdS0_S0_S0_S0_S0_S0_S0_S0_S0_S0_S0_S0_S0__param_14
)
{
	.reg .pred 	%p<11>;
	.reg .b32 	%r<26>;
	.reg .b64 	%rd<60>;
	.reg .b64 	%fd<21>;

	ld.param.u64 	%rd10, [_Z13s1_fix_modifyPiPdS0_S0_S0_S0_S0_S0_S0_S0_S0_S0_S0_S0_S0__param_0];
	ld.param.u64 	%rd11, [_Z13s1_fix_modifyPiPdS0_S0_S0_S0_S0_S0_S0_S0_S0_S0_S0_S0_S0__param_3];
	ld.param.u64 	%rd12, [_Z13s1_fix_modifyPiPdS0_S0_S0_S0_S0_S0_S0_S0_S0_S0_S0_S0_S0__param_9];
	ld.param.u64 	%rd13, [_Z13s1_fix_modifyPiPdS0_S0_S0_S0_S0_S0_S0_S0_S0_S0_S0_S0_S0__param_10];
	ld.param.u64 	%rd14, [_Z13s1_fix_modifyPiPdS0_S0_S0_S0_S0_S0_S0_S0_S0_S0_S0_S0_S0__param_11];
	ld.param.u64 	%rd15, [_Z13s1_fix_modifyPiPdS0_S0_S0_S0_S0_S0_S0_S0_S0_S0_S0_S0_S0__param_12];
	ld.param.u64 	%rd16, [_Z13s1_fix_modifyPiPdS0_S0_S0_S0_S0_S0_S0_S0_S0_S0_S0_S0_S0__param_13];
	ld.param.u64 	%rd17, [_Z13s1_fix_modifyPiPdS0_S0_S0_S0_S0_S0_S0_S0_S0_S0_S0_S0_S0__param_14];
	cvta.to.global.u64 	%rd1, %rd11;
	cvta.to.global.u64 	%rd2, %rd17;
	cvta.to.global.u64 	%rd3, %rd16;
	cvta.to.global.u64 	%rd4, %rd15;
	cvta.to.global.u64 	%rd5, %rd14;
	cvta.to.global.u64 	%rd6, %rd13;
	cvta.to.global.u64 	%rd7, %rd12;
	cvta.to.global.u64 	%rd8, %rd10;
	mov.u32 	%r13, %ctaid.x;
	mov.u32 	%r1, %ntid.x;
	mov.u32 	%r14, %tid.x;
	mad.lo.s32 	%r23, %r13, %r1, %r14;
	ld.global.u32 	%r5, [%rd8];
	setp.ge.s32 	%p1, %r23, %r5;
	@%p1 bra 	$L__BB40_17;
	mov.u32 	%r15, %nctaid.x;
	mul.lo.s32 	%r4, %r1, %r15;
$L__BB40_2:
	setp.ne.s32 	%p2, %r23, 0;
	@%p2 bra 	$L__BB40_4;
	ld.global.f64 	%fd20, [%rd1];
	st.global.f64 	[%rd7], %fd20;
	bra.uni 	$L__BB40_16;
$L__BB40_4:
	add.s32 	%r16, %r5, -1;
	setp.ne.s32 	%p3, %r23, %r16;
	@%p3 bra 	$L__BB40_6;
	mul.wide.s32 	%rd47, %r23, 8;
	add.s64 	%rd48, %rd1, %rd47;
	ld.global.f64 	%fd14, [%rd48];
	add.s64 	%rd49, %rd7, %rd47;
	st.global.f64 	[%rd49], %fd14;
	ld.global.f64 	%fd15, [%rd6];
	ld.global.u32 	%r17, [%rd8];
	mul.wide.s32 	%rd50, %r17, 8;
	add.s64 	%rd51, %rd6, %rd50;
	st.global.f64 	[%rd51+-8], %fd15;
	ld.global.f64 	%fd16, [%rd5];
	ld.global.u32 	%r18, [%rd8];
	mul.wide.s32 	%rd52, %r18, 8;
	add.s64 	%rd53, %rd5, %rd52;
	st.global.f64 	[%rd53+-8], %fd16;
	ld.global.f64 	%fd17, [%rd4];
	ld.global.u32 	%r19, [%rd8];
	mul.wide.s32 	%rd54, %r19, 8;
	add.s64 	%rd55, %rd4, %rd54;
	st.global.f64 	[%rd55+-8], %fd17;
	ld.global.f64 	%fd18, [%rd3];
	ld.global.u32 	%r20, [%rd8];
	mul.wide.s32 	%rd56, %r20, 8;
	add.s64 	%rd57, %rd3, %rd56;
	st.global.f64 	[%rd57+-8], %fd18;
	ld.global.f64 	%fd19, [%rd2];
	ld.global.u32 	%r21, [%rd8];
	mul.wide.s32 	%rd58, %r21, 8;
	add.s64 	%rd59, %rd2, %rd58;
	st.global.f64 	[%rd59+-8], %fd19;
	bra.uni 	$L__BB40_16;
$L__BB40_6:
	mul.wide.s32 	%rd18, %r23, 8;
	add.s64 	%rd9, %rd7, %rd18;
	ld.global.f64 	%fd1, [%rd9];
	setp.geu.f64 	%p4, %fd1, 0d0000000000000000;
	@%p4 bra 	$L__BB40_11;
	mov.u32 	%r24, %r23;
$L__BB40_8:
	setp.gt.s32 	%p8, %r24, %r5;
	@%p8 bra 	$L__BB40_16;
	add.s32 	%r8, %r24, 1;
	mul.wide.s32 	%rd33, %r24, 8;
	add.s64 	%rd34, %rd7, %rd33;
	ld.global.f64 	%fd2, [%rd34+8];
	setp.leu.f64 	%p9, %fd2, 0d0000000000000000;
	mov.u32 	%r24, %r8;
	@%p9 bra 	$L__BB40_8;
	st.global.f64 	[%rd9], %fd2;
	add.s64 	%rd36, %rd6, %rd33;
	ld.global.f64 	%fd9, [%rd36+8];
	add.s64 	%rd38, %rd6, %rd18;
	st.global.f64 	[%rd38], %fd9;
	add.s64 	%rd39, %rd5, %rd33;
	ld.global.f64 	%fd10, [%rd39+8];
	add.s64 	%rd40, %rd5, %rd18;
	st.global.f64 	[%rd40], %fd10;
	add.s64 	%rd41, %rd4, %rd33;
	ld.global.f64 	%fd11, [%rd41+8];
	add.s64 	%rd42, %rd4, %rd18;
	st.global.f64 	[%rd42], %fd11;
	add.s64 	%rd43, %rd3, %rd33;
	ld.global.f64 	%fd12, [%rd43+8];
	add.s64 	%rd44, %rd3, %rd18;
	st.global.f64 	[%rd44], %fd12;
	add.s64 	%rd45, %rd2, %rd33;
	ld.global.f64 	%fd13, [%rd45+8];
	add.s64 	%rd46, %rd2, %rd18;
	st.global.f64 	[%rd46], %fd13;
	bra.uni 	$L__BB40_16;
$L__BB40_11:
	setp.leu.f64 	%p5, %fd1, 0d3FF0000000000000;
	@%p5 bra 	$L__BB40_16;
	mov.u32 	%r25, %r23;
$L__BB40_13:
	setp.lt.s32 	%p6, %r25, 1;
	@%p6 bra 	$L__BB40_16;
	add.s32 	%r25, %r25, -1;
	mul.wide.u32 	%rd19, %r25, 8;
	add.s64 	%rd20, %rd7, %rd19;
	ld.global.f64 	%fd3, [%rd20];
	setp.geu.f64 	%p7, %fd3, 0d3FF0000000000000;
	@%p7 bra 	$L__BB40_13;
	st.global.f64 	[%rd9], %fd3;
	add.s64 	%rd22, %rd6, %rd19;
	ld.global.f64 	%fd4, [%rd22];
	add.s64 	%rd24, %rd6, %rd18;
	st.global.f64 	[%rd24], %fd4;
	add.s64 	%rd25, %rd5, %rd19;
	ld.global.f64 	%fd5, [%rd25];
	add.s64 	%rd26, %rd5, %rd18;
	st.global.f64 	[%rd26], %fd5;
	add.s64 	%rd27, %rd4, %rd19;
	ld.global.f64 	%fd6, [%rd27];
	add.s64 	%rd28, %rd4, %rd18;
	st.global.f64 	[%rd28], %fd6;
	add.s64 	%rd29, %rd3, %rd19;
	ld.global.f64 	%fd7, [%rd29];
	add.s64 	%rd30, %rd3, %rd18;
	st.global.f64 	[%rd30], %fd7;
	add.s64 	%rd31, %rd2, %rd19;
	ld.global.f64 	%fd8, [%rd31];
	add.s64 	%rd32, %rd2, %rd18;
	st.global.f64 	[%rd32], %fd8;
$L__BB40_16:
	add.s32 	%r23, %r23, %r4;
	ld.global.u32 	%r5, [%rd8];
	setp.lt.s32 	%p10, %r23, %r5;
	@%p10 bra 	$L__BB40_2;
$L__BB40_17:
	ret;

}
	// .globl	_Z21s1_fix_modify_upgradePiS_PdS0_S0_S0_S0_S0_S0_S0_S0_S0_S0_S0_S0_S0_
.visible .entry _Z21s1_fix_modify_upgradePiS_PdS0_S0_S0_S0_S0_S0_S0_S0_S0_S0_S0_S0_S0_(
	.param .u64 .ptr .align 1 _Z21s1_fix_modify_upgradePiS_PdS0_S0_S0_S0_S0_S0_S0_S0_S0_S0_S0_S0_S0__param_0,
	.param .u64 .ptr .align 1 _Z21s1_fix_modify_upgradePiS_PdS0_S0_S0_S0_S0_S0_S0_S0_S0_S0_S0_S0_S0__param_1,
	.param .u64 .ptr .align 1 _Z21s1_fix_modify_upgradePiS_PdS0_S0_S0_S0_S0_S0_S0_S0_S0_S0_S0_S0_S0__param_2,
	.param .u64 .ptr .align 1 _Z21s1_fix_modify_upgradePiS_PdS0_S0_S0_S0_S0_S0_S0_S0_S0_S0_S0_S0_S0__param_3,
	.param .u64 .ptr .align 1 _Z21s1_fix_modify_upgradePiS_PdS0_S0_S0_S0_S0_S0_S0_S0_S0_S0_S0_S0_S0__param_4,
	.param .u64 .ptr .align 1 _Z21s1_fix_modify_upgradePiS_PdS0_S0_S0_S0_S0_S0_S0_S0_S0_S0_S0_S0_S0__param_5,
	.param .u64 .ptr .align 1 _Z21s1_fix_modify_upgradePiS_PdS0_S0_S0_S0_S0_S0_S0_S0_S0_S0_S0_S0_S0__param_6,
	.param .u64 .ptr .align 1 _Z21s1_fix_modify_upgradePiS_PdS0_S0_S0_S0_S0_S0_S0_S0_S0_S0_S0_S0_S0__param_7,
	.param .u64 .ptr .align 1 _Z21s1_fix_modify_upgradePiS_PdS0_S0_S0_S0_S0_S0_S0_S0_S0_S0_S0_S0_S0__param_8,
	.param .u64 .ptr .align 1 _Z21s1_fix_modify_upgradePiS_PdS0_S0_S0_S0_S0_S0_S0_S0_S0_S0_S0_S0_S0__param_9,
	.param .u64 .ptr .align 1 _Z21s1_fix_modify_upgradePiS_PdS0_S0_S0_S0_S0_S0_S0_S0_S0_S0_S0_S0_S0__param_10,
	.param .u64 .ptr .align 1 _Z21s1_fix_modify_upgradePiS_PdS0_S0_S0_S0_S0_S0_S0_S0_S0_S0_S0_S0_S0__param_11,
	.param .u64 .ptr .align 1 _Z21s1_fix_modify_upgradePiS_PdS0_S0_S0_S0_S0_S0_S0_S0_S0_S0_S0_S0_S0__param_12,
	.param .u64 .ptr .align 1 _Z21s1_fix_modify_upgradePiS_PdS0_S0_S0_S0_S0_S0_S0_S0_S0_S0_S0_S0_S0__param_13,
	.param .u64 .ptr .align 1 _Z21s1_fix_modify_upgradePiS_PdS0_S0_S0_S0_S0_S0_S0_S0_S0_S0_S0_S0_S0__param_14,
	.param .u64 .ptr .align 1 _Z21s1_fix_modify_upgradePiS_PdS0_S0_S0_S0_S0_S0_S0_S0_S0_S0_S0_S0_S0__param_15
)
{
	.reg .pred 	%p<30>;
	.reg .b32 	%r<51>;
	.reg .b64 	%rd<153>;
	.reg .b64 	%fd<65>;

	ld.param.u64 	%rd20, [_Z21s1_fix_modify_upgradePiS_PdS0_S0_S0_S0_S0_S0_S0_S0_S0_S0_S0_S0_S0__param_0];
	ld.param.u64 	%rd21, [_Z21s1_fix_modify_upgradePiS_PdS0_S0_S0_S0_S0_S0_S0_S0_S0_S0_S0_S0_S0__param_4];
	ld.param.u64 	%rd22, [_Z21s1_fix_modify_upgradePiS_PdS0_S0_S0_S0_S0_S0_S0_S0_S0_S0_S0_S0_S0__param_5];
	ld.param.u64 	%rd23, [_Z21s1_fix_modify_upgradePiS_PdS0_S0_S0_S0_S0_S0_S0_S0_S0_S0_S0_S0_S0__param_6];
	ld.param.u64 	%rd24, [_Z21s1_fix_modify_upgradePiS_PdS0_S0_S0_S0_S0_S0_S0_S0_S0_S0_S0_S0_S0__param_10];
	ld.param.u64 	%rd25, [_Z21s1_fix_modify_upgradePiS_PdS0_S0_S0_S0_S0_S0_S0_S0_S0_S0_S0_S0_S0__param_11];
	ld.param.u64 	%rd26, [_Z21s1_fix_modify_upgradePiS_PdS0_S0_S0_S0_S0_S0_S0_S0_S0_S0_S0_S0_S0__param_12];
	ld.param.u64 	%rd27, [_Z21s1_fix_modify_upgradePiS_PdS0_S0_S0_S0_S0_S0_S0_S0_S0_S0_S0_S0_S0__param_13];
	ld.param.u64 	%rd28, [_Z21s1_fix_modify_upgradePiS_PdS0_S0_S0_S0_S0_S0_S0_S0_S0_S0_S0_S0_S0__param_14];
	ld.param.u64 	%rd29, [_Z21s1_fix_modify_upgradePiS_PdS0_S0_S0_S0_S0_S0_S0_S0_S0_S0_S0_S0_S0__param_15];
	cvta.to.global.u64 	%rd1, %rd21;
	cvta.to.global.u64 	%rd2, %rd22;
	cvta.to.global.u64 	%rd3, %rd23;
	cvta.to.global.u64 	%rd4, %rd29;
	cvta.to.global.u64 	%rd5, %rd28;
	cvta.to.global.u64 	%rd6, %rd27;
	cvta.to.global.u64 	%rd7, %rd25;
	cvta.to.global.u64 	%rd8, %rd24;
	cvta.to.global.u64 	%rd9, %rd26;
	cvta.to.global.u64 	%rd10, %rd20;
	mov.u32 	%r21, %ctaid.x;
	mov.u32 	%r1, %ntid.x;
	mov.u32 	%r22, %tid.x;
	mad.lo.s32 	%r44, %r21, %r1, %r22;
	ld.global.u32 	%r5, [%rd10];
	setp.ge.s32 	%p1, %r44, %r5;
	@%p1 bra 	$L__BB41_48;
	ld.param.u64 	%rd152, [_Z21s1_fix_modify_upgradePiS_PdS0_S0_S0_S0_S0_S0_S0_S0_S0_S0_S0_S0_S0__param_1];
	mov.u32 	%r23, %nctaid.x;
	mul.lo.s32 	%r4, %r1, %r23;
	cvta.to.global.u64 	%rd11, %rd152;
$L__BB41_2:
	ld.global.u32 	%r24, [%rd11];
	setp.eq.s32 	%p2, %r24, 3;
	@%p2 bra 	$L__BB41_33;
	setp.eq.s32 	%p3, %r24, 2;
	@%p3 bra 	$L__BB41_19;
	setp.ne.s32 	%p4, %r24, 1;
	@%p4 bra 	$L__BB41_47;
	setp.ne.s32 	%p21, %r44, 0;
	@%p21 bra 	$L__BB41_7;
	ld.global.f64 	%fd64, [%rd1];
	st.global.f64 	[%rd8], %fd64;
	bra.uni 	$L__BB41_47;
$L__BB41_7:
	add.s32 	%r37, %r5, -1;
	setp.ne.s32 	%p22, %r44, %r37;
	@%p22 bra 	$L__BB41_9;
	mul.wide.s32 	%rd139, %r44, 8;
	add.s64 	%rd140, %rd1, %rd139;
	ld.global.f64 	%fd58, [%rd140];
	add.s64 	%rd141, %rd8, %rd139;
	st.global.f64 	[%rd141], %fd58;
	ld.global.f64 	%fd59, [%rd7];
	ld.global.u32 	%r38, [%rd10];
	mul.wide.s32 	%rd142, %r38, 8;
	add.s64 	%rd143, %rd7, %rd142;
	st.global.f64 	[%rd143+-8], %fd59;
	ld.global.f64 	%fd60, [%rd9];
	ld.global.u32 	%r39, [%rd10];
	mul.wide.s32 	%rd144, %r39, 8;
	add.s64 	%rd145, %rd9, %rd144;
	st.global.f64 	[%rd145+-8], %fd60;
	ld.global.f64 	%fd61, [%rd6];
	ld.global.u32 	%r40, [%rd10];
	mul.wide.s32 	%rd146, %r40, 8;
	add.s64 	%rd147, %rd6, %rd146;
	st.global.f64 	[%rd147+-8], %fd61;
	ld.global.f64 	%fd62, [%rd5];
	ld.global.u32 	%r41, [%rd10];
	mul.wide.s32 	%rd148, %r41, 8;
	add.s64 	%rd149, %rd5, %rd148;
	st.global.f64 	[%rd149+-8], %fd62;
	ld.global.f64 	%fd63, [%rd4];
	ld.global.u32 	%r42, [%rd10];
	mul.wide.s32 	%rd150, %r42, 8;
	add.s64 	%rd151, %rd4, %rd150;
	st.global.f64 	[%rd151+-8], %fd63;
	bra.uni 	$L__BB41_47;
$L__BB41_9:
	mul.wide.s32 	%rd110, %r44, 8;
	add.s64 	%rd12, %rd8, %rd110;
	ld.global.f64 	%fd1, [%rd12];
	setp.geu.f64 	%p23, %fd1, 0d0000000000000000;
	@%p23 bra 	$L__BB41_14;
	mov.u32 	%r45, %r44;
$L__BB41_11:
	mov.u32 	%r7, %r45;
	setp.gt.s32 	%p27, %r7, %r5;
	@%p27 bra 	$L__BB41_47;
	add.s32 	%r45, %r7, 1;
	mul.wide.s32 	%rd125, %r7, 8;
	add.s64 	%rd126, %rd8, %rd125;
	ld.global.f64 	%fd2, [%rd126+8];
	setp.leu.f64 	%p28, %fd2, 0d0000000000000000;
	@%p28 bra 	$L__BB41_11;
	st.global.f64 	[%rd12], %fd2;
	mul.wide.s32 	%rd127, %r7, 8;
	add.s64 	%rd128, %rd7, %rd127;
	ld.global.f64 	%fd53, [%rd128+8];
	mul.wide.s32 	%rd129, %r44, 8;
	add.s64 	%rd130, %rd7, %rd129;
	st.global.f64 	[%rd130], %fd53;
	add.s64 	%rd131, %rd9, %rd127;
	ld.global.f64 	%fd54, [%rd131+8];
	add.s64 	%rd132, %rd9, %rd129;
	st.global.f64 	[%rd132], %fd54;
	add.s64 	%rd133, %rd6, %rd127;
	ld.global.f64 	%fd55, [%rd133+8];
	add.s64 	%rd134, %rd6, %rd129;
	st.global.f64 	[%rd134], %fd55;
	add.s64 	%rd135, %rd5, %rd127;
	ld.global.f64 	%fd56, [%rd135+8];
	add.s64 	%rd136, %rd5, %rd129;
	st.global.f64 	[%rd136], %fd56;
	add.s64 	%rd137, %rd4, %rd127;
	ld.global.f64 	%fd57, [%rd137+8];
	add.s64 	%rd138, %rd4, %rd129;
	st.global.f64 	[%rd138], %fd57;
	bra.uni 	$L__BB41_47;
$L__BB41_14:
	setp.leu.f64 	%p24, %fd1, 0d3FF0000000000000;
	@%p24 bra 	$L__BB41_47;
	mov.u32 	%r46, %r44;
$L__BB41_16:
	setp.lt.s32 	%p25, %r46, 1;
	@%p25 bra 	$L__BB41_47;
	add.s32 	%r46, %r46, -1;
	mul.wide.u32 	%rd111, %r46, 8;
	add.s64 	%rd112, %rd8, %rd111;
	ld.global.f64 	%fd3, [%rd112];
	setp.geu.f64 	%p26, %fd3, 0d3FF0000000000000;
	@%p26 bra 	$L__BB41_16;
	st.global.f64 	[%rd12], %fd3;
	mul.wide.u32 	%rd113, %r46, 8;
	add.s64 	%rd114, %rd7, %rd113;
	ld.global.f64 	%fd48, [%rd114];
	mul.wide.s32 	%rd115, %r44, 8;
	add.s64 	%rd116, %rd7, %rd115;
	st.global.f64 	[%rd116], %fd48;
	add.s64 	%rd117, %rd9, %rd113;
	ld.global.f64 	%fd49, [%rd117];
	add.s64 	%rd118, %rd9, %rd115;
	st.global.f64 	[%rd118], %fd49;
	add.s64 	%rd119, %rd6, %rd113;
	ld.global.f64 	%fd50, [%rd119];
	add.s64 	%rd120, %rd6, %rd115;
	st.global.f64 	[%rd120], %fd50;
	add.s64 	%rd121, %rd5, %rd113;
	ld.global.f64 	%fd51, [%rd121];
	add.s64 	%rd122, %rd5, %rd115;
	st.global.f64 	[%rd122], %fd51;
	add.s64 	%rd123, %rd4, %rd113;
	ld.global.f64 	%fd52, [%rd123];
	add.s64 	%rd124, %rd4, %rd115;
	st.global.f64 	[%rd124], %fd52;
	bra.uni 	$L__BB41_47;
$L__BB41_19:
	setp.ne.s32 	%p13, %r44, 0;
	@%p13 bra 	$L__BB41_21;
	ld.global.f64 	%fd47, [%rd2];
	st.global.f64 	[%rd7], %fd47;
	bra.uni 	$L__BB41_47;
$L__BB41_21:
	add.s32 	%r31, %r5, -1;
	setp.ne.s32 	%p14, %r44, %r31;
	@%p14 bra 	$L__BB41_23;
	mul.wide.s32 	%rd97, %r44, 8;
	add.s64 	%rd98, %rd2, %rd97;
	ld.global.f64 	%fd41, [%rd98];
	add.s64 	%rd99, %rd7, %rd97;
	st.global.f64 	[%rd99], %fd41;
	ld.global.f64 	%fd42, [%rd8];
	ld.global.u32 	%r32, [%rd10];
	mul.wide.s32 	%rd100, %r32, 8;
	add.s64 	%rd101, %rd8, %rd100;
	st.global.f64 	[%rd101+-8], %fd42;
	ld.global.f64 	%fd43, [%rd9];
	ld.global.u32 	%r33, [%rd10];
	mul.wide.s32 	%rd102, %r33, 8;
	add.s64 	%rd103, %rd9, %rd102;
	st.global.f64 	[%rd103+-8], %fd43;
	ld.global.f64 	%fd44, [%rd6];
	ld.global.u32 	%r34, [%rd10];
	mul.wide.s32 	%rd104, %r34, 8;
	add.s64 	%rd105, %rd6, %rd104;
	st.global.f64 	[%rd105+-8], %fd44;
	ld.global.f64 	%fd45, [%rd5];
	ld.global.u32 	%r35, [%rd10];
	mul.wide.s32 	%rd106, %r35, 8;
	add.s64 	%rd107, %rd5, %rd106;
	st.global.f64 	[%rd107+-8], %fd45;
	ld.global.f64 	%fd46, [%rd4];
	ld.global.u32 	%r36, [%rd10];
	mul.wide.s32 	%rd108, %r36, 8;
	add.s64 	%rd109, %rd4, %rd108;
	st.global.f64 	[%rd109+-8], %fd46;
	bra.uni 	$L__BB41_47;
$L__BB41_23:
	mul.wide.s32 	%rd70, %r44, 8;
	add.s64 	%rd13, %rd7, %rd70;
	ld.global.f64 	%fd4, [%rd13];
	setp.geu.f64 	%p15, %fd4, 0d0000000000000000;
	@%p15 bra 	$L__BB41_28;
	mov.u32 	%r47, %r44;
$L__BB41_25:
	mov.u32 	%r11, %r47;
	setp.gt.s32 	%p19, %r11, %r5;
	@%p19 bra 	$L__BB41_47;
	add.s32 	%r47, %r11, 1;
	mul.wide.s32 	%rd84, %r11, 8;
	add.s64 	%rd14, %rd7, %rd84;
	ld.global.f64 	%fd34, [%rd14+8];
	setp.leu.f64 	%p20, %fd34, 0d0000000000000000;
	@%p20 bra 	$L__BB41_25;
	mul.wide.s32 	%rd85, %r11, 8;
	add.s64 	%rd86, %rd8, %rd85;
	ld.global.f64 	%fd35, [%rd86+8];
	mul.wide.s32 	%rd87, %r44, 8;
	add.s64 	%rd88, %rd8, %rd87;
	st.global.f64 	[%rd88], %fd35;
	ld.global.f64 	%fd36, [%rd14+8];
	st.global.f64 	[%rd13], %fd36;
	add.s64 	%rd89, %rd9, %rd85;
	ld.global.f64 	%fd37, [%rd89+8];
	add.s64 	%rd90, %rd9, %rd87;
	st.global.f64 	[%rd90], %fd37;
	add.s64 	%rd91, %rd6, %rd85;
	ld.global.f64 	%fd38, [%rd91+8];
	add.s64 	%rd92, %rd6, %rd87;
	st.global.f64 	[%rd92], %fd38;
	add.s64 	%rd93, %rd5, %rd85;
	ld.global.f64 	%fd39, [%rd93+8];
	add.s64 	%rd94, %rd5, %rd87;
	st.global.f64 	[%rd94], %fd39;
	add.s64 	%rd95, %rd4, %rd85;
	ld.global.f64 	%fd40, [%rd95+8];
	add.s64 	%rd96, %rd4, %rd87;
	st.global.f64 	[%rd96], %fd40;
	bra.uni 	$L__BB41_47;
$L__BB41_28:
	setp.leu.f64 	%p16, %fd4, 0d3FF0000000000000;
	@%p16 bra 	$L__BB41_47;
	mov.u32 	%r48, %r44;
$L__BB41_30:
	setp.lt.s32 	%p17, %r48, 1;
	@%p17 bra 	$L__BB41_47;
	add.s32 	%r48, %r48, -1;
	mul.wide.u32 	%rd71, %r48, 8;
	add.s64 	%rd15, %rd7, %rd71;
	ld.global.f64 	%fd27, [%rd15];
	setp.geu.f64 	%p18, %fd27, 0d3FF0000000000000;
	@%p18 bra 	$L__BB41_30;
	mul.wide.u32 	%rd72, %r48, 8;
	add.s64 	%rd73, %rd8, %rd72;
	ld.global.f64 	%fd28, [%rd73];
	mul.wide.s32 	%rd74, %r44, 8;
	add.s64 	%rd75, %rd8, %rd74;
	st.global.f64 	[%rd75], %fd28;
	ld.global.f64 	%fd29, [%rd15];
	st.global.f64 	[%rd13], %fd29;
	add.s64 	%rd76, %rd9, %rd72;
	ld.global.f64 	%fd30, [%rd76];
	add.s64 	%rd77, %rd9, %rd74;
	st.global.f64 	[%rd77], %fd30;
	add.s64 	%rd78, %rd6, %rd72;
	ld.global.f64 	%fd31, [%rd78];
	add.s64 	%rd79, %rd6, %rd74;
	st.global.f64 	[%rd79], %fd31;
	add.s64 	%rd80, %rd5, %rd72;
	ld.global.f64 	%fd32, [%rd80];
	add.s64 	%rd81, %rd5, %rd74;
	st.global.f64 	[%rd81], %fd32;
	add.s64 	%rd82, %rd4, %rd72;
	ld.global.f64 	%fd33, [%rd82];
	add.s64 	%rd83, %rd4, %rd74;
	st.global.f64 	[%rd83], %fd33;
	bra.uni 	$L__BB41_47;
$L__BB41_33:
	setp.ne.s32 	%p5, %r44, 0;
	@%p5 bra 	$L__BB41_35;
	ld.global.f64 	%fd26, [%rd3];
	st.global.f64 	[%rd9], %fd26;
	bra.uni 	$L__BB41_47;
$L__BB41_35:
	add.s32 	%r25, %r5, -1;
	setp.ne.s32 	%p6, %r44, %r25;
	@%p6 bra 	$L__BB41_37;
	mul.wide.s32 	%rd57, %r44, 8;
	add.s64 	%rd58, %rd3, %rd57;
	ld.global.f64 	%fd20, [%rd58];
	add.s64 	%rd59, %rd9, %rd57;
	st.global.f64 	[%rd59], %fd20;
	ld.global.f64 	%fd21, [%rd8];
	ld.global.u32 	%r26, [%rd10];
	mul.wide.s32 	%rd60, %r26, 8;
	add.s64 	%rd61, %rd8, %rd60;
	st.global.f64 	[%rd61+-8], %fd21;
	ld.global.f64 	%fd22, [%rd7];
	ld.global.u32 	%r27, [%rd10];
	mul.wide.s32 	%rd62, %r27, 8;
	add.s64 	%rd63, %rd7, %rd62;
	st.global.f64 	[%rd63+-8], %fd22;
	ld.global.f64 	%fd23, [%rd6];
	ld.global.u32 	%r28, [%rd10];
	mul.wide.s32 	%rd64, %r28, 8;
	add.s64 	%rd65, %rd6, %rd64;
	st.global.f64 	[%rd65+-8], %fd23;
	ld.global.f64 	%fd24, [%rd5];
	ld.global.u32 	%r29, [%rd10];
	mul.wide.s32 	%rd66, %r29, 8;
	add.s64 	%rd67, %rd5, %rd66;
	st.global.f64 	[%rd67+-8], %fd24;
	ld.global.f64 	%fd25, [%rd4];
	ld.global.u32 	%r30, [%rd10];
	mul.wide.s32 	%rd68, %r30, 8;
	add.s64 	%rd69, %rd4, %rd68;
	st.global.f64 	[%rd69+-8], %fd25;
	bra.uni 	$L__BB41_47;
$L__BB41_37:
	mul.wide.s32 	%rd30, %r44, 8;
	add.s64 	%rd16, %rd9, %rd30;
	ld.global.f64 	%fd5, [%rd16];
	setp.geu.f64 	%p7, %fd5, 0d0000000000000000;
	@%p7 bra 	$L__BB41_42;
	mov.u32 	%r49, %r44;
$L__BB41_39:
	mov.u32 	%r15, %r49;
	setp.gt.s32 	%p11, %r15, %r5;
	@%p11 bra 	$L__BB41_47;
	add.s32 	%r49, %r15, 1;
	mul.wide.s32 	%rd44, %r15, 8;
	add.s64 	%rd17, %rd9, %rd44;
	ld.global.f64 	%fd13, [%rd17+8];
	setp.leu.f64 	%p12, %fd13, 0d0000000000000000;
	@%p12 bra 	$L__BB41_39;
	mul.wide.s32 	%rd45, %r15, 8;
	add.s64 	%rd46, %rd8, %rd45;
	ld.global.f64 	%fd14, [%rd46+8];
	mul.wide.s32 	%rd47, %r44, 8;
	add.s64 	%rd48, %rd8, %rd47;
	st.global.f64 	[%rd48], %fd14;
	add.s64 	%rd49, %rd7, %rd45;
	ld.global.f64 	%fd15, [%rd49+8];
	add.s64 	%rd50, %rd7, %rd47;
	st.global.f64 	[%rd50], %fd15;
	ld.global.f64 	%fd16, [%rd17+8];
	st.global.f64 	[%rd16], %fd16;
	add.s64 	%rd51, %rd6, %rd45;
	ld.global.f64 	%fd17, [%rd51+8];
	add.s64 	%rd52, %rd6, %rd47;
	st.global.f64 	[%rd52], %fd17;
	add.s64 	%rd53, %rd5, %rd45;
	ld.global.f64 	%fd18, [%rd53+8];
	add.s64 	%rd54, %rd5, %rd47;
	st.global.f64 	[%rd54], %fd18;
	add.s64 	%rd55, %rd4, %rd45;
	ld.global.f64 	%fd19, [%rd55+8];
	add.s64 	%rd56, %rd4, %rd47;
	st.global.f64 	[%rd56], %fd19;
	bra.uni 	$L__BB41_47;
$L__BB41_42:
	setp.leu.f64 	%p8, %fd5, 0d3FF0000000000000;
	@%p8 bra 	$L__BB41_47;
	mov.u32 	%r50, %r44;
$L__BB41_44:
	setp.lt.s32 	%p9, %r50, 1;
	@%p9 bra 	$L__BB41_47;
	add.s32 	%r50, %r50, -1;
	mul.wide.u32 	%rd31, %r50, 8;
	add.s64 	%rd18, %rd9, %rd31;
	ld.global.f64 	%fd6, [%rd18];
	setp.geu.f64 	%p10, %fd6, 0d3FF0000000000000;
	@%p10 bra 	$L__BB41_44;
	mul.wide.u32 	%rd32, %r50, 8;
	add.s64 	%rd33, %rd8, %rd32;
	ld.global.f64 	%fd7, [%rd33];
	mul.wide.s32 	%rd34, %r44, 8;
	add.s64 	%rd35, %rd8, %rd34;
	st.global.f64 	[%rd35], %fd7;
	add.s64 	%rd36, %rd7, %rd32;
	ld.global.f64 	%fd8, [%rd36];
	add.s64 	%rd37, %rd7, %rd34;
	st.global.f64 	[%rd37], %fd8;
	ld.global.f64 	%fd9, [%rd18];
	st.global.f64 	[%rd16], %fd9;
	add.s64 	%rd38, %rd6, %rd32;
	ld.global.f64 	%fd10, [%rd38];
	add.s64 	%rd39, %rd6, %rd34;
	st.global.f64 	[%rd39], %fd10;
	add.s64 	%rd40, %rd5, %rd32;
	ld.global.f64 	%fd11, [%rd40];
	add.s64 	%rd41, %rd5, %rd34;
	st.global.f64 	[%rd41], %fd11;
	add.s64 	%rd42, %rd4, %rd32;
	ld.global.f64 	%fd12, [%rd42];
	add.s64 	%rd43, %rd4, %rd34;
	st.global.f64 	[%rd43], %fd12;
$L__BB41_47:
	add.s32 	%r44, %r44, %r4;
	ld.global.u32 	%r5, [%rd10];
	setp.lt.s32 	%p29, %r44, %r5;
	@%p29 bra 	$L__BB41_2;
$L__BB41_48:
	ret;

}
	// .globl	_Z12s1_frac2cartPiPdS0_S0_S0_S0_S0_S0_S0_S0_
.visible .entry _Z12s1_frac2cartPiPdS0_S0_S0_S0_S0_S0_S0_S0_(
	.param .u64 .ptr .align 1 _Z12s1_frac2cartPiPdS0_S0_S0_S0_S0_S0_S0_S0__param_0,
	.param .u64 .ptr .align 1 _Z12s1_frac2cartPiPdS0_S0_S0_S0_S0_S0_S0_S0__param_1,
	.param .u64 .ptr .align 1 _Z12s1_frac2cartPiPdS0_S0_S0_S0_S0_S0_S0_S0__param_2,
	.param .u64 .ptr .align 1 _Z12s1_frac2cartPiPdS0_S0_S0_S0_S0_S0_S0_S0__param_3,
	.param .u64 .ptr .align 1 _Z12s1_frac2cartPiPdS0_S0_S0_S0_S0_S0_S0_S0__param_4,
	.param .u64 .ptr .align 1 _Z12s1_frac2cartPiPdS0_S0_S0_S0_S0_S0_S0_S0__param_5,
	.param .u64 .ptr .align 1 _Z12s1_frac2cartPiPdS0_S0_S0_S0_S0_S0_S0_S0__param_6,
	.param .u64 .ptr .align 1 _Z12s1_frac2cartPiPdS0_S0_S0_S0_S0_S0_S0_S0__param_7,
	.param .u64 .ptr .align 1 _Z12s1_frac2cartPiPdS0_S0_S0_S0_S0_S0_S0_S0__param_8,
	.param .u64 .ptr .align 1 _Z12s1_frac2cartPiPdS0_S0_S0_S0_S0_S0_S0_S0__param_9
)
{
	.reg .pred 	%p<3>;
	.reg .b32 	%r<12>;
	.reg .b64 	%rd<37>;
	.reg .b64 	%fd<28>;

	ld.param.u64 	%rd16, [_Z12s1_frac2cartPiPdS0_S0_S0_S0_S0_S0_S0_S0__param_0];
	cvta.to.global.u64 	%rd1, %rd16;
	mov.u32 	%r6, %ctaid.x;
	mov.u32 	%r1, %ntid.x;
	mov.u32 	%r7, %tid.x;
	mad.lo.s32 	%r11, %r6, %r1, %r7;
	ld.global.u32 	%r8, [%rd1];
	setp.ge.s32 	%p1, %r11, %r8;
	@%p1 bra 	$L__BB42_3;
	ld.param.u64 	%rd35, [_Z12s1_frac2cartPiPdS0_S0_S0_S0_S0_S0_S0_S0__param_8];
	ld.param.u64 	%rd34, [_Z12s1_frac2cartPiPdS0_S0_S0_S0_S0_S0_S0_S0__param_7];
	ld.param.u64 	%rd30, [_Z12s1_frac2cartPiPdS0_S0_S0_S0_S0_S0_S0_S0__param_3];
	ld.param.u64 	%rd29, [_Z12s1_frac2cartPiPdS0_S0_S0_S0_S0_S0_S0_S0__param_2];
	ld.param.u64 	%rd28, [_Z12s1_frac2cartPiPdS0_S0_S0_S0_S0_S0_S0_S0__param_1];
	cvta.to.global.u64 	%rd2, %rd30;
	cvta.to.global.u64 	%rd3, %rd29;
	cvta.to.global.u64 	%rd4, %rd28;
	mov.u32 	%r9, %nctaid.x;
	mul.lo.s32 	%r3, %r1, %r9;
	cvta.to.global.u64 	%rd5, %rd34;
	cvta.to.global.u64 	%rd6, %rd35;
$L__BB42_2:
	ld.param.u64 	%rd36, [_Z12s1_frac2cartPiPdS0_S0_S0_S0_S0_S0_S0_S0__param_9];
	ld.param.u64 	%rd33, [_Z12s1_frac2cartPiPdS0_S0_S0_S0_S0_S0_S0_S0__param_6];
	ld.param.u64 	%rd32, [_Z12s1_frac2cartPiPdS0_S0_S0_S0_S0_S0_S0_S0__param_5];
	ld.param.u64 	%rd31, [_Z12s1_frac2cartPiPdS0_S0_S0_S0_S0_S0_S0_S0__param_4];
	cvta.to.global.u64 	%rd17, %rd31;
	mul.wide.s32 	%rd18, %r11, 8;
	add.s64 	%rd19, %rd17, %rd18;
	ld.global.f64 	%fd1, [%rd19];
	cvta.to.global.u64 	%rd20, %rd32;
	add.s64 	%rd21, %rd20, %rd18;
	ld.global.f64 	%fd2, [%rd21];
	cvta.to.global.u64 	%rd22, %rd33;
	add.s64 	%rd23, %rd22, %rd18;
	ld.global.f64 	%fd3, [%rd23];
	ld.global.f64 	%fd4, [%rd4];
	ld.global.f64 	%fd5, [%rd4+8];
	mul.f64 	%fd6, %fd2, %fd5;
	fma.rn.f64 	%fd7, %fd1, %fd4, %fd6;
	ld.global.f64 	%fd8, [%rd4+16];
	fma.rn.f64 	%fd9, %fd3, %fd8, %fd7;
	add.s64 	%rd24, %rd5, %rd18;
	st.global.f64 	[%rd24], %fd9;
	ld.global.f64 	%fd10, [%rd19];
	ld.global.f64 	%fd11, [%rd21];
	ld.global.f64 	%fd12, [%rd23];
	ld.global.f64 	%fd13, [%rd3];
	ld.global.f64 	%fd14, [%rd3+8];
	mul.f64 	%fd15, %fd11, %fd14;
	fma.rn.f64 	%fd16, %fd10, %fd13, %fd15;
	ld.global.f64 	%fd17, [%rd3+16];
	fma.rn.f64 	%fd18, %fd12, %fd17, %fd16;
	add.s64 	%rd25, %rd6, %rd18;
	st.global.f64 	[%rd25], %fd18;
	ld.global.f64 	%fd19, [%rd19];
	ld.global.f64 	%fd20, [%rd21];
	ld.global.f64 	%fd21, [%rd23];
	ld.global.f64 	%fd22, [%rd2];
	ld.global.f64 	%fd23, [%rd2+8];
	mul.f64 	%fd24, %fd20, %fd23;
	fma.rn.f64 	%fd25, %fd19, %fd22, %fd24;
	ld.global.f64 	%fd26, [%rd2+16];
	fma.rn.f64 	%fd27, %fd21, %fd26, %fd25;
	cvta.to.global.u64 	%rd26, %rd36;
	add.s64 	%rd27, %rd26, %rd18;
	st.global.f64 	[%rd27], %fd27;
	add.s32 	%r11, %r11, %r3;
	ld.global.u32 	%r10, [%rd1];
	setp.lt.s32 	%p2, %r11, %r10;
	@%p2 bra 	$L__BB42_2;
$L__BB42_3:
	ret;

}
	// .globl	_Z14s1_length_prepPiPdS0_S0_S0_S0_S0_S0_S0_
.visible .entry _Z14s1_length_prepPiPdS0_S0_S0_S0_S0_S0_S0_(
	.param .u64 .ptr .align 1 _Z14s1_length_prepPiPdS0_S0_S0_S0_S0_S0_S0__param_0,
	.param .u64 .ptr .align 1 _Z14s1_length_prepPiPdS0_S0_S0_S0_S0_S0_S0__param_1,
	.param .u64 .ptr .align 1 _Z14s1_length_prepPiPdS0_S0_S0_S0_S0_S0_S0__param_2,
	.param .u64 .ptr .align 1 _Z14s1_length_prepPiPdS0_S0_S0_S0_S0_S0_S0__param_3,
	.param .u64 .ptr .align 1 _Z14s1_length_prepPiPdS0_S0_S0_S0_S0_S0_S0__param_4,
	.param .u64 .ptr .align 1 _Z14s1_length_prepPiPdS0_S0_S0_S0_S0_S0_S0__param_5,
	.param .u64 .ptr .align 1 _Z14s1_length_prepPiPdS0_S0_S0_S0_S0_S0_S0__param_6,
	.param .u64 .ptr .align 1 _Z14s1_length_prepPiPdS0_S0_S0_S0_S0_S0_S0__param_7,
	.param .u64 .ptr .align 1 _Z14s1_length_prepPiPdS0_S0_S0_S0_S0_S0_S0__param_8
)
{
	.reg .pred 	%p<75>;
	.reg .b32 	%r<109>;
	.reg .b64 	%rd<53>;
	.reg .b64 	%fd<110>;

	ld.param.u64 	%rd14, [_Z14s1_length_prepPiPdS0_S0_S0_S0_S0_S0_S0__param_0];
	ld.param.u64 	%rd15, [_Z14s1_length_prepPiPdS0_S0_S0_S0_S0_S0_S0__param_7];
	ld.param.u64 	%rd16, [_Z14s1_length_prepPiPdS0_S0_S0_S0_S0_S0_S0__param_8];
	cvta.to.global.u64 	%rd1, %rd15;
	cvta.to.global.u64 	%rd2, %rd16;
	cvta.to.global.u64 	%rd3, %rd14;
	mov.u32 	%r22, %ctaid.x;
	mov.u32 	%r1, %ntid.x;
	mov.u32 	%r23, %tid.x;
	mad.lo.s32 	%r108, %r22, %r1, %r23;
	ld.global.u32 	%r24, [%rd3];
	mul.lo.s32 	%r25, %r24, 6;
	setp.ge.s32 	%p2, %r108, %r25;
	@%p2 bra 	$L__BB43_48;
	ld.param.u64 	%rd51, [_Z14s1_length_prepPiPdS0_S0_S0_S0_S0_S0_S0__param_5];
	ld.param.u64 	%rd50, [_Z14s1_length_prepPiPdS0_S0_S0_S0_S0_S0_S0__param_4];
	ld.param.u64 	%rd49, [_Z14s1_length_prepPiPdS0_S0_S0_S0_S0_S0_S0__param_3];
	ld.param.u64 	%rd48, [_Z14s1_length_prepPiPdS0_S0_S0_S0_S0_S0_S0__param_2];
	mov.f64 	%fd37, 0d4000000000000000;
	{
	.reg .b32 %temp; 
	mov.b64 	{%temp, %r3}, %fd37;
	}
	and.b32  	%r4, %r3, 2146435072;
	setp.eq.s32 	%p3, %r4, 1062207488;
	setp.lt.s32 	%p4, %r3, 0;
	selp.b32 	%r5, 0, 2146435072, %p4;
	and.b32  	%r26, %r3, 2147483647;
	setp.ne.s32 	%p5, %r26, 1071644672;
	and.pred  	%p1, %p3, %p5;
	or.b32  	%r6, %r5, -2147483648;
	mov.u32 	%r27, %nctaid.x;
	mul.lo.s32 	%r7, %r1, %r27;
	cvta.to.global.u64 	%rd4, %rd51;
	cvta.to.global.u64 	%rd5, %rd50;
	cvta.to.global.u64 	%rd6, %rd49;
	cvta.to.global.u64 	%rd7, %rd48;
$L__BB43_2:
	add.s32 	%r28, %r108, 5;
	setp.gt.u32 	%p6, %r28, 10;
	@%p6 bra 	$L__BB43_4;
	mul.wide.s32 	%rd43, %r108, 8;
	add.s64 	%rd44, %rd1, %rd43;
	mov.b64 	%rd45, 0;
	st.global.u64 	[%rd44], %rd45;
	add.s64 	%rd46, %rd2, %rd43;
	st.global.u64 	[%rd46+-24], %rd45;
	bra.uni 	$L__BB43_47;
$L__BB43_4:
	mul.hi.s32 	%r30, %r108, 715827883;
	shr.u32 	%r31, %r30, 31;
	add.s32 	%r32, %r30, %r31;
	mul.lo.s32 	%r33, %r32, 6;
	sub.s32 	%r29, %r108, %r33;
	setp.gt.s32 	%p7, %r29, 2;
	@%p7 bra 	$L__BB43_11;
	setp.eq.s32 	%p11, %r29, 0;
	@%p11 bra 	$L__BB43_17;
	setp.eq.s32 	%p12, %r29, 1;
	@%p12 bra 	$L__BB43_23;
	setp.eq.s32 	%p13, %r29, 2;
	@%p13 bra 	$L__BB43_8;
	bra.uni 	$L__BB43_47;
$L__BB43_8:
	setp.lt.s32 	%p44, %r3, 0;
	setp.eq.s32 	%p45, %r4, 1062207488;
	mul.hi.s32 	%r70, %r108, 715827883;
	shr.u32 	%r71, %r70, 31;
	add.s32 	%r13, %r70, %r71;
	mul.wide.s32 	%rd30, %r13, 8;
	add.s64 	%rd31, %rd6, %rd30;
	ld.global.f64 	%fd71, [%rd31];
	ld.global.f64 	%fd72, [%rd31+-8];
	sub.f64 	%fd13, %fd71, %fd72;
	{
	.reg .b32 %temp; 
	mov.b64 	{%temp, %r14}, %fd13;
	}
	abs.f64 	%fd14, %fd13;
	{ // callseq 209, 0
	.param .b64 param0;
	st.param.f64 	[param0], %fd14;
	.param .b64 param1;
	st.param.f64 	[param1], 0d4000000000000000;
	.param .b64 retval0;
	call.uni (retval0), 
	__internal_accurate_pow, 
	(
	param0, 
	param1
	);
	ld.param.f64 	%fd73, [retval0];
	} // callseq 209
	setp.lt.s32 	%p47, %r14, 0;
	neg.f64 	%fd75, %fd73;
	selp.f64 	%fd76, %fd75, %fd73, %p45;
	selp.f64 	%fd77, %fd76, %fd73, %p47;
	setp.eq.f64 	%p48, %fd13, 0d0000000000000000;
	selp.b32 	%r72, %r14, 0, %p45;
	or.b32  	%r73, %r72, 2146435072;
	selp.b32 	%r74, %r73, %r72, %p44;
	mov.b32 	%r75, 0;
	mov.b64 	%fd78, {%r75, %r74};
	selp.f64 	%fd106, %fd78, %fd77, %p48;
	add.f64 	%fd79, %fd13, 0d4000000000000000;
	{
	.reg .b32 %temp; 
	mov.b64 	{%temp, %r76}, %fd79;
	}
	and.b32  	%r77, %r76, 2146435072;
	setp.ne.s32 	%p49, %r77, 2146435072;
	@%p49 bra 	$L__BB43_31;
	setp.num.f64 	%p50, %fd13, %fd13;
	@%p50 bra 	$L__BB43_29;
	mov.f64 	%fd80, 0d4000000000000000;
	add.rn.f64 	%fd106, %fd13, %fd80;
	bra.uni 	$L__BB43_31;
$L__BB43_11:
	setp.eq.s32 	%p8, %r29, 3;
	@%p8 bra 	$L__BB43_32;
	setp.eq.s32 	%p9, %r29, 4;
	@%p9 bra 	$L__BB43_38;
	setp.eq.s32 	%p10, %r29, 5;
	@%p10 bra 	$L__BB43_14;
	bra.uni 	$L__BB43_47;
$L__BB43_14:
	ld.param.u64 	%rd52, [_Z14s1_length_prepPiPdS0_S0_S0_S0_S0_S0_S0__param_6];
	setp.lt.s32 	%p14, %r3, 0;
	setp.eq.s32 	%p15, %r4, 1062207488;
	mul.hi.s32 	%r34, %r108, 715827883;
	shr.u32 	%r35, %r34, 31;
	add.s32 	%r19, %r34, %r35;
	cvta.to.global.u64 	%rd17, %rd52;
	mul.wide.s32 	%rd18, %r19, 8;
	add.s64 	%rd19, %rd17, %rd18;
	ld.global.f64 	%fd38, [%rd19];
	ld.global.f64 	%fd39, [%rd19+-8];
	sub.f64 	%fd31, %fd38, %fd39;
	{
	.reg .b32 %temp; 
	mov.b64 	{%temp, %r20}, %fd31;
	}
	abs.f64 	%fd32, %fd31;
	{ // callseq 206, 0
	.param .b64 param0;
	st.param.f64 	[param0], %fd32;
	.param .b64 param1;
	st.param.f64 	[param1], 0d4000000000000000;
	.param .b64 retval0;
	call.uni (retval0), 
	__internal_accurate_pow, 
	(
	param0, 
	param1
	);
	ld.param.f64 	%fd40, [retval0];
	} // callseq 206
	setp.lt.s32 	%p17, %r20, 0;
	neg.f64 	%fd42, %fd40;
	selp.f64 	%fd43, %fd42, %fd40, %p15;
	selp.f64 	%fd44, %fd43, %fd40, %p17;
	setp.eq.f64 	%p18, %fd31, 0d0000000000000000;
	selp.b32 	%r36, %r20, 0, %p15;
	or.b32  	%r37, %r36, 2146435072;
	selp.b32 	%r38, %r37, %r36, %p14;
	mov.b32 	%r39, 0;
	mov.b64 	%fd45, {%r39, %r38};
	selp.f64 	%fd109, %fd45, %fd44, %p18;
	add.f64 	%fd46, %fd31, 0d4000000000000000;
	{
	.reg .b32 %temp; 
	mov.b64 	{%temp, %r40}, %fd46;
	}
	and.b32  	%r41, %r40, 2146435072;
	setp.ne.s32 	%p19, %r41, 2146435072;
	@%p19 bra 	$L__BB43_46;
	setp.num.f64 	%p20, %fd31, %fd31;
	@%p20 bra 	$L__BB43_44;
	mov.f64 	%fd47, 0d4000000000000000;
	add.rn.f64 	%fd109, %fd31, %fd47;
	bra.uni 	$L__BB43_46;
$L__BB43_17:
	ld.param.u64 	%rd47, [_Z14s1_length_prepPiPdS0_S0_S0_S0_S0_S0_S0__param_1];
	setp.lt.s32 	%p64, %r3, 0;
	setp.eq.s32 	%p65, %r4, 1062207488;
	mul.hi.s32 	%r94, %r108, 715827883;
	shr.u32 	%r95, %r94, 31;
	add.s32 	%r9, %r94, %r95;
	cvta.to.global.u64 	%rd38, %rd47;
	mul.wide.s32 	%rd39, %r9, 8;
	add.s64 	%rd40, %rd38, %rd39;
	ld.global.f64 	%fd93, [%rd40];
	ld.global.f64 	%fd94, [%rd40+-8];
	sub.f64 	%fd1, %fd93, %fd94;
	{
	.reg .b32 %temp; 
	mov.b64 	{%temp, %r10}, %fd1;
	}
	abs.f64 	%fd2, %fd1;
	{ // callseq 211, 0
	.param .b64 param0;
	st.param.f64 	[param0], %fd2;
	.param .b64 param1;
	st.param.f64 	[param1], 0d4000000000000000;
	.param .b64 retval0;
	call.uni (retval0), 
	__internal_accurate_pow, 
	(
	param0, 
	param1
	);
	ld.param.f64 	%fd95, [retval0];
	} // callseq 211
	setp.lt.s32 	%p67, %r10, 0;
	neg.f64 	%fd97, %fd95;
	selp.f64 	%fd98, %fd97, %fd95, %p65;
	selp.f64 	%fd99, %fd98, %fd95, %p67;
	setp.eq.f64 	%p68, %fd1, 0d0000000000000000;
	selp.b32 	%r96, %r10, 0, %p65;
	or.b32  	%r97, %r96, 2146435072;
	selp.b32 	%r98, %r97, %r96, %p64;
	mov.b32 	%r99, 0;
	mov.b64 	%fd100, {%r99, %r98};
	selp.f64 	%fd104, %fd100, %fd99, %p68;
	add.f64 	%fd101, %fd1, 0d4000000000000000;
	{
	.reg .b32 %temp; 
	mov.b64 	{%temp, %r100}, %fd101;
	}
	and.b32  	%r101, %r100, 2146435072;
	setp.ne.s32 	%p69, %r101, 2146435072;
	@%p69 bra 	$L__BB43_22;
	setp.num.f64 	%p70, %fd1, %fd1;
	@%p70 bra 	$L__BB43_20;
	mov.f64 	%fd102, 0d4000000000000000;
	add.rn.f64 	%fd104, %fd1, %fd102;
	bra.uni 	$L__BB43_22;
$L__BB43_20:
	setp.neu.f64 	%p71, %fd2, 0d7FF0000000000000;
	@%p71 bra 	$L__BB43_22;
	selp.b32 	%r102, %r6, %r5, %p1;
	selp.b32 	%r103, %r102, %r5, %p67;
	mov.b32 	%r104, 0;
	mov.b64 	%fd104, {%r104, %r103};
$L__BB43_22:
	setp.eq.f64 	%p73, %fd1, 0d3FF0000000000000;
	selp.f64 	%fd103, 0d3FF0000000000000, %fd104, %p73;
	mul.lo.s32 	%r105, %r9, 3;
	mul.wide.s32 	%rd41, %r105, 8;
	add.s64 	%rd42, %rd1, %rd41;
	st.global.f64 	[%rd42], %fd103;
	bra.uni 	$L__BB43_47;
$L__BB43_23:
	setp.lt.s32 	%p54, %r3, 0;
	setp.eq.s32 	%p55, %r4, 1062207488;
	mul.hi.s32 	%r82, %r108, 715827883;
	shr.u32 	%r83, %r82, 31;
	add.s32 	%r11, %r82, %r83;
	mul.wide.s32 	%rd34, %r11, 8;
	add.s64 	%rd35, %rd7, %rd34;
	ld.global.f64 	%fd82, [%rd35];
	ld.global.f64 	%fd83, [%rd35+-8];
	sub.f64 	%fd7, %fd82, %fd83;
	{
	.reg .b32 %temp; 
	mov.b64 	{%temp, %r12}, %fd7;
	}
	abs.f64 	%fd8, %fd7;
	{ // callseq 210, 0
	.param .b64 param0;
	st.param.f64 	[param0], %fd8;
	.param .b64 param1;
	st.param.f64 	[param1], 0d4000000000000000;
	.param .b64 retval0;
	call.uni (retval0), 
	__internal_accurate_pow, 
	(
	param0, 
	param1
	);
	ld.param.f64 	%fd84, [retval0];
	} // callseq 210
	setp.lt.s32 	%p57, %r12, 0;
	neg.f64 	%fd86, %fd84;
	selp.f64 	%fd87, %fd86, %fd84, %p55;
	selp.f64 	%fd88, %fd87, %fd84, %p57;
	setp.eq.f64 	%p58, %fd7, 0d0000000000000000;
	selp.b32 	%r84, %r12, 0, %p55;
	or.b32  	%r85, %r84, 2146435072;
	selp.b32 	%r86, %r85, %r84, %p54;
	mov.b32 	%r87, 0;
	mov.b64 	%fd89, {%r87, %r86};
	selp.f64 	%fd105, %fd89, %fd88, %p58;
	add.f64 	%fd90, %fd7, 0d4000000000000000;
	{
	.reg .b32 %temp; 
	mov.b64 	{%temp, %r88}, %fd90;
	}
	and.b32  	%r89, %r88, 2146435072;
	setp.ne.s32 	%p59, %r89, 2146435072;
	@%p59 bra 	$L__BB43_28;
	setp.num.f64 	%p60, %fd7, %fd7;
	@%p60 bra 	$L__BB43_26;
	mov.f64 	%fd91, 0d4000000000000000;
	add.rn.f64 	%fd105, %fd7, %fd91;
	bra.uni 	$L__BB43_28;
$L__BB43_26:
	setp.neu.f64 	%p61, %fd8, 0d7FF0000000000000;
	@%p61 bra 	$L__BB43_28;
	selp.b32 	%r90, %r6, %r5, %p1;
	selp.b32 	%r91, %r90, %r5, %p57;
	mov.b32 	%r92, 0;
	mov.b64 	%fd105, {%r92, %r91};
$L__BB43_28:
	setp.eq.f64 	%p63, %fd7, 0d3FF0000000000000;
	selp.f64 	%fd92, 0d3FF0000000000000, %fd105, %p63;
	mul.lo.s32 	%r93, %r11, 3;
	mul.wide.s32 	%rd36, %r93, 8;
	add.s64 	%rd37, %rd1, %rd36;
	st.global.f64 	[%rd37+8], %fd92;
	bra.uni 	$L__BB43_47;
$L__BB43_29:
	setp.neu.f64 	%p51, %fd14, 0d7FF0000000000000;
	@%p51 bra 	$L__BB43_31;
	selp.b32 	%r78, %r6, %r5, %p1;
	selp.b32 	%r79, %r78, %r5, %p47;
	mov.b32 	%r80, 0;
	mov.b64 	%fd106, {%r80, %r79};
$L__BB43_31:
	setp.eq.f64 	%p53, %fd13, 0d3FF0000000000000;
	selp.f64 	%fd81, 0d3FF0000000000000, %fd106, %p53;
	mul.lo.s32 	%r81, %r13, 3;
	mul.wide.s32 	%rd32, %r81, 8;
	add.s64 	%rd33, %rd1, %rd32;
	st.global.f64 	[%rd33+16], %fd81;
	bra.uni 	$L__BB43_47;
$L__BB43_32:
	setp.lt.s32 	%p34, %r3, 0;
	setp.eq.s32 	%p35, %r4, 1062207488;
	mul.hi.s32 	%r58, %r108, 715827883;
	shr.u32 	%r59, %r58, 31;
	add.s32 	%r15, %r58, %r59;
	mul.wide.s32 	%rd26, %r15, 8;
	add.s64 	%rd27, %rd5, %rd26;
	ld.global.f64 	%fd60, [%rd27];
	ld.global.f64 	%fd61, [%rd27+-8];
	sub.f64 	%fd19, %fd60, %fd61;
	{
	.reg .b32 %temp; 
	mov.b64 	{%temp, %r16}, %fd19;
	}
	abs.f64 	%fd20, %fd19;
	{ // callseq 208, 0
	.param .b64 param0;
	st.param.f64 	[param0], %fd20;
	.param .b64 param1;
	st.param.f64 	[param1], 0d4000000000000000;
	.param .b64 retval0;
	call.uni (retval0), 
	__internal_accurate_pow, 
	(
	param0, 
	param1
	);
	ld.param.f64 	%fd62, [retval0];
	} // callseq 208
	setp.lt.s32 	%p37, %r16, 0;
	neg.f64 	%fd64, %fd62;
	selp.f64 	%fd65, %fd64, %fd62, %p35;
	selp.f64 	%fd66, %fd65, %fd62, %p37;
	setp.eq.f64 	%p38, %fd19, 0d0000000000000000;
	selp.b32 	%r60, %r16, 0, %p35;
	or.b32  	%r61, %r60, 2146435072;
	selp.b32 	%r62, %r61, %r60, %p34;
	mov.b32 	%r63, 0;
	mov.b64 	%fd67, {%r63, %r62};
	selp.f64 	%fd107, %fd67, %fd66, %p38;
	add.f64 	%fd68, %fd19, 0d4000000000000000;
	{
	.reg .b32 %temp; 
	mov.b64 	{%temp, %r64}, %fd68;
	}
	and.b32  	%r65, %r64, 2146435072;
	setp.ne.s32 	%p39, %r65, 2146435072;
	@%p39 bra 	$L__BB43_37;
	setp.num.f64 	%p40, %fd19, %fd19;
	@%p40 bra 	$L__BB43_35;
	mov.f64 	%fd69, 0d4000000000000000;
	add.rn.f64 	%fd107, %fd19, %fd69;
	bra.uni 	$L__BB43_37;
$L__BB43_35:
	setp.neu.f64 	%p41, %fd20, 0d7FF0000000000000;
	@%p41 bra 	$L__BB43_37;
	selp.b32 	%r66, %r6, %r5, %p1;
	selp.b32 	%r67, %r66, %r5, %p37;
	mov.b32 	%r68, 0;
	mov.b64 	%fd107, {%r68, %r67};
$L__BB43_37:
	setp.eq.f64 	%p43, %fd19, 0d3FF0000000000000;
	selp.f64 	%fd70, 0d3FF0000000000000, %fd107, %p43;
	mul.lo.s32 	%r69, %r15, 3;
	mul.wide.s32 	%rd28, %r69, 8;
	add.s64 	%rd29, %rd2, %rd28;
	st.global.f64 	[%rd29], %fd70;
	bra.uni 	$L__BB43_47;
$L__BB43_38:
	setp.lt.s32 	%p24, %r3, 0;
	setp.eq.s32 	%p25, %r4, 1062207488;
	mul.hi.s32 	%r46, %r108, 715827883;
	shr.u32 	%r47, %r46, 31;
	add.s32 	%r17, %r46, %r47;
	mul.wide.s32 	%rd22, %r17, 8;
	add.s64 	%rd23, %rd4, %rd22;
	ld.global.f64 	%fd49, [%rd23];
	ld.global.f64 	%fd50, [%rd23+-8];
	sub.f64 	%fd25, %fd49, %fd50;
	{
	.reg .b32 %temp; 
	mov.b64 	{%temp, %r18}, %fd25;
	}
	abs.f64 	%fd26, %fd25;
	{ // callseq 207, 0
	.param .b64 param0;
	st.param.f64 	[param0], %fd26;
	.param .b64 param1;
	st.param.f64 	[param1], 0d4000000000000000;
	.param .b64 retval0;
	call.uni (retval0), 
	__internal_accurate_pow, 
	(
	param0, 
	param1
	);
	ld.param.f64 	%fd51, [retval0];
	} // callseq 207
	setp.lt.s32 	%p27, %r18, 0;
	neg.f64 	%fd53, %fd51;
	selp.f64 	%fd54, %fd53, %fd51, %p25;
	selp.f64 	%fd55, %fd54, %fd51, %p27;
	setp.eq.f64 	%p28, %fd25, 0d0000000000000000;
	selp.b32 	%r48, %r18, 0, %p25;
	or.b32  	%r49, %r48, 2146435072;
	selp.b32 	%r50, %r49, %r48, %p24;
	mov.b32 	%r51, 0;
	mov.b64 	%fd56, {%r51, %r50};
	selp.f64 	%fd108, %fd56, %fd55, %p28;
	add.f64 	%fd57, %fd25, 0d4000000000000000;
	{
	.reg .b32 %temp; 
	mov.b64 	{%temp, %r52}, %fd57;
	}
	and.b32  	%r53, %r52, 2146435072;
	setp.ne.s32 	%p29, %r53, 2146435072;
	@%p29 bra 	$L__BB43_43;
	setp.num.f64 	%p30, %fd25, %fd25;
	@%p30 bra 	$L__BB43_41;
	mov.f64 	%fd58, 0d4000000000000000;
	add.rn.f64 	%fd108, %fd25, %fd58;
	bra.uni 	$L__BB43_43;
$L__BB43_41:
	setp.neu.f64 	%p31, %fd26, 0d7FF0000000000000;
	@%p31 bra 	$L__BB43_43;
	selp.b32 	%r54, %r6, %r5, %p1;
	selp.b32 	%r55, %r54, %r5, %p27;
	mov.b32 	%r56, 0;
	mov.b64 	%fd108, {%r56, %r55};
$L__BB43_43:
	setp.eq.f64 	%p33, %fd25, 0d3FF0000000000000;
	selp.f64 	%fd59, 0d3FF0000000000000, %fd108, %p33;
	mul.lo.s32 	%r57, %r17, 3;
	mul.wide.s32 	%rd24, %r57, 8;
	add.s64 	%rd25, %rd2, %rd24;
	st.global.f64 	[%rd25+8], %fd59;
	bra.uni 	$L__BB43_47;
$L__BB43_44:
	setp.neu.f64 	%p21, %fd32, 0d7FF0000000000000;
	@%p21 bra 	$L__BB43_46;
	selp.b32 	%r42, %r6, %r5, %p1;
	selp.b32 	%r43, %r42, %r5, %p17;
	mov.b32 	%r44, 0;
	mov.b64 	%fd109, {%r44, %r43};
$L__BB43_46:
	setp.eq.f64 	%p23, %fd31, 0d3FF0000000000000;
	selp.f64 	%fd48, 0d3FF0000000000000, %fd109, %p23;
	mul.lo.s32 	%r45, %r19, 3;
	mul.wide.s32 	%rd20, %r45, 8;
	add.s64 	%rd21, %rd2, %rd20;
	st.global.f64 	[%rd21+16], %fd48;
$L__BB43_47:
	add.s32 	%r108, %r108, %r7;
	ld.global.u32 	%r106, [%rd3];
	mul.lo.s32 	%r107, %r106, 6;
	setp.lt.s32 	%p74, %r108, %r107;
	@%p74 bra 	$L__BB43_2;
$L__BB43_48:
	ret;

}
	// .globl	_Z18s1_length_sqrt_calPdPiS_S_
.visible .entry _Z18s1_length_sqrt_calPdPiS_S_(
	.param .u64 .ptr .align 1 _Z18s1_length_sqrt_calPdPiS_S__param_0,
	.param .u64 .ptr .align 1 _Z18s1_length_sqrt_calPdPiS_S__param_1,
	.param .u64 .ptr .align 1 _Z18s1_length_sqrt_calPdPiS_S__param_2,
	.param .u64 .ptr .align 1 _Z18s1_length_sqrt_calPdPiS_S__param_3
)
{
	.reg .pred 	%p<5>;
	.reg .b32 	%r<24>;
	.reg .b64 	%rd<11>;
	.reg .b64 	%fd<5>;

	ld.param.u64 	%rd6, [_Z18s1_length_sqrt_calPdPiS_S__param_1];
	ld.param.u64 	%rd4, [_Z18s1_length_sqrt_calPdPiS_S__param_2];
	ld.param.u64 	%rd5, [_Z18s1_length_sqrt_calPdPiS_S__param_3];
	cvta.to.global.u64 	%rd1, %rd6;
	mov.u32 	%r6, %ctaid.x;
	mov.u32 	%r1, %ntid.x;
	mov.u32 	%r7, %tid.x;
	mad.lo.s32 	%r23, %r6, %r1, %r7;
	ld.global.u32 	%r8, [%rd1];
	shl.b32 	%r9, %r8, 1;
	setp.ge.s32 	%p1, %r23, %r9;
	@%p1 bra 	$L__BB44_7;
	mov.u32 	%r10, %nctaid.x;
	mul.lo.s32 	%r3, %r1, %r10;
	cvta.to.global.u64 	%rd2, %rd5;
	cvta.to.global.u64 	%rd3, %rd4;
$L__BB44_2:
	shr.u32 	%r12, %r23, 31;
	add.s32 	%r13, %r23, %r12;
	and.b32  	%r14, %r13, -2;
	sub.s32 	%r11, %r23, %r14;
	setp.eq.s32 	%p2, %r11, 1;
	@%p2 bra 	$L__BB44_5;
	setp.ne.s32 	%p3, %r11, 0;
	@%p3 bra 	$L__BB44_6;
	shr.s32 	%r20, %r13, 1;
	mul.wide.s32 	%rd9, %r20, 8;
	add.s64 	%rd10, %rd3, %rd9;
	ld.global.f64 	%fd3, [%rd10];
	sqrt.rn.f64 	%fd4, %fd3;
	st.global.f64 	[%rd10], %fd4;
	bra.uni 	$L__BB44_6;
$L__BB44_5:
	shr.s32 	%r17, %r13, 1;
	mul.wide.s32 	%rd7, %r17, 8;
	add.s64 	%rd8, %rd2, %rd7;
	ld.global.f64 	%fd1, [%rd8];
	sqrt.rn.f64 	%fd2, %fd1;
	st.global.f64 	[%rd8], %fd2;
$L__BB44_6:
	add.s32 	%r23, %r23, %r3;
	ld.global.u32 	%r21, [%rd1];
	shl.b32 	%r22, %r21, 1;
	setp.lt.s32 	%p4, %r23, %r22;
	@%p4 bra 	$L__BB44_2;
$L__BB44_7:
	ret;

}
	// .globl	_Z30remap_s1_length_for_cumulationPiPdS0_S0_S0_
.visible .entry _Z30remap_s1_length_for_cumulationPiPdS0_S0_S0_(
	.param .u64 .ptr .align 1 _Z30remap_s1_length_for_cumulationPiPdS0_S0_S0__param_0,
	.param .u64 .ptr .align 1 _Z30remap_s1_length_for_cumulationPiPdS0_S0_S0__param_1,
	.param .u64 .ptr .align 1 _Z30remap_s1_length_for_cumulationPiPdS0_S0_S0__param_2,
	.param .u64 .ptr .align 1 _Z30remap_s1_length_for_cumulationPiPdS0_S0_S0__param_3,
	.param .u64 .ptr .align 1 _Z30remap_s1_length_for_cumulationPiPdS0_S0_S0__param_4
)
{
	.reg .pred 	%p<5>;
	.reg .b32 	%r<30>;
	.reg .b64 	%rd<19>;
	.reg .b64 	%fd<31>;

	ld.param.u64 	%rd10, [_Z30remap_s1_length_for_cumulationPiPdS0_S0_S0__param_0];
	ld.param.u64 	%rd6, [_Z30remap_s1_length_for_cumulationPiPdS0_S0_S0__param_1];
	ld.param.u64 	%rd7, [_Z30remap_s1_length_for_cumulationPiPdS0_S0_S0__param_2];
	ld.param.u64 	%rd8, [_Z30remap_s1_length_for_cumulationPiPdS0_S0_S0__param_3];
	ld.param.u64 	%rd9, [_Z30remap_s1_length_for_cumulationPiPdS0_S0_S0__param_4];
	cvta.to.global.u64 	%rd1, %rd10;
	mov.u32 	%r6, %ctaid.x;
	mov.u32 	%r1, %ntid.x;
	mov.u32 	%r7, %tid.x;
	mad.lo.s32 	%r29, %r6, %r1, %r7;
	ld.global.u32 	%r8, [%rd1];
	mad.lo.s32 	%r9, %r8, %r8, %r8;
	cvt.rn.f64.s32 	%fd1, %r9;
	mul.f64 	%fd2, %fd1, 0d3FE0000000000000;
	fma.rn.f64 	%fd3, %fd1, 0d3FE0000000000000, %fd2;
	cvt.rzi.s32.f64 	%r10, %fd3;
	setp.ge.s32 	%p1, %r29, %r10;
	@%p1 bra 	$L__BB45_7;
	mov.u32 	%r11, %nctaid.x;
	mul.lo.s32 	%r3, %r1, %r11;
	cvta.to.global.u64 	%rd2, %rd7;
	cvta.to.global.u64 	%rd3, %rd9;
	cvta.to.global.u64 	%rd4, %rd6;
	cvta.to.global.u64 	%rd5, %rd8;
$L__BB45_2:
	shr.u32 	%r13, %r29, 31;
	add.s32 	%r14, %r29, %r13;
	and.b32  	%r15, %r14, -2;
	sub.s32 	%r12, %r29, %r15;
	setp.eq.s32 	%p2, %r12, 1;
	@%p2 bra 	$L__BB45_5;
	setp.ne.s32 	%p3, %r12, 0;
	@%p3 bra 	$L__BB45_6;
	shr.s32 	%r23, %r14, 1;
	cvt.rn.f64.s32 	%fd16, %r23;
	add.s32 	%r24, %r23, 1;
	cvt.rn.f64.s32 	%fd17, %r24;
	fma.rn.f64 	%fd18, %fd17, 0d4020000000000000, 0d3FF0000000000000;
	sqrt.rn.f64 	%fd19, %fd18;
	add.f64 	%fd20, %fd19, 0dBFF0000000000000;
	fma.rn.f64 	%fd21, %fd20, 0d3FE0000000000000, 0dBFF0000000000000;
	cvt.rpi.f64.f64 	%fd22, %fd21;
	add.f64 	%fd23, %fd22, 0d3FF0000000000000;
	mul.f64 	%fd24, %fd22, %fd23;
	mul.f64 	%fd25, %fd24, 0d3FE0000000000000;
	sub.f64 	%fd26, %fd16, %fd25;
	cvt.rzi.s32.f64 	%r25, %fd26;
	mul.wide.s32 	%rd15, %r25, 8;
	add.s64 	%rd16, %rd4, %rd15;
	ld.global.f64 	%fd27, [%rd16];
	mul.wide.s32 	%rd17, %r23, 8;
	add.s64 	%rd18, %rd5, %rd17;
	st.global.f64 	[%rd18], %fd27;
	bra.uni 	$L__BB45_6;
$L__BB45_5:
	shr.s32 	%r18, %r14, 1;
	cvt.rn.f64.s32 	%fd4, %r18;
	add.s32 	%r19, %r18, 1;
	cvt.rn.f64.s32 	%fd5, %r19;
	fma.rn.f64 	%fd6, %fd5, 0d4020000000000000, 0d3FF0000000000000;
	sqrt.rn.f64 	%fd7, %fd6;
	add.f64 	%fd8, %fd7, 0dBFF0000000000000;
	fma.rn.f64 	%fd9, %fd8, 0d3FE0000000000000, 0dBFF0000000000000;
	cvt.rpi.f64.f64 	%fd10, %fd9;
	add.f64 	%fd11, %fd10, 0d3FF0000000000000;
	mul.f64 	%fd12, %fd10, %fd11;
	mul.f64 	%fd13, %fd12, 0d3FE0000000000000;
	sub.f64 	%fd14, %fd4, %fd13;
	cvt.rzi.s32.f64 	%r20, %fd14;
	mul.wide.s32 	%rd11, %r20, 8;
	add.s64 	%rd12, %rd2, %rd11;
	ld.global.f64 	%fd15, [%rd12];
	mul.wide.s32 	%rd13, %r18, 8;
	add.s64 	%rd14, %rd3, %rd13;
	st.global.f64 	[%rd14], %fd15;
$L__BB45_6:
	add.s32 	%r29, %r29, %r3;
	ld.global.u32 	%r26, [%rd1];
	mad.lo.s32 	%r27, %r26, %r26, %r26;
	cvt.rn.f64.s32 	%fd28, %r27;
	mul.f64 	%fd29, %fd28, 0d3FE0000000000000;
	fma.rn.f64 	%fd30, %fd28, 0d3FE0000000000000, %fd29;
	cvt.rzi.s32.f64 	%r28, %fd30;
	setp.lt.s32 	%p4, %r29, %r28;
	@%p4 bra 	$L__BB45_2;
$L__BB45_7:
	ret;

}
	// .globl	_Z7s1_2_s2PiPdS0_S0_S0_S0_S0_S0_S0_S0_S0_S0_S0_S0_S0_S0_S0_
.visible .entry _Z7s1_2_s2PiPdS0_S0_S0_S0_S0_S0_S0_S0_S0_S0_S0_S0_S0_S0_S0_(
	.param .u64 .ptr .align 1 _Z7s1_2_s2PiPdS0_S0_S0_S0_S0_S0_S0_S0_S0_S0_S0_S0_S0_S0_S0__param_0,
	.param .u64 .ptr .align 1 _Z7s1_2_s2PiPdS0_S0_S0_S0_S0_S0_S0_S0_S0_S0_S0_S0_S0_S0_S0__param_1,
	.param .u64 .ptr .align 1 _Z7s1_2_s2PiPdS0_S0_S0_S0_S0_S0_S0_S0_S0_S0_S0_S0_S0_S0_S0__param_2,
	.param .u64 .ptr .align 1 _Z7s1_2_s2PiPdS0_S0_S0_S0_S0_S0_S0_S0_S0_S0_S0_S0_S0_S0_S0__param_3,
	.param .u64 .ptr .align 1 _Z7s1_2_s2PiPdS0_S0_S0_S0_S0_S0_S0_S0_S0_S0_S0_S0_S0_S0_S0__param_4,
	.param .u64 .ptr .align 1 _Z7s1_2_s2PiPdS0_S0_S0_S0_S0_S0_S0_S0_S0_S0_S0_S0_S0_S0_S0__param_5,
	.param .u64 .ptr .align 1 _Z7s1_2_s2PiPdS0_S0_S0_S0_S0_S0_S0_S0_S0_S0_S0_S0_S0_S0_S0__param_6,
	.param .u64 .ptr .align 1 _Z7s1_2_s2PiPdS0_S0_S0_S0_S0_S0_S0_S0_S0_S0_S0_S0_S0_S0_S0__param_7,
	.param .u64 .ptr .align 1 _Z7s1_2_s2PiPdS0_S0_S0_S0_S0_S0_S0_S0_S0_S0_S0_S0_S0_S0_S0__param_8,
	.param .u64 .ptr .align 1 _Z7s1_2_s2PiPdS0_S0_S0_S0_S0_S0_S0_S0_S0_S0_S0_S0_S0_S0_S0__param_9,
	.param .u64 .ptr .align 1 _Z7s1_2_s2PiPdS0_S0_S0_S0_S0_S0_S0_S0_S0_S0_S0_S0_S0_S0_S0__param_10,
	.param .u64 .ptr .align 1 _Z7s1_2_s2PiPdS0_S0_S0_S0_S0_S0_S0_S0_S0_S0_S0_S0_S0_S0_S0__param_11,
	.param .u64 .ptr .align 1 _Z7s1_2_s2PiPdS0_S0_S0_S0_S0_S0_S0_S0_S0_S0_S0_S0_S0_S0_S0__param_12,
	.param .u64 .ptr .align 1 _Z7s1_2_s2PiPdS0_S0_S0_S0_S0_S0_S0_S0_S0_S0_S0_S0_S0_S0_S0__param_13,
	.param .u64 .ptr .align 1 _Z7s1_2_s2PiPdS0_S0_S0_S0_S0_S0_S0_S0_S0_S0_S0_S0_S0_S0_S0__param_14,
	.param .u64 .ptr .align 1 _Z7s1_2_s2PiPdS0_S0_S0_S0_S0_S0_S0_S0_S0_S0_S0_S0_S0_S0_S0__param_15,
	.param .u64 .ptr .align 1 _Z7s1_2_s2PiPdS0_S0_S0_S0_S0_S0_S0_S0_S0_S0_S0_S0_S0_S0_S0__param_16
)
{
	.reg .pred 	%p<11>;
	.reg .b32 	%r<37>;
	.reg .b64 	%rd<61>;
	.reg .b64 	%fd<47>;

	ld.param.u64 	%rd26, [_Z7s1_2_s2PiPdS0_S0_S0_S0_S0_S0_S0_S0_S0_S0_S0_S0_S0_S0_S0__param_0];
	ld.param.u64 	%rd27, [_Z7s1_2_s2PiPdS0_S0_S0_S0_S0_S0_S0_S0_S0_S0_S0_S0_S0_S0_S0__param_1];
	cvta.to.global.u64 	%rd1, %rd27;
	cvta.to.global.u64 	%rd2, %rd26;
	mov.u32 	%r15, %ctaid.x;
	mov.u32 	%r1, %ntid.x;
	mov.u32 	%r16, %tid.x;
	mad.lo.s32 	%r35, %r15, %r1, %r16;
	ld.global.u32 	%r34, [%rd2];
	shl.b32 	%r17, %r34, 1;
	setp.ge.s32 	%p1, %r35, %r17;
	@%p1 bra 	$L__BB46_12;
	ld.param.u64 	%rd60, [_Z7s1_2_s2PiPdS0_S0_S0_S0_S0_S0_S0_S0_S0_S0_S0_S0_S0_S0_S0__param_16];
	ld.param.u64 	%rd59, [_Z7s1_2_s2PiPdS0_S0_S0_S0_S0_S0_S0_S0_S0_S0_S0_S0_S0_S0_S0__param_15];
	ld.param.u64 	%rd58, [_Z7s1_2_s2PiPdS0_S0_S0_S0_S0_S0_S0_S0_S0_S0_S0_S0_S0_S0_S0__param_14];
	ld.param.u64 	%rd55, [_Z7s1_2_s2PiPdS0_S0_S0_S0_S0_S0_S0_S0_S0_S0_S0_S0_S0_S0_S0__param_11];
	ld.param.u64 	%rd54, [_Z7s1_2_s2PiPdS0_S0_S0_S0_S0_S0_S0_S0_S0_S0_S0_S0_S0_S0_S0__param_10];
	ld.param.u64 	%rd53, [_Z7s1_2_s2PiPdS0_S0_S0_S0_S0_S0_S0_S0_S0_S0_S0_S0_S0_S0_S0__param_9];
	ld.param.u64 	%rd51, [_Z7s1_2_s2PiPdS0_S0_S0_S0_S0_S0_S0_S0_S0_S0_S0_S0_S0_S0_S0__param_7];
	ld.param.u64 	%rd49, [_Z7s1_2_s2PiPdS0_S0_S0_S0_S0_S0_S0_S0_S0_S0_S0_S0_S0_S0_S0__param_5];
	ld.param.u64 	%rd48, [_Z7s1_2_s2PiPdS0_S0_S0_S0_S0_S0_S0_S0_S0_S0_S0_S0_S0_S0_S0__param_3];
	mov.u32 	%r18, %nctaid.x;
	mul.lo.s32 	%r4, %r1, %r18;
	cvta.to.global.u64 	%rd3, %rd58;
	cvta.to.global.u64 	%rd4, %rd53;
	cvta.to.global.u64 	%rd5, %rd59;
	cvta.to.global.u64 	%rd6, %rd54;
	cvta.to.global.u64 	%rd7, %rd60;
	cvta.to.global.u64 	%rd8, %rd48;
	cvta.to.global.u64 	%rd9, %rd49;
	cvta.to.global.u64 	%rd10, %rd55;
	cvta.to.global.u64 	%rd11, %rd51;
$L__BB46_2:
	shr.u32 	%r20, %r35, 31;
	add.s32 	%r21, %r35, %r20;
	and.b32  	%r22, %r21, -2;
	sub.s32 	%r19, %r35, %r22;
	setp.eq.s32 	%p2, %r19, 1;
	@%p2 bra 	$L__BB46_10;
	setp.ne.s32 	%p3, %r19, 0;
	@%p3 bra 	$L__BB46_11;
	shr.s32 	%r7, %r21, 1;
	add.s32 	%r8, %r34, -1;
	cvt.rn.f64.s32 	%fd1, %r7;
	cvt.rn.f64.s32 	%fd9, %r8;
	div.rn.f64 	%fd2, %fd1, %fd9;
	ld.global.f64 	%fd3, [%rd1];
	mov.u32 	%r36, %r7;
$L__BB46_5:
	setp.eq.s32 	%p4, %r36, %r8;
	selp.s32 	%r28, -1, 0, %p4;
	add.s32 	%r10, %r36, %r28;
	mul.wide.s32 	%rd36, %r10, 8;
	add.s64 	%rd12, %rd8, %rd36;
	ld.global.f64 	%fd10, [%rd12];
	div.rn.f64 	%fd4, %fd10, %fd3;
	setp.geu.f64 	%p5, %fd2, %fd4;
	@%p5 bra 	$L__BB46_7;
	add.s32 	%r36, %r10, -1;
	bra.uni 	$L__BB46_5;
$L__BB46_7:
	add.s32 	%r36, %r10, 1;
	ld.global.f64 	%fd11, [%rd12+8];
	div.rn.f64 	%fd5, %fd11, %fd3;
	setp.gt.f64 	%p6, %fd2, %fd5;
	@%p6 bra 	$L__BB46_5;
	setp.ltu.f64 	%p7, %fd2, %fd4;
	setp.gtu.f64 	%p8, %fd2, %fd5;
	or.pred  	%p9, %p7, %p8;
	mov.u32 	%r36, %r10;
	@%p9 bra 	$L__BB46_5;
	ld.param.u64 	%rd57, [_Z7s1_2_s2PiPdS0_S0_S0_S0_S0_S0_S0_S0_S0_S0_S0_S0_S0_S0_S0__param_13];
	ld.param.u64 	%rd56, [_Z7s1_2_s2PiPdS0_S0_S0_S0_S0_S0_S0_S0_S0_S0_S0_S0_S0_S0_S0__param_12];
	ld.param.u64 	%rd50, [_Z7s1_2_s2PiPdS0_S0_S0_S0_S0_S0_S0_S0_S0_S0_S0_S0_S0_S0_S0__param_6];
	mul.wide.s32 	%rd37, %r10, 8;
	add.s64 	%rd38, %rd9, %rd37;
	ld.global.f64 	%fd12, [%rd38];
	sub.f64 	%fd13, %fd2, %fd4;
	ld.global.f64 	%fd14, [%rd38+8];
	sub.f64 	%fd15, %fd14, %fd12;
	sub.f64 	%fd16, %fd5, %fd4;
	div.rn.f64 	%fd17, %fd15, %fd16;
	fma.rn.f64 	%fd18, %fd13, %fd17, %fd12;
	mul.wide.s32 	%rd39, %r7, 8;
	add.s64 	%rd40, %rd10, %rd39;
	st.global.f64 	[%rd40], %fd18;
	cvta.to.global.u64 	%rd41, %rd50;
	add.s64 	%rd42, %rd41, %rd37;
	ld.global.f64 	%fd19, [%rd42];
	ld.global.u32 	%r29, [%rd2];
	add.s32 	%r30, %r29, -1;
	cvt.rn.f64.s32 	%fd20, %r30;
	div.rn.f64 	%fd21, %fd1, %fd20;
	ld.global.f64 	%fd22, [%rd12];
	ld.global.f64 	%fd23, [%rd1];
	div.rn.f64 	%fd24, %fd22, %fd23;
	sub.f64 	%fd25, %fd21, %fd24;
	ld.global.f64 	%fd26, [%rd42+8];
	sub.f64 	%fd27, %fd26, %fd19;
	ld.global.f64 	%fd28, [%rd12+8];
	div.rn.f64 	%fd29, %fd28, %fd23;
	sub.f64 	%fd30, %fd29, %fd24;
	div.rn.f64 	%fd31, %fd27, %fd30;
	fma.rn.f64 	%fd32, %fd25, %fd31, %fd19;
	cvta.to.global.u64 	%rd43, %rd56;
	add.s64 	%rd44, %rd43, %rd39;
	st.global.f64 	[%rd44], %fd32;
	add.s64 	%rd45, %rd11, %rd37;
	ld.global.f64 	%fd33, [%rd45];
	ld.global.u32 	%r31, [%rd2];
	add.s32 	%r32, %r31, -1;
	cvt.rn.f64.s32 	%fd34, %r32;
	div.rn.f64 	%fd35, %fd1, %fd34;
	ld.global.f64 	%fd36, [%rd12];
	ld.global.f64 	%fd37, [%rd1];
	div.rn.f64 	%fd38, %fd36, %fd37;
	sub.f64 	%fd39, %fd35, %fd38;
	ld.global.f64 	%fd40, [%rd45+8];
	sub.f64 	%fd41, %fd40, %fd33;
	ld.global.f64 	%fd42, [%rd12+8];
	div.rn.f64 	%fd43, %fd42, %fd37;
	sub.f64 	%fd44, %fd43, %fd38;
	div.rn.f64 	%fd45, %fd41, %fd44;
	fma.rn.f64 	%fd46, %fd39, %fd45, %fd33;
	cvta.to.global.u64 	%rd46, %rd57;
	add.s64 	%rd47, %rd46, %rd39;
	st.global.f64 	[%rd47], %fd46;
	bra.uni 	$L__BB46_11;
$L__BB46_10:
	ld.param.u64 	%rd52, [_Z7s1_2_s2PiPdS0_S0_S0_S0_S0_S0_S0_S0_S0_S0_S0_S0_S0_S0_S0__param_8];
	shr.s32 	%r25, %r21, 1;
	cvta.to.global.u64 	%rd28, %rd52;
	mul.wide.s32 	%rd29, %r25, 8;
	add.s64 	%rd30, %rd28, %rd29;
	ld.global.f64 	%fd6, [%rd30];
	add.s64 	%rd31, %rd3, %rd29;
	st.global.f64 	[%rd31], %fd6;
	add.s64 	%rd32, %rd4, %rd29;
	ld.global.f64 	%fd7, [%rd32];
	add.s64 	%rd33, %rd5, %rd29;
	st.global.f64 	[%rd33], %fd7;
	add.s64 	%rd34, %rd6, %rd29;
	ld.global.f64 	%fd8, [%rd34];
	add.s64 	%rd35, %rd7, %rd29;
	st.global.f64 	[%rd35], %fd8;
$L__BB46_11:
	add.s32 	%r35, %r35, %r4;
	ld.global.u32 	%r34, [%rd2];
	shl.b32 	%r33, %r34, 1;
	setp.lt.s32 	%p10, %r35, %r33;
	@%p10 bra 	$L__BB46_2;
$L__BB46_12:
	ret;

}
	// .globl	_Z8check_s2PiPdS0_S0_S0_S0_S0_S0_S0_
.visible .entry _Z8check_s2PiPdS0_S0_S0_S0_S0_S0_S0_(
	.param .u64 .ptr .align 1 _Z8check_s2PiPdS0_S0_S0_S0_S0_S0_S0__param_0,
	.param .u64 .ptr .align 1 _Z8check_s2PiPdS0_S0_S0_S0_S0_S0_S0__param_1,
	.param .u64 .ptr .align 1 _Z8check_s2PiPdS0_S0_S0_S0_S0_S0_S0__param_2,
	.param .u64 .ptr .align 1 _Z8check_s2PiPdS0_S0_S0_S0_S0_S0_S0__param_3,
	.param .u64 .ptr .align 1 _Z8check_s2PiPdS0_S0_S0_S0_S0_S0_S0__param_4,
	.param .u64 .ptr .align 1 _Z8check_s2PiPdS0_S0_S0_S0_S0_S0_S0__param_5,
	.param .u64 .ptr .align 1 _Z8check_s2PiPdS0_S0_S0_S0_S0_S0_S0__param_6,
	.param .u64 .ptr .align 1 _Z8check_s2PiPdS0_S0_S0_S0_S0_S0_S0__param_7,
	.param .u64 .ptr .align 1 _Z8check_s2PiPdS0_S0_S0_S0_S0_S0_S0__param_8
)
{
	.reg .pred 	%p<9>;
	.reg .b32 	%r<28>;
	.reg .b64 	%rd<37>;
	.reg .b64 	%fd<10>;

	ld.param.u64 	%rd16, [_Z8check_s2PiPdS0_S0_S0_S0_S0_S0_S0__param_0];
	ld.param.u64 	%rd17, [_Z8check_s2PiPdS0_S0_S0_S0_S0_S0_S0__param_1];
	ld.param.u64 	%rd18, [_Z8check_s2PiPdS0_S0_S0_S0_S0_S0_S0__param_2];
	ld.param.u64 	%rd10, [_Z8check_s2PiPdS0_S0_S0_S0_S0_S0_S0__param_3];
	ld.param.u64 	%rd11, [_Z8check_s2PiPdS0_S0_S0_S0_S0_S0_S0__param_4];
	ld.param.u64 	%rd12, [_Z8check_s2PiPdS0_S0_S0_S0_S0_S0_S0__param_5];
	ld.param.u64 	%rd13, [_Z8check_s2PiPdS0_S0_S0_S0_S0_S0_S0__param_6];
	ld.param.u64 	%rd14, [_Z8check_s2PiPdS0_S0_S0_S0_S0_S0_S0__param_7];
	ld.param.u64 	%rd15, [_Z8check_s2PiPdS0_S0_S0_S0_S0_S0_S0__param_8];
	cvta.to.global.u64 	%rd1, %rd17;
	cvta.to.global.u64 	%rd2, %rd18;
	cvta.to.global.u64 	%rd3, %rd16;
	mov.u32 	%r9, %ctaid.x;
	mov.u32 	%r1, %ntid.x;
	mov.u32 	%r10, %tid.x;
	mad.lo.s32 	%r27, %r9, %r1, %r10;
	ld.global.u32 	%r11, [%rd3];
	mul.lo.s32 	%r12, %r11, 3;
	setp.ge.s32 	%p1, %r27, %r12;
	@%p1 bra 	$L__BB47_12;
	mov.u32 	%r13, %nctaid.x;
	mul.lo.s32 	%r3, %r1, %r13;
	cvta.to.global.u64 	%rd4, %rd12;
	cvta.to.global.u64 	%rd5, %rd15;
	cvta.to.global.u64 	%rd6, %rd11;
	cvta.to.global.u64 	%rd7, %rd14;
	cvta.to.global.u64 	%rd8, %rd10;
	cvta.to.global.u64 	%rd9, %rd13;
$L__BB47_2:
	mul.hi.s32 	%r15, %r27, 1431655766;
	shr.u32 	%r16, %r15, 31;
	add.s32 	%r17, %r15, %r16;
	mul.lo.s32 	%r18, %r17, 3;
	sub.s32 	%r14, %r27, %r18;
	setp.eq.s32 	%p2, %r14, 2;
	@%p2 bra 	$L__BB47_9;
	setp.eq.s32 	%p3, %r14, 1;
	@%p3 bra 	$L__BB47_7;
	setp.ne.s32 	%p4, %r14, 0;
	@%p4 bra 	$L__BB47_11;
	mul.wide.s32 	%rd31, %r17, 8;
	add.s64 	%rd32, %rd2, %rd31;
	ld.global.f64 	%fd7, [%rd32];
	add.s64 	%rd33, %rd1, %rd31;
	ld.global.f64 	%fd8, [%rd33];
	setp.leu.f64 	%p7, %fd7, %fd8;
	@%p7 bra 	$L__BB47_11;
	add.s64 	%rd35, %rd8, %rd31;
	ld.global.f64 	%fd9, [%rd35];
	add.s64 	%rd36, %rd9, %rd31;
	st.global.f64 	[%rd36], %fd9;
	bra.uni 	$L__BB47_11;
$L__BB47_7:
	mul.wide.s32 	%rd25, %r17, 8;
	add.s64 	%rd26, %rd2, %rd25;
	ld.global.f64 	%fd4, [%rd26];
	add.s64 	%rd27, %rd1, %rd25;
	ld.global.f64 	%fd5, [%rd27];
	setp.leu.f64 	%p6, %fd4, %fd5;
	@%p6 bra 	$L__BB47_11;
	add.s64 	%rd29, %rd6, %rd25;
	ld.global.f64 	%fd6, [%rd29];
	add.s64 	%rd30, %rd7, %rd25;
	st.global.f64 	[%rd30], %fd6;
	bra.uni 	$L__BB47_11;
$L__BB47_9:
	mul.wide.s32 	%rd19, %r17, 8;
	add.s64 	%rd20, %rd2, %rd19;
	ld.global.f64 	%fd1, [%rd20];
	add.s64 	%rd21, %rd1, %rd19;
	ld.global.f64 	%fd2, [%rd21];
	setp.leu.f64 	%p5, %fd1, %fd2;
	@%p5 bra 	$L__BB47_11;
	add.s64 	%rd23, %rd4, %rd19;
	ld.global.f64 	%fd3, [%rd23];
	add.s64 	%rd24, %rd5, %rd19;
	st.global.f64 	[%rd24], %fd3;
$L__BB47_11:
	add.s32 	%r27, %r27, %r3;
	ld.global.u32 	%r25, [%rd3];
	mul.lo.s32 	%r26, %r25, 3;
	setp.lt.s32 	%p8, %r27, %r26;
	@%p8 bra 	$L__BB47_2;
$L__BB47_12:
	ret;

}
	// .globl	_Z12smooth_anglePiPdS0_S0_S0_S0_S0_S0_
.visible .entry _Z12smooth_anglePiPdS0_S0_S0_S0_S0_S0_(
	.param .u64 .ptr .align 1 _Z12smooth_anglePiPdS0_S0_S0_S0_S0_S0__param_0,
	.param .u64 .ptr .align 1 _Z12smooth_anglePiPdS0_S0_S0_S0_S0_S0__param_1,
	.param .u64 .ptr .align 1 _Z12smooth_anglePiPdS0_S0_S0_S0_S0_S0__param_2,
	.param .u64 .ptr .align 1 _Z12smooth_anglePiPdS0_S0_S0_S0_S0_S0__param_3,
	.param .u64 .ptr .align 1 _Z12smooth_anglePiPdS0_S0_S0_S0_S0_S0__param_4,
	.param .u64 .ptr .align 1 _Z12smooth_anglePiPdS0_S0_S0_S0_S0_S0__param_5,
	.param .u64 .ptr .align 1 _Z12smooth_anglePiPdS0_S0_S0_S0_S0_S0__param_6,
	.param .u64 .ptr .align 1 _Z12smooth_anglePiPdS0_S0_S0_S0_S0_S0__param_7
)
{
	.reg .pred 	%p<30>;
	.reg .b32 	%r<45>;
	.reg .b64 	%rd<74>;
	.reg .b64 	%fd<193>;

	ld.param.u64 	%rd12, [_Z12smooth_anglePiPdS0_S0_S0_S0_S0_S0__param_0];
	ld.param.u64 	%rd13, [_Z12smooth_anglePiPdS0_S0_S0_S0_S0_S0__param_1];
	ld.param.u64 	%rd14, [_Z12smooth_anglePiPdS0_S0_S0_S0_S0_S0__param_2];
	ld.param.u64 	%rd15, [_Z12smooth_anglePiPdS0_S0_S0_S0_S0_S0__param_3];
	ld.param.u64 	%rd16, [_Z12smooth_anglePiPdS0_S0_S0_S0_S0_S0__param_4];
	ld.param.u64 	%rd17, [_Z12smooth_anglePiPdS0_S0_S0_S0_S0_S0__param_5];
	ld.param.u64 	%rd18, [_Z12smooth_anglePiPdS0_S0_S0_S0_S0_S0__param_6];
	ld.param.u64 	%rd19, [_Z12smooth_anglePiPdS0_S0_S0_S0_S0_S0__param_7];
	cvta.to.global.u64 	%rd1, %rd17;
	cvta.to.global.u64 	%rd2, %rd14;
	cvta.to.global.u64 	%rd3, %rd18;
	cvta.to.global.u64 	%rd4, %rd15;
	cvta.to.global.u64 	%rd5, %rd19;
	cvta.to.global.u64 	%rd6, %rd13;
	cvta.to.global.u64 	%rd7, %rd16;
	cvta.to.global.u64 	%rd8, %rd12;
	mov.u32 	%r12, %ctaid.x;
	mov.u32 	%r1, %ntid.x;
	mov.u32 	%r13, %tid.x;
	mad.lo.s32 	%r44, %r12, %r1, %r13;
	ld.global.u32 	%r5, [%rd8];
	mul.lo.s32 	%r14, %r5, 3;
	setp.ge.s32 	%p1, %r44, %r14;
	@%p1 bra 	$L__BB48_54;
	mov.u32 	%r15, %nctaid.x;
	mul.lo.s32 	%r4, %r1, %r15;
$L__BB48_2:
	mul.hi.s32 	%r17, %r44, 1431655766;
	shr.u32 	%r18, %r17, 31;
	add.s32 	%r19, %r17, %r18;
	mul.lo.s32 	%r20, %r19, 3;
	sub.s32 	%r16, %r44, %r20;
	setp.eq.s32 	%p2, %r16, 2;
	@%p2 bra 	$L__BB48_37;
	setp.eq.s32 	%p3, %r16, 1;
	@%p3 bra 	$L__BB48_21;
	setp.ne.s32 	%p4, %r16, 0;
	@%p4 bra 	$L__BB48_53;
	add.s32 	%r35, %r44, 2;
	setp.lt.u32 	%p21, %r35, 5;
	@%p21 bra 	$L__BB48_7;
	add.s32 	%r38, %r5, -1;
	setp.ne.s32 	%p22, %r19, %r38;
	@%p22 bra 	$L__BB48_8;
$L__BB48_7:
	mul.wide.s32 	%rd71, %r19, 8;
	add.s64 	%rd72, %rd2, %rd71;
	ld.global.f64 	%fd192, [%rd72];
	add.s64 	%rd73, %rd1, %rd71;
	st.global.f64 	[%rd73], %fd192;
	bra.uni 	$L__BB48_53;
$L__BB48_8:
	mul.wide.s32 	%rd56, %r19, 8;
	add.s64 	%rd9, %rd2, %rd56;
	ld.global.f64 	%fd1, [%rd9+-8];
	ld.global.f64 	%fd2, [%rd9];
	sub.f64 	%fd3, %fd1, %fd2;
	setp.leu.f64 	%p23, %fd3, 0d400921FB54442D18;
	@%p23 bra 	$L__BB48_12;
	ld.global.f64 	%fd4, [%rd9+8];
	sub.f64 	%fd175, %fd4, %fd2;
	setp.leu.f64 	%p28, %fd175, 0d400921FB54442D18;
	@%p28 bra 	$L__BB48_11;
	ld.global.f64 	%fd184, [%rd6];
	mov.f64 	%fd185, 0d3FF0000000000000;
	sub.f64 	%fd186, %fd185, %fd184;
	mul.f64 	%fd187, %fd184, 0d3FE0000000000000;
	add.f64 	%fd188, %fd1, %fd4;
	add.f64 	%fd189, %fd188, 0dC02921FB54442D18;
	mul.f64 	%fd190, %fd187, %fd189;
	fma.rn.f64 	%fd191, %fd186, %fd2, %fd190;
	mul.wide.s32 	%rd69, %r19, 8;
	add.s64 	%rd70, %rd1, %rd69;
	st.global.f64 	[%rd70], %fd191;
	bra.uni 	$L__BB48_53;
$L__BB48_11:
	ld.global.f64 	%fd176, [%rd6];
	mov.f64 	%fd177, 0d3FF0000000000000;
	sub.f64 	%fd178, %fd177, %fd176;
	mul.f64 	%fd179, %fd176, 0d3FE0000000000000;
	add.f64 	%fd180, %fd1, %fd4;
	add.f64 	%fd181, %fd180, 0dC01921FB54442D18;
	mul.f64 	%fd182, %fd179, %fd181;
	fma.rn.f64 	%fd183, %fd178, %fd2, %fd182;
	mul.wide.s32 	%rd67, %r19, 8;
	add.s64 	%rd68, %rd1, %rd67;
	st.global.f64 	[%rd68], %fd183;
	bra.uni 	$L__BB48_53;
$L__BB48_12:
	setp.geu.f64 	%p24, %fd3, 0dC00921FB54442D18;
	@%p24 bra 	$L__BB48_16;
	ld.global.f64 	%fd5, [%rd9+8];
	sub.f64 	%fd159, %fd5, %fd2;
	setp.geu.f64 	%p27, %fd159, 0dC00921FB54442D18;
	@%p27 bra 	$L__BB48_15;
	ld.global.f64 	%fd167, [%rd6];
	mov.f64 	%fd168, 0d3FF0000000000000;
	sub.f64 	%fd169, %fd168, %fd167;
	mul.f64 	%fd170, %fd167, 0d3FE0000000000000;
	add.f64 	%fd171, %fd1, %fd5;
	add.f64 	%fd172, %fd171, 0d402921FB54442D18;
	mul.f64 	%fd173, %fd170, %fd172;
	fma.rn.f64 	%fd174, %fd169, %fd2, %fd173;
	mul.wide.s32 	%rd65, %r19, 8;
	add.s64 	%rd66, %rd1, %rd65;
	st.global.f64 	[%rd66], %fd174;
	bra.uni 	$L__BB48_53;
$L__BB48_15:
	ld.global.f64 	%fd160, [%rd6];
	mov.f64 	%fd161, 0d3FF0000000000000;
	sub.f64 	%fd162, %fd161, %fd160;
	mul.f64 	%fd163, %fd160, 0d3FE0000000000000;
	add.f64 	%fd164, %fd1, %fd5;
	mul.f64 	%fd165, %fd163, %fd164;
	fma.rn.f64 	%fd166, %fd162, %fd2, %fd165;
	mul.wide.s32 	%rd63, %r19, 8;
	add.s64 	%rd64, %rd1, %rd63;
	st.global.f64 	[%rd64], %fd166;
	bra.uni 	$L__BB48_53;
$L__BB48_16:
	ld.global.f64 	%fd6, [%rd9+8];
	sub.f64 	%fd7, %fd6, %fd2;
	setp.leu.f64 	%p25, %fd7, 0d400921FB54442D18;
	@%p25 bra 	$L__BB48_18;
	ld.global.f64 	%fd151, [%rd6];
	mov.f64 	%fd152, 0d3FF0000000000000;
	sub.f64 	%fd153, %fd152, %fd151;
	mul.f64 	%fd154, %fd151, 0d3FE0000000000000;
	add.f64 	%fd155, %fd1, %fd6;
	add.f64 	%fd156, %fd155, 0dC01921FB54442D18;
	mul.f64 	%fd157, %fd154, %fd156;
	fma.rn.f64 	%fd158, %fd153, %fd2, %fd157;
	mul.wide.s32 	%rd61, %r19, 8;
	add.s64 	%rd62, %rd1, %rd61;
	st.global.f64 	[%rd62], %fd158;
	bra.uni 	$L__BB48_53;
$L__BB48_18:
	setp.geu.f64 	%p26, %fd7, 0dC00921FB54442D18;
	@%p26 bra 	$L__BB48_20;
	ld.global.f64 	%fd143, [%rd6];
	mov.f64 	%fd144, 0d3FF0000000000000;
	sub.f64 	%fd145, %fd144, %fd143;
	mul.f64 	%fd146, %fd143, 0d3FE0000000000000;
	add.f64 	%fd147, %fd1, %fd6;
	add.f64 	%fd148, %fd147, 0d401921FB54442D18;
	mul.f64 	%fd149, %fd146, %fd148;
	fma.rn.f64 	%fd150, %fd145, %fd2, %fd149;
	mul.wide.s32 	%rd59, %r19, 8;
	add.s64 	%rd60, %rd1, %rd59;
	st.global.f64 	[%rd60], %fd150;
	bra.uni 	$L__BB48_53;
$L__BB48_20:
	ld.global.f64 	%fd136, [%rd6];
	mov.f64 	%fd137, 0d3FF0000000000000;
	sub.f64 	%fd138, %fd137, %fd136;
	mul.f64 	%fd139, %fd136, 0d3FE0000000000000;
	add.f64 	%fd140, %fd1, %fd6;
	mul.f64 	%fd141, %fd139, %fd140;
	fma.rn.f64 	%fd142, %fd138, %fd2, %fd141;
	mul.wide.s32 	%rd57, %r19, 8;
	add.s64 	%rd58, %rd1, %rd57;
	st.global.f64 	[%rd58], %fd142;
	bra.uni 	$L__BB48_53;
$L__BB48_21:
	add.s32 	%r28, %r44, 2;
	setp.lt.u32 	%p13, %r28, 5;
	@%p13 bra 	$L__BB48_23;
	add.s32 	%r31, %r5, -1;
	setp.ne.s32 	%p14, %r19, %r31;
	@%p14 bra 	$L__BB48_24;
$L__BB48_23:
	mul.wide.s32 	%rd53, %r19, 8;
	add.s64 	%rd54, %rd4, %rd53;
	ld.global.f64 	%fd135, [%rd54];
	add.s64 	%rd55, %rd3, %rd53;
	st.global.f64 	[%rd55], %fd135;
	bra.uni 	$L__BB48_53;
$L__BB48_24:
	mul.wide.s32 	%rd38, %r19, 8;
	add.s64 	%rd10, %rd4, %rd38;
	ld.global.f64 	%fd8, [%rd10+-8];
	ld.global.f64 	%fd9, [%rd10];
	sub.f64 	%fd10, %fd8, %fd9;
	setp.leu.f64 	%p15, %fd10, 0d400921FB54442D18;
	@%p15 bra 	$L__BB48_28;
	ld.global.f64 	%fd11, [%rd10+8];
	sub.f64 	%fd118, %fd11, %fd9;
	setp.leu.f64 	%p20, %fd118, 0d400921FB54442D18;
	@%p20 bra 	$L__BB48_27;
	ld.global.f64 	%fd127, [%rd6];
	mov.f64 	%fd128, 0d3FF0000000000000;
	sub.f64 	%fd129, %fd128, %fd127;
	mul.f64 	%fd130, %fd127, 0d3FE0000000000000;
	add.f64 	%fd131, %fd8, %fd11;
	add.f64 	%fd132, %fd131, 0dC02921FB54442D18;
	mul.f64 	%fd133, %fd130, %fd132;
	fma.rn.f64 	%fd134, %fd129, %fd9, %fd133;
	mul.wide.s32 	%rd51, %r19, 8;
	add.s64 	%rd52, %rd3, %rd51;
	st.global.f64 	[%rd52], %fd134;
	bra.uni 	$L__BB48_53;
$L__BB48_27:
	ld.global.f64 	%fd119, [%rd6];
	mov.f64 	%fd120, 0d3FF0000000000000;
	sub.f64 	%fd121, %fd120, %fd119;
	mul.f64 	%fd122, %fd119, 0d3FE0000000000000;
	add.f64 	%fd123, %fd8, %fd11;
	add.f64 	%fd124, %fd123, 0dC01921FB54442D18;
	mul.f64 	%fd125, %fd122, %fd124;
	fma.rn.f64 	%fd126, %fd121, %fd9, %fd125;
	mul.wide.s32 	%rd49, %r19, 8;
	add.s64 	%rd50, %rd3, %rd49;
	st.global.f64 	[%rd50], %fd126;
	bra.uni 	$L__BB48_53;
$L__BB48_28:
	setp.geu.f64 	%p16, %fd10, 0dC00921FB54442D18;
	@%p16 bra 	$L__BB48_32;
	ld.global.f64 	%fd12, [%rd10+8];
	sub.f64 	%fd102, %fd12, %fd9;
	setp.geu.f64 	%p19, %fd102, 0dC00921FB54442D18;
	@%p19 bra 	$L__BB48_31;
	ld.global.f64 	%fd110, [%rd6];
	mov.f64 	%fd111, 0d3FF0000000000000;
	sub.f64 	%fd112, %fd111, %fd110;
	mul.f64 	%fd113, %fd110, 0d3FE0000000000000;
	add.f64 	%fd114, %fd8, %fd12;
	add.f64 	%fd115, %fd114, 0d402921FB54442D18;
	mul.f64 	%fd116, %fd113, %fd115;
	fma.rn.f64 	%fd117, %fd112, %fd9, %fd116;
	mul.wide.s32 	%rd47, %r19, 8;
	add.s64 	%rd48, %rd3, %rd47;
	st.global.f64 	[%rd48], %fd117;
	bra.uni 	$L__BB48_53;
$L__BB48_31:
	ld.global.f64 	%fd103, [%rd6];
	mov.f64 	%fd104, 0d3FF0000000000000;
	sub.f64 	%fd105, %fd104, %fd103;
	mul.f64 	%fd106, %fd103, 0d3FE0000000000000;
	add.f64 	%fd107, %fd8, %fd12;
	mul.f64 	%fd108, %fd106, %fd107;
	fma.rn.f64 	%fd109, %fd105, %fd9, %fd108;
	mul.wide.s32 	%rd45, %r19, 8;
	add.s64 	%rd46, %rd3, %rd45;
	st.global.f64 	[%rd46], %fd109;
	bra.uni 	$L__BB48_53;
$L__BB48_32:
	ld.global.f64 	%fd13, [%rd10+8];
	sub.f64 	%fd14, %fd13, %fd9;
	setp.leu.f64 	%p17, %fd14, 0d400921FB54442D18;
	@%p17 bra 	$L__BB48_34;
	ld.global.f64 	%fd94, [%rd6];
	mov.f64 	%fd95, 0d3FF0000000000000;
	sub.f64 	%fd96, %fd95, %fd94;
	mul.f64 	%fd97, %fd94, 0d3FE0000000000000;
	add.f64 	%fd98, %fd8, %fd13;
	add.f64 	%fd99, %fd98, 0dC01921FB54442D18;
	mul.f64 	%fd100, %fd97, %fd99;
	fma.rn.f64 	%fd101, %fd96, %fd9, %fd100;
	mul.wide.s32 	%rd43, %r19, 8;
	add.s64 	%rd44, %rd3, %rd43;
	st.global.f64 	[%rd44], %fd101;
	bra.uni 	$L__BB48_53;
$L__BB48_34:
	setp.geu.f64 	%p18, %fd14, 0dC00921FB54442D18;
	@%p18 bra 	$L__BB48_36;
	ld.global.f64 	%fd86, [%rd6];
	mov.f64 	%fd87, 0d3FF0000000000000;
	sub.f64 	%fd88, %fd87, %fd86;
	mul.f64 	%fd89, %fd86, 0d3FE0000000000000;
	add.f64 	%fd90, %fd8, %fd13;
	add.f64 	%fd91, %fd90, 0d401921FB54442D18;
	mul.f64 	%fd92, %fd89, %fd91;
	fma.rn.f64 	%fd93, %fd88, %fd9, %fd92;
	mul.wide.s32 	%rd41, %r19, 8;
	add.s64 	%rd42, %rd3, %rd41;
	st.global.f64 	[%rd42], %fd93;
	bra.uni 	$L__BB48_53;
$L__BB48_36:
	ld.global.f64 	%fd79, [%rd6];
	mov.f64 	%fd80, 0d3FF0000000000000;
	sub.f64 	%fd81, %fd80, %fd79;
	mul.f64 	%fd82, %fd79, 0d3FE0000000000000;
	add.f64 	%fd83, %fd8, %fd13;
	mul.f64 	%fd84, %fd82, %fd83;
	fma.rn.f64 	%fd85, %fd81, %fd9, %fd84;
	mul.wide.s32 	%rd39, %r19, 8;
	add.s64 	%rd40, %rd3, %rd39;
	st.global.f64 	[%rd40], %fd85;
	bra.uni 	$L__BB48_53;
$L__BB48_37:
	add.s32 	%r21, %r44, 2;
	setp.lt.u32 	%p5, %r21, 5;
	@%p5 bra 	$L__BB48_39;
	add.s32 	%r24, %r5, -1;
	setp.ne.s32 	%p6, %r19, %r24;
	@%p6 bra 	$L__BB48_40;
$L__BB48_39:
	mul.wide.s32 	%rd35, %r19, 8;
	add.s64 	%rd36, %rd7, %rd35;
	ld.global.f64 	%fd78, [%rd36];
	add.s64 	%rd37, %rd5, %rd35;
	st.global.f64 	[%rd37], %fd78;
	bra.uni 	$L__BB48_53;
$L__BB48_40:
	mul.wide.s32 	%rd20, %r19, 8;
	add.s64 	%rd11, %rd7, %rd20;
	ld.global.f64 	%fd15, [%rd11+-8];
	ld.global.f64 	%fd16, [%rd11];
	sub.f64 	%fd17, %fd15, %fd16;
	setp.leu.f64 	%p7, %fd17, 0d400921FB54442D18;
	@%p7 bra 	$L__BB48_44;
	ld.global.f64 	%fd18, [%rd11+8];
	sub.f64 	%fd61, %fd18, %fd16;
	setp.leu.f64 	%p12, %fd61, 0d400921FB54442D18;
	@%p12 bra 	$L__BB48_43;
	ld.global.f64 	%fd70, [%rd6];
	mov.f64 	%fd71, 0d3FF0000000000000;
	sub.f64 	%fd72, %fd71, %fd70;
	mul.f64 	%fd73, %fd70, 0d3FE0000000000000;
	add.f64 	%fd74, %fd15, %fd18;
	add.f64 	%fd75, %fd74, 0dC02921FB54442D18;
	mul.f64 	%fd76, %fd73, %fd75;
	fma.rn.f64 	%fd77, %fd72, %fd16, %fd76;
	mul.wide.s32 	%rd33, %r19, 8;
	add.s64 	%rd34, %rd5, %rd33;
	st.global.f64 	[%rd34], %fd77;
	bra.uni 	$L__BB48_53;
$L__BB48_43:
	ld.global.f64 	%fd62, [%rd6];
	mov.f64 	%fd63, 0d3FF0000000000000;
	sub.f64 	%fd64, %fd63, %fd62;
	mul.f64 	%fd65, %fd62, 0d3FE0000000000000;
	add.f64 	%fd66, %fd15, %fd18;
	add.f64 	%fd67, %fd66, 0dC01921FB54442D18;
	mul.f64 	%fd68, %fd65, %fd67;
	fma.rn.f64 	%fd69, %fd64, %fd16, %fd68;
	mul.wide.s32 	%rd31, %r19, 8;
	add.s64 	%rd32, %rd5, %rd31;
	st.global.f64 	[%rd32], %fd69;
	bra.uni 	$L__BB48_53;
$L__BB48_44:
	setp.geu.f64 	%p8, %fd17, 0dC00921FB54442D18;
	@%p8 bra 	$L__BB48_48;
	ld.global.f64 	%fd19, [%rd11+8];
	sub.f64 	%fd45, %fd19, %fd16;
	setp.geu.f64 	%p11, %fd45, 0dC00921FB54442D18;
	@%p11 bra 	$L__BB48_47;
	ld.global.f64 	%fd53, [%rd6];
	mov.f64 	%fd54, 0d3FF0000000000000;
	sub.f64 	%fd55, %fd54, %fd53;
	mul.f64 	%fd56, %fd53, 0d3FE0000000000000;
	add.f64 	%fd57, %fd15, %fd19;
	add.f64 	%fd58, %fd57, 0d402921FB54442D18;
	mul.f64 	%fd59, %fd56, %fd58;
	fma.rn.f64 	%fd60, %fd55, %fd16, %fd59;
	mul.wide.s32 	%rd29, %r19, 8;
	add.s64 	%rd30, %rd5, %rd29;
	st.global.f64 	[%rd30], %fd60;
	bra.uni 	$L__BB48_53;
$L__BB48_47:
	ld.global.f64 	%fd46, [%rd6];
	mov.f64 	%fd47, 0d3FF0000000000000;
	sub.f64 	%fd48, %fd47, %fd46;
	mul.f64 	%fd49, %fd46, 0d3FE0000000000000;
	add.f64 	%fd50, %fd15, %fd19;
	mul.f64 	%fd51, %fd49, %fd50;
	fma.rn.f64 	%fd52, %fd48, %fd16, %fd51;
	mul.wide.s32 	%rd27, %r19, 8;
	add.s64 	%rd28, %rd5, %rd27;
	st.global.f64 	[%rd28], %fd52;
	bra.uni 	$L__BB48_53;
$L__BB48_48:
	ld.global.f64 	%fd20, [%rd11+8];
	sub.f64 	%fd21, %fd20, %fd16;
	setp.leu.f64 	%p9, %fd21, 0d400921FB54442D18;
	@%p9 bra 	$L__BB48_50;
	ld.global.f64 	%fd37, [%rd6];
	mov.f64 	%fd38, 0d3FF0000000000000;
	sub.f64 	%fd39, %fd38, %fd37;
	mul.f64 	%fd40, %fd37, 0d3FE0000000000000;
	add.f64 	%fd41, %fd15, %fd20;
	add.f64 	%fd42, %fd41, 0dC01921FB54442D18;
	mul.f64 	%fd43, %fd40, %fd42;
	fma.rn.f64 	%fd44, %fd39, %fd16, %fd43;
	mul.wide.s32 	%rd25, %r19, 8;
	add.s64 	%rd26, %rd5, %rd25;
	st.global.f64 	[%rd26], %fd44;
	bra.uni 	$L__BB48_53;
$L__BB48_50:
	setp.geu.f64 	%p10, %fd21, 0dC00921FB54442D18;
	@%p10 bra 	$L__BB48_52;
	ld.global.f64 	%fd29, [%rd6];
	mov.f64 	%fd30, 0d3FF0000000000000;
	sub.f64 	%fd31, %fd30, %fd29;
	mul.f64 	%fd32, %fd29, 0d3FE0000000000000;
	add.f64 	%fd33, %fd15, %fd20;
	add.f64 	%fd34, %fd33, 0d401921FB54442D18;
	mul.f64 	%fd35, %fd32, %fd34;
	fma.rn.f64 	%fd36, %fd31, %fd16, %fd35;
	mul.wide.s32 	%rd23, %r19, 8;
	add.s64 	%rd24, %rd5, %rd23;
	st.global.f64 	[%rd24], %fd36;
	bra.uni 	$L__BB48_53;
$L__BB48_52:
	ld.global.f64 	%fd22, [%rd6];
	mov.f64 	%fd23, 0d3FF0000000000000;
	sub.f64 	%fd24, %fd23, %fd22;
	mul.f64 	%fd25, %fd22, 0d3FE0000000000000;
	add.f64 	%fd26, %fd15, %fd20;
	mul.f64 	%fd27, %fd25, %fd26;
	fma.rn.f64 	%fd28, %fd24, %fd16, %fd27;
	mul.wide.s32 	%rd21, %r19, 8;
	add.s64 	%rd22, %rd5, %rd21;
	st.global.f64 	[%rd22], %fd28;
$L__BB48_53:
	add.s32 	%r44, %r44, %r4;
	ld.global.u32 	%r5, [%rd8];
	mul.lo.s32 	%r42, %r5, 3;
	setp.lt.s32 	%p29, %r44, %r42;
	@%p29 bra 	$L__BB48_2;
$L__BB48_54:
	ret;

}
	// .globl	_Z11diff_s_prepPiPdS0_S0_S0_S0_S0_S0_S0_S0_S0_S0_S0_S0_S0_
.visible .entry _Z11diff_s_prepPiPdS0_S0_S0_S0_S0_S0_S0_S0_S0_S0_S0_S0_S0_(
	.param .u64 .ptr .align 1 _Z11diff_s_prepPiPdS0_S0_S0_S0_S0_S0_S0_S0_S0_S0_S0_S0_S0__param_0,
	.param .u64 .ptr .align 1 _Z11diff_s_prepPiPdS0_S0_S0_S0_S0_S0_S0_S0_S0_S0_S0_S0_S0__param_1,
	.param .u64 .ptr .align 1 _Z11diff_s_prepPiPdS0_S0_S0_S0_S0_S0_S0_S0_S0_S0_S0_S0_S0__param_2,
	.param .u64 .ptr .align 1 _Z11diff_s_prepPiPdS0_S0_S0_S0_S0_S0_S0_S0_S0_S0_S0_S0_S0__param_3,
	.param .u64 .ptr .align 1 _Z11diff_s_prepPiPdS0_S0_S0_S0_S0_S0_S0_S0_S0_S0_S0_S0_S0__param_4,
	.param .u64 .ptr .align 1 _Z11diff_s_prepPiPdS0_S0_S0_S0_S0_S0_S0_S0_S0_S0_S0_S0_S0__param_5,
	.param .u64 .ptr .align 1 _Z11diff_s_prepPiPdS0_S0_S0_S0_S0_S0_S0_S0_S0_S0_S0_S0_S0__param_6,
	.param .u64 .ptr .align 1 _Z11diff_s_prepPiPdS0_S0_S0_S0_S0_S0_S0_S0_S0_S0_S0_S0_S0__param_7,
	.param .u64 .ptr .align 1 _Z11diff_s_prepPiPdS0_S0_S0_S0_S0_S0_S0_S0_S0_S0_S0_S0_S0__param_8,
	.param .u64 .ptr .align 1 _Z11diff_s_prepPiPdS0_S0_S0_S0_S0_S0_S0_S0_S0_S0_S0_S0_S0__param_9,
	.param .u64 .ptr .align 1 _Z11diff_s_prepPiPdS0_S0_S0_S0_S0_S0_S0_S0_S0_S0_S0_S0_S0__param_10,
	.param .u64 .ptr .align 1 _Z11diff_s_prepPiPdS0_S0_S0_S0_S0_S0_S0_S0_S0_S0_S0_S0_S0__param_11,
	.param .u64 .ptr .align 1 _Z11diff_s_prepPiPdS0_S0_S0_S0_S0_S0_S0_S0_S0_S0_S0_S0_S0__param_12,
	.param .u64 .ptr .align 1 _Z11diff_s_prepPiPdS0_S0_S0_S0_S0_S0_S0_S0_S0_S0_S0_S0_S0__param_13,
	.param .u64 .ptr .align 1 _Z11diff_s_prepPiPdS0_S0_S0_S0_S0_S0_S0_S0_S0_S0_S0_S0_S0__param_14
)
{
	.reg .pred 	%p<74>;
	.reg .b32 	%r<108>;
	.reg .b64 	%rd<67>;
	.reg .b64 	%fd<110>;

	ld.param.u64 	%rd28, [_Z11diff_s_prepPiPdS0_S0_S0_S0_S0_S0_S0_S0_S0_S0_S0_S0_S0__param_0];
	ld.param.u64 	%rd19, [_Z11diff_s_prepPiPdS0_S0_S0_S0_S0_S0_S0_S0_S0_S0_S0_S0_S0__param_4];
	ld.param.u64 	%rd20, [_Z11diff_s_prepPiPdS0_S0_S0_S0_S0_S0_S0_S0_S0_S0_S0_S0_S0__param_5];
	ld.param.u64 	%rd23, [_Z11diff_s_prepPiPdS0_S0_S0_S0_S0_S0_S0_S0_S0_S0_S0_S0_S0__param_8];
	ld.param.u64 	%rd24, [_Z11diff_s_prepPiPdS0_S0_S0_S0_S0_S0_S0_S0_S0_S0_S0_S0_S0__param_9];
	ld.param.u64 	%rd25, [_Z11diff_s_prepPiPdS0_S0_S0_S0_S0_S0_S0_S0_S0_S0_S0_S0_S0__param_10];
	ld.param.u64 	%rd26, [_Z11diff_s_prepPiPdS0_S0_S0_S0_S0_S0_S0_S0_S0_S0_S0_S0_S0__param_11];
	ld.param.u64 	%rd29, [_Z11diff_s_prepPiPdS0_S0_S0_S0_S0_S0_S0_S0_S0_S0_S0_S0_S0__param_13];
	ld.param.u64 	%rd30, [_Z11diff_s_prepPiPdS0_S0_S0_S0_S0_S0_S0_S0_S0_S0_S0_S0_S0__param_14];
	cvta.to.global.u64 	%rd1, %rd29;
	cvta.to.global.u64 	%rd2, %rd30;
	cvta.to.global.u64 	%rd3, %rd28;
	mov.u32 	%r22, %ctaid.x;
	mov.u32 	%r1, %ntid.x;
	mov.u32 	%r23, %tid.x;
	mad.lo.s32 	%r107, %r22, %r1, %r23;
	ld.global.u32 	%r24, [%rd3];
	mul.lo.s32 	%r25, %r24, 6;
	setp.ge.s32 	%p2, %r107, %r25;
	@%p2 bra 	$L__BB49_46;
	ld.param.u64 	%rd66, [_Z11diff_s_prepPiPdS0_S0_S0_S0_S0_S0_S0_S0_S0_S0_S0_S0_S0__param_12];
	ld.param.u64 	%rd65, [_Z11diff_s_prepPiPdS0_S0_S0_S0_S0_S0_S0_S0_S0_S0_S0_S0_S0__param_7];
	ld.param.u64 	%rd64, [_Z11diff_s_prepPiPdS0_S0_S0_S0_S0_S0_S0_S0_S0_S0_S0_S0_S0__param_6];
	ld.param.u64 	%rd63, [_Z11diff_s_prepPiPdS0_S0_S0_S0_S0_S0_S0_S0_S0_S0_S0_S0_S0__param_3];
	ld.param.u64 	%rd62, [_Z11diff_s_prepPiPdS0_S0_S0_S0_S0_S0_S0_S0_S0_S0_S0_S0_S0__param_2];
	ld.param.u64 	%rd61, [_Z11diff_s_prepPiPdS0_S0_S0_S0_S0_S0_S0_S0_S0_S0_S0_S0_S0__param_1];
	mov.f64 	%fd37, 0d4000000000000000;
	{
	.reg .b32 %temp; 
	mov.b64 	{%temp, %r3}, %fd37;
	}
	and.b32  	%r4, %r3, 2146435072;
	setp.eq.s32 	%p3, %r4, 1062207488;
	setp.lt.s32 	%p4, %r3, 0;
	selp.b32 	%r5, 0, 2146435072, %p4;
	and.b32  	%r26, %r3, 2147483647;
	setp.ne.s32 	%p5, %r26, 1071644672;
	and.pred  	%p1, %p3, %p5;
	or.b32  	%r6, %r5, -2147483648;
	mov.u32 	%r27, %nctaid.x;
	mul.lo.s32 	%r7, %r1, %r27;
	cvta.to.global.u64 	%rd4, %rd64;
	cvta.to.global.u64 	%rd5, %rd66;
	cvta.to.global.u64 	%rd6, %rd20;
	cvta.to.global.u64 	%rd7, %rd26;
	cvta.to.global.u64 	%rd8, %rd19;
	cvta.to.global.u64 	%rd9, %rd25;
	cvta.to.global.u64 	%rd10, %rd63;
	cvta.to.global.u64 	%rd11, %rd24;
	cvta.to.global.u64 	%rd12, %rd62;
	cvta.to.global.u64 	%rd13, %rd23;
	cvta.to.global.u64 	%rd14, %rd61;
	cvta.to.global.u64 	%rd15, %rd65;
$L__BB49_2:
	mul.hi.s32 	%r29, %r107, 715827883;
	shr.u32 	%r30, %r29, 31;
	add.s32 	%r31, %r29, %r30;
	mul.lo.s32 	%r32, %r31, 6;
	sub.s32 	%r28, %r107, %r32;
	setp.gt.s32 	%p6, %r28, 2;
	@%p6 bra 	$L__BB49_9;
	setp.eq.s32 	%p10, %r28, 0;
	@%p10 bra 	$L__BB49_15;
	setp.eq.s32 	%p11, %r28, 1;
	@%p11 bra 	$L__BB49_21;
	setp.eq.s32 	%p12, %r28, 2;
	@%p12 bra 	$L__BB49_6;
	bra.uni 	$L__BB49_45;
$L__BB49_6:
	mul.hi.s32 	%r69, %r107, 715827883;
	shr.u32 	%r70, %r69, 31;
	add.s32 	%r13, %r69, %r70;
	mul.wide.s32 	%rd46, %r13, 8;
	add.s64 	%rd47, %rd10, %rd46;
	ld.global.f64 	%fd71, [%rd47];
	add.s64 	%rd48, %rd11, %rd46;
	ld.global.f64 	%fd72, [%rd48];
	sub.f64 	%fd13, %fd71, %fd72;
	{
	.reg .b32 %temp; 
	mov.b64 	{%temp, %r14}, %fd13;
	}
	abs.f64 	%fd14, %fd13;
	{ // callseq 215, 0
	.param .b64 param0;
	st.param.f64 	[param0], %fd14;
	.param .b64 param1;
	st.param.f64 	[param1], 0d4000000000000000;
	.param .b64 retval0;
	call.uni (retval0), 
	__internal_accurate_pow, 
	(
	param0, 
	param1
	);
	ld.param.f64 	%fd73, [retval0];
	} // callseq 215
	setp.lt.s32 	%p46, %r14, 0;
	neg.f64 	%fd75, %fd73;
	selp.f64 	%fd76, %fd75, %fd73, %p3;
	selp.f64 	%fd77, %fd76, %fd73, %p46;
	setp.eq.f64 	%p47, %fd13, 0d0000000000000000;
	selp.b32 	%r71, %r14, 0, %p3;
	or.b32  	%r72, %r71, 2146435072;
	selp.b32 	%r73, %r72, %r71, %p4;
	mov.b32 	%r74, 0;
	mov.b64 	%fd78, {%r74, %r73};
	selp.f64 	%fd106, %fd78, %fd77, %p47;
	add.f64 	%fd79, %fd13, 0d4000000000000000;
	{
	.reg .b32 %temp; 
	mov.b64 	{%temp, %r75}, %fd79;
	}
	and.b32  	%r76, %r75, 2146435072;
	setp.ne.s32 	%p48, %r76, 2146435072;
	@%p48 bra 	$L__BB49_29;
	setp.num.f64 	%p49, %fd13, %fd13;
	@%p49 bra 	$L__BB49_27;
	mov.f64 	%fd80, 0d4000000000000000;
	add.rn.f64 	%fd106, %fd13, %fd80;
	bra.uni 	$L__BB49_29;
$L__BB49_9:
	setp.eq.s32 	%p7, %r28, 3;
	@%p7 bra 	$L__BB49_30;
	setp.eq.s32 	%p8, %r28, 4;
	@%p8 bra 	$L__BB49_36;
	setp.eq.s32 	%p9, %r28, 5;
	@%p9 bra 	$L__BB49_12;
	bra.uni 	$L__BB49_45;
$L__BB49_12:
	mul.hi.s32 	%r33, %r107, 715827883;
	shr.u32 	%r34, %r33, 31;
	add.s32 	%r19, %r33, %r34;
	mul.wide.s32 	%rd31, %r19, 8;
	add.s64 	%rd32, %rd4, %rd31;
	ld.global.f64 	%fd38, [%rd32];
	add.s64 	%rd33, %rd5, %rd31;
	ld.global.f64 	%fd39, [%rd33];
	sub.f64 	%fd31, %fd38, %fd39;
	{
	.reg .b32 %temp; 
	mov.b64 	{%temp, %r20}, %fd31;
	}
	abs.f64 	%fd32, %fd31;
	{ // callseq 212, 0
	.param .b64 param0;
	st.param.f64 	[param0], %fd32;
	.param .b64 param1;
	st.param.f64 	[param1], 0d4000000000000000;
	.param .b64 retval0;
	call.uni (retval0), 
	__internal_accurate_pow, 
	(
	param0, 
	param1
	);
	ld.param.f64 	%fd40, [retval0];
	} // callseq 212
	setp.lt.s32 	%p16, %r20, 0;
	neg.f64 	%fd42, %fd40;
	selp.f64 	%fd43, %fd42, %fd40, %p3;
	selp.f64 	%fd44, %fd43, %fd40, %p16;
	setp.eq.f64 	%p17, %fd31, 0d0000000000000000;
	selp.b32 	%r35, %r20, 0, %p3;
	or.b32  	%r36, %r35, 2146435072;
	selp.b32 	%r37, %r36, %r35, %p4;
	mov.b32 	%r38, 0;
	mov.b64 	%fd45, {%r38, %r37};
	selp.f64 	%fd109, %fd45, %fd44, %p17;
	add.f64 	%fd46, %fd31, 0d4000000000000000;
	{
	.reg .b32 %temp; 
	mov.b64 	{%temp, %r39}, %fd46;
	}
	and.b32  	%r40, %r39, 2146435072;
	setp.ne.s32 	%p18, %r40, 2146435072;
	@%p18 bra 	$L__BB49_44;
	setp.num.f64 	%p19, %fd31, %fd31;
	@%p19 bra 	$L__BB49_42;
	mov.f64 	%fd47, 0d4000000000000000;
	add.rn.f64 	%fd109, %fd31, %fd47;
	bra.uni 	$L__BB49_44;
$L__BB49_15:
	mul.hi.s32 	%r93, %r107, 715827883;
	shr.u32 	%r94, %r93, 31;
	add.s32 	%r9, %r93, %r94;
	mul.wide.s32 	%rd56, %r9, 8;
	add.s64 	%rd57, %rd14, %rd56;
	ld.global.f64 	%fd93, [%rd57];
	add.s64 	%rd58, %rd15, %rd56;
	ld.global.f64 	%fd94, [%rd58];
	sub.f64 	%fd1, %fd93, %fd94;
	{
	.reg .b32 %temp; 
	mov.b64 	{%temp, %r10}, %fd1;
	}
	abs.f64 	%fd2, %fd1;
	{ // callseq 217, 0
	.param .b64 param0;
	st.param.f64 	[param0], %fd2;
	.param .b64 param1;
	st.param.f64 	[param1], 0d4000000000000000;
	.param .b64 retval0;
	call.uni (retval0), 
	__internal_accurate_pow, 
	(
	param0, 
	param1
	);
	ld.param.f64 	%fd95, [retval0];
	} // callseq 217
	setp.lt.s32 	%p66, %r10, 0;
	neg.f64 	%fd97, %fd95;
	selp.f64 	%fd98, %fd97, %fd95, %p3;
	selp.f64 	%fd99, %fd98, %fd95, %p66;
	setp.eq.f64 	%p67, %fd1, 0d0000000000000000;
	selp.b32 	%r95, %r10, 0, %p3;
	or.b32  	%r96, %r95, 2146435072;
	selp.b32 	%r97, %r96, %r95, %p4;
	mov.b32 	%r98, 0;
	mov.b64 	%fd100, {%r98, %r97};
	selp.f64 	%fd104, %fd100, %fd99, %p67;
	add.f64 	%fd101, %fd1, 0d4000000000000000;
	{
	.reg .b32 %temp; 
	mov.b64 	{%temp, %r99}, %fd101;
	}
	and.b32  	%r100, %r99, 2146435072;
	setp.ne.s32 	%p68, %r100, 2146435072;
	@%p68 bra 	$L__BB49_20;
	setp.num.f64 	%p69, %fd1, %fd1;
	@%p69 bra 	$L__BB49_18;
	mov.f64 	%fd102, 0d4000000000000000;
	add.rn.f64 	%fd104, %fd1, %fd102;
	bra.uni 	$L__BB49_20;
$L__BB49_18:
	setp.neu.f64 	%p70, %fd2, 0d7FF0000000000000;
	@%p70 bra 	$L__BB49_20;
	selp.b32 	%r101, %r6, %r5, %p1;
	selp.b32 	%r102, %r101, %r5, %p66;
	mov.b32 	%r103, 0;
	mov.b64 	%fd104, {%r103, %r102};
$L__BB49_20:
	setp.eq.f64 	%p72, %fd1, 0d3FF0000000000000;
	selp.f64 	%fd103, 0d3FF0000000000000, %fd104, %p72;
	mul.lo.s32 	%r104, %r9, 3;
	mul.wide.s32 	%rd59, %r104, 8;
	add.s64 	%rd60, %rd1, %rd59;
	st.global.f64 	[%rd60], %fd103;
	bra.uni 	$L__BB49_45;
$L__BB49_21:
	mul.hi.s32 	%r81, %r107, 715827883;
	shr.u32 	%r82, %r81, 31;
	add.s32 	%r11, %r81, %r82;
	mul.wide.s32 	%rd51, %r11, 8;
	add.s64 	%rd52, %rd12, %rd51;
	ld.global.f64 	%fd82, [%rd52];
	add.s64 	%rd53, %rd13, %rd51;
	ld.global.f64 	%fd83, [%rd53];
	sub.f64 	%fd7, %fd82, %fd83;
	{
	.reg .b32 %temp; 
	mov.b64 	{%temp, %r12}, %fd7;
	}
	abs.f64 	%fd8, %fd7;
	{ // callseq 216, 0
	.param .b64 param0;
	st.param.f64 	[param0], %fd8;
	.param .b64 param1;
	st.param.f64 	[param1], 0d4000000000000000;
	.param .b64 retval0;
	call.uni (retval0), 
	__internal_accurate_pow, 
	(
	param0, 
	param1
	);
	ld.param.f64 	%fd84, [retval0];
	} // callseq 216
	setp.lt.s32 	%p56, %r12, 0;
	neg.f64 	%fd86, %fd84;
	selp.f64 	%fd87, %fd86, %fd84, %p3;
	selp.f64 	%fd88, %fd87, %fd84, %p56;
	setp.eq.f64 	%p57, %fd7, 0d0000000000000000;
	selp.b32 	%r83, %r12, 0, %p3;
	or.b32  	%r84, %r83, 2146435072;
	selp.b32 	%r85, %r84, %r83, %p4;
	mov.b32 	%r86, 0;
	mov.b64 	%fd89, {%r86, %r85};
	selp.f64 	%fd105, %fd89, %fd88, %p57;
	add.f64 	%fd90, %fd7, 0d4000000000000000;
	{
	.reg .b32 %temp; 
	mov.b64 	{%temp, %r87}, %fd90;
	}
	and.b32  	%r88, %r87, 2146435072;
	setp.ne.s32 	%p58, %r88, 2146435072;
	@%p58 bra 	$L__BB49_26;
	setp.num.f64 	%p59, %fd7, %fd7;
	@%p59 bra 	$L__BB49_24;
	mov.f64 	%fd91, 0d4000000000000000;
	add.rn.f64 	%fd105, %fd7, %fd91;
	bra.uni 	$L__BB49_26;
$L__BB49_24:
	setp.neu.f64 	%p60, %fd8, 0d7FF0000000000000;
	@%p60 bra 	$L__BB49_26;
	selp.b32 	%r89, %r6, %r5, %p1;
	selp.b32 	%r90, %r89, %r5, %p56;
	mov.b32 	%r91, 0;
	mov.b64 	%fd105, {%r91, %r90};
$L__BB49_26:
	setp.eq.f64 	%p62, %fd7, 0d3FF0000000000000;
	selp.f64 	%fd92, 0d3FF0000000000000, %fd105, %p62;
	mul.lo.s32 	%r92, %r11, 3;
	mul.wide.s32 	%rd54, %r92, 8;
	add.s64 	%rd55, %rd1, %rd54;
	st.global.f64 	[%rd55+8], %fd92;
	bra.uni 	$L__BB49_45;
$L__BB49_27:
	setp.neu.f64 	%p50, %fd14, 0d7FF0000000000000;
	@%p50 bra 	$L__BB49_29;
	selp.b32 	%r77, %r6, %r5, %p1;
	selp.b32 	%r78, %r77, %r5, %p46;
	mov.b32 	%r79, 0;
	mov.b64 	%fd106, {%r79, %r78};
$L__BB49_29:
	setp.eq.f64 	%p52, %fd13, 0d3FF0000000000000;
	selp.f64 	%fd81, 0d3FF0000000000000, %fd106, %p52;
	mul.lo.s32 	%r80, %r13, 3;
	mul.wide.s32 	%rd49, %r80, 8;
	add.s64 	%rd50, %rd1, %rd49;
	st.global.f64 	[%rd50+16], %fd81;
	bra.uni 	$L__BB49_45;
$L__BB49_30:
	mul.hi.s32 	%r57, %r107, 715827883;
	shr.u32 	%r58, %r57, 31;
	add.s32 	%r15, %r57, %r58;
	mul.wide.s32 	%rd41, %r15, 8;
	add.s64 	%rd42, %rd8, %rd41;
	ld.global.f64 	%fd60, [%rd42];
	add.s64 	%rd43, %rd9, %rd41;
	ld.global.f64 	%fd61, [%rd43];
	sub.f64 	%fd19, %fd60, %fd61;
	{
	.reg .b32 %temp; 
	mov.b64 	{%temp, %r16}, %fd19;
	}
	abs.f64 	%fd20, %fd19;
	{ // callseq 214, 0
	.param .b64 param0;
	st.param.f64 	[param0], %fd20;
	.param .b64 param1;
	st.param.f64 	[param1], 0d4000000000000000;
	.param .b64 retval0;
	call.uni (retval0), 
	__internal_accurate_pow, 
	(
	param0, 
	param1
	);
	ld.param.f64 	%fd62, [retval0];
	} // callseq 214
	setp.lt.s32 	%p36, %r16, 0;
	neg.f64 	%fd64, %fd62;
	selp.f64 	%fd65, %fd64, %fd62, %p3;
	selp.f64 	%fd66, %fd65, %fd62, %p36;
	setp.eq.f64 	%p37, %fd19, 0d0000000000000000;
	selp.b32 	%r59, %r16, 0, %p3;
	or.b32  	%r60, %r59, 2146435072;
	selp.b32 	%r61, %r60, %r59, %p4;
	mov.b32 	%r62, 0;
	mov.b64 	%fd67, {%r62, %r61};
	selp.f64 	%fd107, %fd67, %fd66, %p37;
	add.f64 	%fd68, %fd19, 0d4000000000000000;
	{
	.reg .b32 %temp; 
	mov.b64 	{%temp, %r63}, %fd68;
	}
	and.b32  	%r64, %r63, 2146435072;
	setp.ne.s32 	%p38, %r64, 2146435072;
	@%p38 bra 	$L__BB49_35;
	setp.num.f64 	%p39, %fd19, %fd19;
	@%p39 bra 	$L__BB49_33;
	mov.f64 	%fd69, 0d4000000000000000;
	add.rn.f64 	%fd107, %fd19, %fd69;
	bra.uni 	$L__BB49_35;
$L__BB49_33:
	setp.neu.f64 	%p40, %fd20, 0d7FF0000000000000;
	@%p40 bra 	$L__BB49_35;
	selp.b32 	%r65, %r6, %r5, %p1;
	selp.b32 	%r66, %r65, %r5, %p36;
	mov.b32 	%r67, 0;
	mov.b64 	%fd107, {%r67, %r66};
$L__BB49_35:
	setp.eq.f64 	%p42, %fd19, 0d3FF0000000000000;
	selp.f64 	%fd70, 0d3FF0000000000000, %fd107, %p42;
	mul.lo.s32 	%r68, %r15, 3;
	mul.wide.s32 	%rd44, %r68, 8;
	add.s64 	%rd45, %rd2, %rd44;
	st.global.f64 	[%rd45], %fd70;
	bra.uni 	$L__BB49_45;
$L__BB49_36:
	mul.hi.s32 	%r45, %r107, 715827883;
	shr.u32 	%r46, %r45, 31;
	add.s32 	%r17, %r45, %r46;
	mul.wide.s32 	%rd36, %r17, 8;
	add.s64 	%rd37, %rd6, %rd36;
	ld.global.f64 	%fd49, [%rd37];
	add.s64 	%rd38, %rd7, %rd36;
	ld.global.f64 	%fd50, [%rd38];
	sub.f64 	%fd25, %fd49, %fd50;
	{
	.reg .b32 %temp; 
	mov.b64 	{%temp, %r18}, %fd25;
	}
	abs.f64 	%fd26, %fd25;
	{ // callseq 213, 0
	.param .b64 param0;
	st.param.f64 	[param0], %fd26;
	.param .b64 param1;
	st.param.f64 	[param1], 0d4000000000000000;
	.param .b64 retval0;
	call.uni (retval0), 
	__internal_accurate_pow, 
	(
	param0, 
	param1
	);
	ld.param.f64 	%fd51, [retval0];
	} // callseq 213
	setp.lt.s32 	%p26, %r18, 0;
	neg.f64 	%fd53, %fd51;
	selp.f64 	%fd54, %fd53, %fd51, %p3;
	selp.f64 	%fd55, %fd54, %fd51, %p26;
	setp.eq.f64 	%p27, %fd25, 0d0000000000000000;
	selp.b32 	%r47, %r18, 0, %p3;
	or.b32  	%r48, %r47, 2146435072;
	selp.b32 	%r49, %r48, %r47, %p4;
	mov.b32 	%r50, 0;
	mov.b64 	%fd56, {%r50, %r49};
	selp.f64 	%fd108, %fd56, %fd55, %p27;
	add.f64 	%fd57, %fd25, 0d4000000000000000;
	{
	.reg .b32 %temp; 
	mov.b64 	{%temp, %r51}, %fd57;
	}
	and.b32  	%r52, %r51, 2146435072;
	setp.ne.s32 	%p28, %r52, 2146435072;
	@%p28 bra 	$L__BB49_41;
	setp.num.f64 	%p29, %fd25, %fd25;
	@%p29 bra 	$L__BB49_39;
	mov.f64 	%fd58, 0d4000000000000000;
	add.rn.f64 	%fd108, %fd25, %fd58;
	bra.uni 	$L__BB49_41;
$L__BB49_39:
	setp.neu.f64 	%p30, %fd26, 0d7FF0000000000000;
	@%p30 bra 	$L__BB49_41;
	selp.b32 	%r53, %r6, %r5, %p1;
	selp.b32 	%r54, %r53, %r5, %p26;
	mov.b32 	%r55, 0;
	mov.b64 	%fd108, {%r55, %r54};
$L__BB49_41:
	setp.eq.f64 	%p32, %fd25, 0d3FF0000000000000;
	selp.f64 	%fd59, 0d3FF0000000000000, %fd108, %p32;
	mul.lo.s32 	%r56, %r17, 3;
	mul.wide.s32 	%rd39, %r56, 8;
	add.s64 	%rd40, %rd2, %rd39;
	st.global.f64 	[%rd40+8], %fd59;
	bra.uni 	$L__BB49_45;
$L__BB49_42:
	setp.neu.f64 	%p20, %fd32, 0d7FF0000000000000;
	@%p20 bra 	$L__BB49_44;
	selp.b32 	%r41, %r6, %r5, %p1;
	selp.b32 	%r42, %r41, %r5, %p16;
	mov.b32 	%r43, 0;
	mov.b64 	%fd109, {%r43, %r42};
$L__BB49_44:
	setp.eq.f64 	%p22, %fd31, 0d3FF0000000000000;
	selp.f64 	%fd48, 0d3FF0000000000000, %fd109, %p22;
	mul.lo.s32 	%r44, %r19, 3;
	mul.wide.s32 	%rd34, %r44, 8;
	add.s64 	%rd35, %rd2, %rd34;
	st.global.f64 	[%rd35+16], %fd48;
$L__BB49_45:
	add.s32 	%r107, %r107, %r7;
	ld.global.u32 	%r105, [%rd3];
	mul.lo.s32 	%r106, %r105, 6;
	setp.lt.s32 	%p73, %r107, %r106;
	@%p73 bra 	$L__BB49_2;
$L__BB49_46:
	ret;

}
	// .globl	_Z12check_signalPiPdS0_S0_S0_S_S_
.visible .entry _Z12check_signalPiPdS0_S0_S0_S_S_(
	.param .u64 .ptr .align 1 _Z12check_signalPiPdS0_S0_S0_S_S__param_0,
	.param .u64 .ptr .align 1 _Z12check_signalPiPdS0_S0_S0_S_S__param_1,
	.param .u64 .ptr .align 1 _Z12check_signalPiPdS0_S0_S0_S_S__param_2,
	.param .u64 .ptr .align 1 _Z12check_signalPiPdS0_S0_S0_S_S__param_3,
	.param .u64 .ptr .align 1 _Z12check_signalPiPdS0_S0_S0_S_S__param_4,
	.param .u64 .ptr .align 1 _Z12check_signalPiPdS0_S0_S0_S_S__param_5,
	.param .u64 .ptr .align 1 _Z12check_signalPiPdS0_S0_S0_S_S__param_6
)
{
	.reg .pred 	%p<9>;
	.reg .b32 	%r<14>;
	.reg .b64 	%rd<13>;
	.reg .b64 	%fd<5>;

	ld.param.u64 	%rd7, [_Z12check_signalPiPdS0_S0_S0_S_S__param_1];
	ld.param.u64 	%rd8, [_Z12check_signalPiPdS0_S0_S0_S_S__param_2];
	ld.param.u64 	%rd9, [_Z12check_signalPiPdS0_S0_S0_S_S__param_3];
	ld.param.u64 	%rd10, [_Z12check_signalPiPdS0_S0_S0_S_S__param_4];
	ld.param.u64 	%rd11, [_Z12check_signalPiPdS0_S0_S0_S_S__param_5];
	ld.param.u64 	%rd12, [_Z12check_signalPiPdS0_S0_S0_S_S__param_6];
	cvta.to.global.u64 	%rd1, %rd11;
	cvta.to.global.u64 	%rd2, %rd12;
	mov.u32 	%r6, %ctaid.x;
	mov.u32 	%r1, %ntid.x;
	mov.u32 	%r7, %tid.x;
	mad.lo.s32 	%r13, %r6, %r1, %r7;
	setp.gt.s32 	%p1, %r13, 1;
	@%p1 bra 	$L__BB50_11;
	mov.u32 	%r8, %nctaid.x;
	mul.lo.s32 	%r3, %r1, %r8;
	cvta.to.global.u64 	%rd3, %rd8;
	cvta.to.global.u64 	%rd4, %rd10;
	cvta.to.global.u64 	%rd5, %rd7;
	cvta.to.global.u64 	%rd6, %rd9;
$L__BB50_2:
	setp.eq.s32 	%p2, %r13, 1;
	@%p2 bra 	$L__BB50_7;
	setp.ne.s32 	%p3, %r13, 0;
	@%p3 bra 	$L__BB50_10;
	ld.global.u32 	%r11, [%rd1];
	setp.ne.s32 	%p6, %r11, 0;
	@%p6 bra 	$L__BB50_10;
	ld.global.f64 	%fd3, [%rd5];
	ld.global.f64 	%fd4, [%rd6];
	setp.geu.f64 	%p7, %fd3, %fd4;
	@%p7 bra 	$L__BB50_10;
	mov.b32 	%r12, 1;
	st.global.u32 	[%rd1], %r12;
	bra.uni 	$L__BB50_10;
$L__BB50_7:
	ld.global.u32 	%r9, [%rd2];
	setp.ne.s32 	%p4, %r9, 0;
	@%p4 bra 	$L__BB50_10;
	ld.global.f64 	%fd1, [%rd3];
	ld.global.f64 	%fd2, [%rd4];
	setp.geu.f64 	%p5, %fd1, %fd2;
	@%p5 bra 	$L__BB50_10;
	mov.b32 	%r10, 1;
	st.global.u32 	[%rd2], %r10;
$L__BB50_10:
	add.s32 	%r13, %r13, %r3;
	setp.lt.s32 	%p8, %r13, 2;
	@%p8 bra 	$L__BB50_2;
$L__BB50_11:
	ret;

}
	// .globl	_Z7copy2s0PiS_S_PdS0_S0_S0_S0_S0_S0_S0_S0_S0_S0_S0_
.visible .entry _Z7copy2s0PiS_S_PdS0_S0_S0_S0_S0_S0_S0_S0_S0_S0_S0_(
	.param .u64 .ptr .align 1 _Z7copy2s0PiS_S_PdS0_S0_S0_S0_S0_S0_S0_S0_S0_S0_S0__param_0,
	.param .u64 .ptr .align 1 _Z7copy2s0PiS_S_PdS0_S0_S0_S0_S0_S0_S0_S0_S0_S0_S0__param_1,
	.param .u64 .ptr .align 1 _Z7copy2s0PiS_S_PdS0_S0_S0_S0_S0_S0_S0_S0_S0_S0_S0__param_2,
	.param .u64 .ptr .align 1 _Z7copy2s0PiS_S_PdS0_S0_S0_S0_S0_S0_S0_S0_S0_S0_S0__param_3,
	.param .u64 .ptr .align 1 _Z7copy2s0PiS_S_PdS0_S0_S0_S0_S0_S0_S0_S0_S0_S0_S0__param_4,
	.param .u64 .ptr .align 1 _Z7copy2s0PiS_S_PdS0_S0_S0_S0_S0_S0_S0_S0_S0_S0_S0__param_5,
	.param .u64 .ptr .align 1 _Z7copy2s0PiS_S_PdS0_S0_S0_S0_S0_S0_S0_S0_S0_S0_S0__param_6,
	.param .u64 .ptr .align 1 _Z7copy2s0PiS_S_PdS0_S0_S0_S0_S0_S0_S0_S0_S0_S0_S0__param_7,
	.param .u64 .ptr .align 1 _Z7copy2s0PiS_S_PdS0_S0_S0_S0_S0_S0_S0_S0_S0_S0_S0__param_8,
	.param .u64 .ptr .align 1 _Z7copy2s0PiS_S_PdS0_S0_S0_S0_S0_S0_S0_S0_S0_S0_S0__param_9,
	.param .u64 .ptr .align 1 _Z7copy2s0PiS_S_PdS0_S0_S0_S0_S0_S0_S0_S0_S0_S0_S0__param_10,
	.param .u64 .ptr .align 1 _Z7copy2s0PiS_S_PdS0_S0_S0_S0_S0_S0_S0_S0_S0_S0_S0__param_11,
	.param .u64 .ptr .align 1 _Z7copy2s0PiS_S_PdS0_S0_S0_S0_S0_S0_S0_S0_S0_S0_S0__param_12,
	.param .u64 .ptr .align 1 _Z7copy2s0PiS_S_PdS0_S0_S0_S0_S0_S0_S0_S0_S0_S0_S0__param_13,
	.param .u64 .ptr .align 1 _Z7copy2s0PiS_S_PdS0_S0_S0_S0_S0_S0_S0_S0_S0_S0_S0__param_14
)
{
	.reg .pred 	%p<16>;
	.reg .b32 	%r<37>;
	.reg .b64 	%rd<63>;
	.reg .b64 	%fd<13>;

	ld.param.u64 	%rd23, [_Z7copy2s0PiS_S_PdS0_S0_S0_S0_S0_S0_S0_S0_S0_S0_S0__param_0];
	ld.param.u64 	%rd15, [_Z7copy2s0PiS_S_PdS0_S0_S0_S0_S0_S0_S0_S0_S0_S0_S0__param_4];
	ld.param.u64 	%rd17, [_Z7copy2s0PiS_S_PdS0_S0_S0_S0_S0_S0_S0_S0_S0_S0_S0__param_6];
	ld.param.u64 	%rd18, [_Z7copy2s0PiS_S_PdS0_S0_S0_S0_S0_S0_S0_S0_S0_S0_S0__param_7];
	ld.param.u64 	%rd19, [_Z7copy2s0PiS_S_PdS0_S0_S0_S0_S0_S0_S0_S0_S0_S0_S0__param_8];
	ld.param.u64 	%rd21, [_Z7copy2s0PiS_S_PdS0_S0_S0_S0_S0_S0_S0_S0_S0_S0_S0__param_10];
	ld.param.u64 	%rd22, [_Z7copy2s0PiS_S_PdS0_S0_S0_S0_S0_S0_S0_S0_S0_S0_S0__param_11];
	ld.param.u64 	%rd24, [_Z7copy2s0PiS_S_PdS0_S0_S0_S0_S0_S0_S0_S0_S0_S0_S0__param_12];
	ld.param.u64 	%rd25, [_Z7copy2s0PiS_S_PdS0_S0_S0_S0_S0_S0_S0_S0_S0_S0_S0__param_13];
	ld.param.u64 	%rd26, [_Z7copy2s0PiS_S_PdS0_S0_S0_S0_S0_S0_S0_S0_S0_S0_S0__param_14];
	cvta.to.global.u64 	%rd1, %rd24;
	cvta.to.global.u64 	%rd2, %rd25;
	cvta.to.global.u64 	%rd3, %rd26;
	cvta.to.global.u64 	%rd4, %rd23;
	mov.u32 	%r9, %ctaid.x;
	mov.u32 	%r1, %ntid.x;
	mov.u32 	%r10, %tid.x;
	mad.lo.s32 	%r36, %r9, %r1, %r10;
	ld.global.u32 	%r11, [%rd4];
	mul.lo.s32 	%r12, %r11, 6;
	setp.ge.s32 	%p1, %r36, %r12;
	@%p1 bra 	$L__BB51_28;
	ld.param.u64 	%rd62, [_Z7copy2s0PiS_S_PdS0_S0_S0_S0_S0_S0_S0_S0_S0_S0_S0__param_9];
	ld.param.u64 	%rd61, [_Z7copy2s0PiS_S_PdS0_S0_S0_S0_S0_S0_S0_S0_S0_S0_S0__param_5];
	ld.param.u64 	%rd60, [_Z7copy2s0PiS_S_PdS0_S0_S0_S0_S0_S0_S0_S0_S0_S0_S0__param_3];
	mov.u32 	%r13, %nctaid.x;
	mul.lo.s32 	%r3, %r1, %r13;
	cvta.to.global.u64 	%rd5, %rd19;
	cvta.to.global.u64 	%rd6, %rd18;
	cvta.to.global.u64 	%rd7, %rd17;
	cvta.to.global.u64 	%rd8, %rd61;
	cvta.to.global.u64 	%rd9, %rd22;
	cvta.to.global.u64 	%rd10, %rd15;
	cvta.to.global.u64 	%rd11, %rd21;
	cvta.to.global.u64 	%rd12, %rd60;
	cvta.to.global.u64 	%rd13, %rd62;
$L__BB51_2:
	mul.hi.s32 	%r15, %r36, 715827883;
	shr.u32 	%r16, %r15, 31;
	add.s32 	%r17, %r15, %r16;
	mul.lo.s32 	%r18, %r17, 6;
	sub.s32 	%r14, %r36, %r18;
	setp.gt.s32 	%p2, %r14, 2;
	@%p2 bra 	$L__BB51_7;
	setp.eq.s32 	%p6, %r14, 0;
	@%p6 bra 	$L__BB51_12;
	setp.eq.s32 	%p7, %r14, 1;
	@%p7 bra 	$L__BB51_13;
	setp.eq.s32 	%p8, %r14, 2;
	@%p8 bra 	$L__BB51_6;
	bra.uni 	$L__BB51_27;
$L__BB51_6:
	mul.hi.s32 	%r25, %r36, 715827883;
	shr.u32 	%r26, %r25, 31;
	add.s32 	%r27, %r25, %r26;
	mul.wide.s32 	%rd51, %r27, 8;
	add.s64 	%rd52, %rd8, %rd51;
	ld.global.f64 	%fd10, [%rd52];
	add.s64 	%rd53, %rd9, %rd51;
	st.global.f64 	[%rd53], %fd10;
	bra.uni 	$L__BB51_27;
$L__BB51_7:
	setp.eq.s32 	%p3, %r14, 3;
	@%p3 bra 	$L__BB51_14;
	setp.eq.s32 	%p4, %r14, 4;
	@%p4 bra 	$L__BB51_19;
	setp.eq.s32 	%p5, %r14, 5;
	@%p5 bra 	$L__BB51_10;
	bra.uni 	$L__BB51_27;
$L__BB51_10:
	mul.hi.s32 	%r19, %r36, 715827883;
	shr.u32 	%r20, %r19, 31;
	add.s32 	%r7, %r19, %r20;
	mul.wide.s32 	%rd27, %r7, 8;
	add.s64 	%rd28, %rd5, %rd27;
	ld.global.f64 	%fd3, [%rd28];
	setp.leu.f64 	%p9, %fd3, 0d401921FB54442D18;
	@%p9 bra 	$L__BB51_24;
	add.f64 	%fd5, %fd3, 0dC01921FB54442D18;
	mul.wide.s32 	%rd33, %r7, 8;
	add.s64 	%rd34, %rd3, %rd33;
	st.global.f64 	[%rd34], %fd5;
	bra.uni 	$L__BB51_27;
$L__BB51_12:
	mul.hi.s32 	%r31, %r36, 715827883;
	shr.u32 	%r32, %r31, 31;
	add.s32 	%r33, %r31, %r32;
	mul.wide.s32 	%rd57, %r33, 8;
	add.s64 	%rd58, %rd12, %rd57;
	ld.global.f64 	%fd12, [%rd58];
	add.s64 	%rd59, %rd13, %rd57;
	st.global.f64 	[%rd59], %fd12;
	bra.uni 	$L__BB51_27;
$L__BB51_13:
	mul.hi.s32 	%r28, %r36, 715827883;
	shr.u32 	%r29, %r28, 31;
	add.s32 	%r30, %r28, %r29;
	mul.wide.s32 	%rd54, %r30, 8;
	add.s64 	%rd55, %rd10, %rd54;
	ld.global.f64 	%fd11, [%rd55];
	add.s64 	%rd56, %rd11, %rd54;
	st.global.f64 	[%rd56], %fd11;
	bra.uni 	$L__BB51_27;
$L__BB51_14:
	mul.hi.s32 	%r23, %r36, 715827883;
	shr.u32 	%r24, %r23, 31;
	add.s32 	%r5, %r23, %r24;
	mul.wide.s32 	%rd43, %r5, 8;
	add.s64 	%rd44, %rd7, %rd43;
	ld.global.f64 	%fd1, [%rd44];
	setp.leu.f64 	%p13, %fd1, 0d401921FB54442D18;
	@%p13 bra 	$L__BB51_16;
	add.f64 	%fd9, %fd1, 0dC01921FB54442D18;
	mul.wide.s32 	%rd49, %r5, 8;
	add.s64 	%rd50, %rd1, %rd49;
	st.global.f64 	[%rd50], %fd9;
	bra.uni 	$L__BB51_27;
$L__BB51_16:
	setp.geu.f64 	%p14, %fd1, 0d0000000000000000;
	@%p14 bra 	$L__BB51_18;
	add.f64 	%fd8, %fd1, 0d401921FB54442D18;
	mul.wide.s32 	%rd47, %r5, 8;
	add.s64 	%rd48, %rd1, %rd47;
	st.global.f64 	[%rd48], %fd8;
	bra.uni 	$L__BB51_27;
$L__BB51_18:
	mul.wide.s32 	%rd45, %r5, 8;
	add.s64 	%rd46, %rd1, %rd45;
	st.global.f64 	[%rd46], %fd1;
	bra.uni 	$L__BB51_27;
$L__BB51_19:
	mul.hi.s32 	%r21, %r36, 715827883;
	shr.u32 	%r22, %r21, 31;
	add.s32 	%r6, %r21, %r22;
	mul.wide.s32 	%rd35, %r6, 8;
	add.s64 	%rd36, %rd6, %rd35;
	ld.global.f64 	%fd2, [%rd36];
	setp.leu.f64 	%p11, %fd2, 0d401921FB54442D18;
	@%p11 bra 	$L__BB51_21;
	add.f64 	%fd7, %fd2, 0dC01921FB54442D18;
	mul.wide.s32 	%rd41, %r6, 8;
	add.s64 	%rd42, %rd2, %rd41;
	st.global.f64 	[%rd42], %fd7;
	bra.uni 	$L__BB51_27;
$L__BB51_21:
	setp.geu.f64 	%p12, %fd2, 0d0000000000000000;
	@%p12 bra 	$L__BB51_23;
	add.f64 	%fd6, %fd2, 0d401921FB54442D18;
	mul.wide.s32 	%rd39, %r6, 8;
	add.s64 	%rd40, %rd2, %rd39;
	st.global.f64 	[%rd40], %fd6;
	bra.uni 	$L__BB51_27;
$L__BB51_23:
	mul.wide.s32 	%rd37, %r6, 8;
	add.s64 	%rd38, %rd2, %rd37;
	st.global.f64 	[%rd38], %fd2;
	bra.uni 	$L__BB51_27;
$L__BB51_24:
	setp.geu.f64 	%p10, %fd3, 0d0000000000000000;
	@%p10 bra 	$L__BB51_26;
	add.f64 	%fd4, %fd3, 0d401921FB54442D18;
	mul.wide.s32 	%rd31, %r7, 8;
	add.s64 	%rd32, %rd3, %rd31;
	st.global.f64 	[%rd32], %fd4;
	bra.uni 	$L__BB51_27;
$L__BB51_26:
	mul.wide.s32 	%rd29, %r7, 8;
	add.s64 	%rd30, %rd3, %rd29;
	st.global.f64 	[%rd30], %fd3;
$L__BB51_27:
	add.s32 	%r36, %r36, %r3;
	ld.global.u32 	%r34, [%rd4];
	mul.lo.s32 	%r35, %r34, 6;
	setp.lt.s32 	%p15, %r36, %r35;
	@%p15 bra 	$L__BB51_2;
$L__BB51_28:
	ret;

}
	// .globl	_Z17print_convergenceiPdS_S_S_
.visible .entry _Z17print_convergenceiPdS_S_S_(
	.param .u32 _Z17print_convergenceiPdS_S_S__param_0,
	.param .u64 .ptr .align 1 _Z17print_convergenceiPdS_S_S__param_1,
	.param .u64 .ptr .align 1 _Z17print_convergenceiPdS_S_S__param_2,
	.param .u64 .ptr .align 1 _Z17print_convergenceiPdS_S_S__param_3,
	.param .u64 .ptr .align 1 _Z17print_convergenceiPdS_S_S__param_4
)
{
	.local .align 16 .b8 	__local_depot52[16];
	.reg .b64 	%SP;
	.reg .b64 	%SPL;
	.reg .pred 	%p<6>;
	.reg .b32 	%r<17>;
	.reg .b64 	%rd<14>;
	.reg .b64 	%fd<7>;

	mov.u64 	%SPL, __local_depot52;
	cvta.local.u64 	%SP, %SPL;
	ld.param.u32 	%r8, [_Z17print_convergenceiPdS_S_S__param_0];
	ld.param.u64 	%rd6, [_Z17print_convergenceiPdS_S_S__param_1];
	ld.param.u64 	%rd7, [_Z17print_convergenceiPdS_S_S__param_2];
	ld.param.u64 	%rd8, [_Z17print_convergenceiPdS_S_S__param_3];
	ld.param.u64 	%rd9, [_Z17print_convergenceiPdS_S_S__param_4];
	mov.u32 	%r9, %ctaid.x;
	mov.u32 	%r1, %ntid.x;
	mov.u32 	%r10, %tid.x;
	mad.lo.s32 	%r2, %r9, %r1, %r10;
	setp.lt.s32 	%p1, %r8, 1;
	@%p1 bra 	$L__BB52_8;
	mov.u32 	%r12, %nctaid.x;
	mul.lo.s32 	%r3, %r1, %r12;
	add.u64 	%rd10, %SP, 0;
	add.u64 	%rd1, %SPL, 0;
	cvta.to.global.u64 	%rd2, %rd6;
	cvta.to.global.u64 	%rd3, %rd8;
	cvta.to.global.u64 	%rd4, %rd7;
	cvta.to.global.u64 	%rd5, %rd9;
	mov.b32 	%r15, 0;
	mov.u64 	%rd11, $str$14;
$L__BB52_2:
	setp.ge.s32 	%p2, %r2, %r8;
	@%p2 bra 	$L__BB52_7;
	mov.u32 	%r16, %r2;
$L__BB52_4:
	setp.ne.s32 	%p3, %r16, %r15;
	@%p3 bra 	$L__BB52_6;
	ld.global.f64 	%fd1, [%rd2];
	ld.global.f64 	%fd2, [%rd3];
	div.rn.f64 	%fd3, %fd1, %fd2;
	ld.global.f64 	%fd4, [%rd4];
	ld.global.f64 	%fd5, [%rd5];
	div.rn.f64 	%fd6, %fd4, %fd5;
	st.local.v2.f64 	[%rd1], {%fd3, %fd6};
	cvta.global.u64 	%rd12, %rd11;
	{ // callseq 218, 0
	.param .b64 param0;
	st.param.b64 	[param0], %rd12;
	.param .b64 param1;
	st.param.b64 	[param1], %rd10;
	.param .b32 retval0;
	call.uni (retval0), 
	vprintf, 
	(
	param0, 
	param1
	);
	ld.param.b32 	%r13, [retval0];
	} // callseq 218
$L__BB52_6:
	add.s32 	%r16, %r16, %r3;
	setp.lt.s32 	%p4, %r16, %r8;
	@%p4 bra 	$L__BB52_4;
$L__BB52_7:
	add.s32 	%r15, %r15, 1;
	setp.ne.s32 	%p5, %r15, %r8;
	@%p5 bra 	$L__BB52_2;
$L__BB52_8:
	ret;

}
	// .globl	_Z20check_double_specialiPiPdS0_S0_S0_S0_S0_S0_S0_S0_S0_S0_S0_
.visible .entry _Z20check_double_specialiPiPdS0_S0_S0_S0_S0_S0_S0_S0_S0_S0_S0_(
	.param .u32 _Z20check_double_specialiPiPdS0_S0_S0_S0_S0_S0_S0_S0_S0_S0_S0__param_0,
	.param .u64 .ptr .align 1 _Z20check_double_specialiPiPdS0_S0_S0_S0_S0_S0_S0_S0_S0_S0_S0__param_1,
	.param .u64 .ptr .align 1 _Z20check_double_specialiPiPdS0_S0_S0_S0_S0_S0_S0_S0_S0_S0_S0__param_2,
	.param .u64 .ptr .align 1 _Z20check_double_specialiPiPdS0_S0_S0_S0_S0_S0_S0_S0_S0_S0_S0__param_3,
	.param .u64 .ptr .align 1 _Z20check_double_specialiPiPdS0_S0_S0_S0_S0_S0_S0_S0_S0_S0_S0__param_4,
	.param .u64 .ptr .align 1 _Z20check_double_specialiPiPdS0_S0_S0_S0_S0_S0_S0_S0_S0_S0_S0__param_5,
	.param .u64 .ptr .align 1 _Z20check_double_specialiPiPdS0_S0_S0_S0_S0_S0_S0_S0_S0_S0_S0__param_6,
	.param .u64 .ptr .align 1 _Z20check_double_specialiPiPdS0_S0_S0_S0_S0_S0_S0_S0_S0_S0_S0__param_7,
	.param .u64 .ptr .align 1 _Z20check_double_specialiPiPdS0_S0_S0_S0_S0_S0_S0_S0_S0_S0_S0__param_8,
	.param .u64 .ptr .align 1 _Z20check_double_specialiPiPdS0_S0_S0_S0_S0_S0_S0_S0_S0_S0_S0__param_9,
	.param .u64 .ptr .align 1 _Z20check_double_specialiPiPdS0_S0_S0_S0_S0_S0_S0_S0_S0_S0_S0__param_10,
	.param .u64 .ptr .align 1 _Z20check_double_specialiPiPdS0_S0_S0_S0_S0_S0_S0_S0_S0_S0_S0__param_11,
	.param .u64 .ptr .align 1 _Z20check_double_specialiPiPdS0_S0_S0_S0_S0_S0_S0_S0_S0_S0_S0__param_12,
	.param .u64 .ptr .align 1 _Z20check_double_specialiPiPdS0_S0_S0_S0_S0_S0_S0_S0_S0_S0_S0__param_13
)
{
	.local .align 8 .b8 	__local_depot53[24];
	.reg .b64 	%SP;
	.reg .b64 	%SPL;
	.reg .pred 	%p<72>;
	.reg .b32 	%r<193>;
	.reg .b64 	%rd<123>;
	.reg .b64 	%fd<578>;

	mov.u64 	%SPL, __local_depot53;
	cvta.local.u64 	%SP, %SPL;
	ld.param.u32 	%r72, [_Z20check_double_specialiPiPdS0_S0_S0_S0_S0_S0_S0_S0_S0_S0_S0__param_0];
	ld.param.u64 	%rd30, [_Z20check_double_specialiPiPdS0_S0_S0_S0_S0_S0_S0_S0_S0_S0_S0__param_1];
	ld.param.u64 	%rd18, [_Z20check_double_specialiPiPdS0_S0_S0_S0_S0_S0_S0_S0_S0_S0_S0__param_2];
	ld.param.u64 	%rd19, [_Z20check_double_specialiPiPdS0_S0_S0_S0_S0_S0_S0_S0_S0_S0_S0__param_3];
	ld.param.u64 	%rd20, [_Z20check_double_specialiPiPdS0_S0_S0_S0_S0_S0_S0_S0_S0_S0_S0__param_4];
	cvta.to.global.u64 	%rd1, %rd30;
	setp.lt.s32 	%p1, %r72, 1;
	@%p1 bra 	$L__BB53_83;
	cvta.to.global.u64 	%rd2, %rd20;
	cvta.to.global.u64 	%rd3, %rd19;
	cvta.to.global.u64 	%rd4, %rd18;
	mov.b32 	%r166, 0;
	mov.u32 	%r74, %ctaid.x;
	mov.u32 	%r75, %ntid.x;
	mov.u32 	%r76, %tid.x;
	mad.lo.s32 	%r2, %r74, %r75, %r76;
$L__BB53_2:
	setp.ge.s32 	%p2, %r2, %r72;
	@%p2 bra 	$L__BB53_82;
	ld.param.u64 	%rd119, [_Z20check_double_specialiPiPdS0_S0_S0_S0_S0_S0_S0_S0_S0_S0_S0__param_13];
	ld.param.u64 	%rd118, [_Z20check_double_specialiPiPdS0_S0_S0_S0_S0_S0_S0_S0_S0_S0_S0__param_12];
	ld.param.u64 	%rd117, [_Z20check_double_specialiPiPdS0_S0_S0_S0_S0_S0_S0_S0_S0_S0_S0__param_11];
	ld.param.u64 	%rd114, [_Z20check_double_specialiPiPdS0_S0_S0_S0_S0_S0_S0_S0_S0_S0_S0__param_8];
	cvta.to.global.u64 	%rd31, %rd114;
	mul.wide.u32 	%rd32, %r166, 8;
	add.s64 	%rd5, %rd31, %rd32;
	cvta.to.global.u64 	%rd33, %rd117;
	add.s64 	%rd6, %rd33, %rd32;
	cvta.to.global.u64 	%rd34, %rd118;
	add.s64 	%rd7, %rd34, %rd32;
	cvta.to.global.u64 	%rd35, %rd119;
	add.s64 	%rd8, %rd35, %rd32;
	mov.u32 	%r167, %r2;
$L__BB53_4:
	setp.ne.s32 	%p3, %r167, %r166;
	@%p3 bra 	$L__BB53_81;
	ld.global.u32 	%r77, [%rd1];
	setp.lt.s32 	%p4, %r77, 1;
	@%p4 bra 	$L__BB53_80;
	ld.param.u64 	%rd113, [_Z20check_double_specialiPiPdS0_S0_S0_S0_S0_S0_S0_S0_S0_S0_S0__param_7];
	ld.param.u64 	%rd112, [_Z20check_double_specialiPiPdS0_S0_S0_S0_S0_S0_S0_S0_S0_S0_S0__param_6];
	ld.param.u64 	%rd111, [_Z20check_double_specialiPiPdS0_S0_S0_S0_S0_S0_S0_S0_S0_S0_S0__param_5];
	cvta.to.global.u64 	%rd120, %rd111;
	cvta.to.global.u64 	%rd121, %rd112;
	cvta.to.global.u64 	%rd122, %rd113;
	mov.b32 	%r168, 0;
$L__BB53_7:
	ld.param.u64 	%rd116, [_Z20check_double_specialiPiPdS0_S0_S0_S0_S0_S0_S0_S0_S0_S0_S0__param_10];
	ld.param.u64 	%rd115, [_Z20check_double_specialiPiPdS0_S0_S0_S0_S0_S0_S0_S0_S0_S0_S0__param_9];
	ld.global.f64 	%fd1, [%rd5];
	cvta.to.global.u64 	%rd36, %rd115;
	mul.wide.u32 	%rd37, %r166, 8;
	add.s64 	%rd38, %rd36, %rd37;
	ld.global.f64 	%fd2, [%rd38];
	cvta.to.global.u64 	%rd39, %rd116;
	add.s64 	%rd40, %rd39, %rd37;
	ld.global.f64 	%fd3, [%rd40];
	ld.global.f64 	%fd104, [%rd4];
	ld.global.f64 	%fd105, [%rd4+8];
	mul.f64 	%fd106, %fd2, %fd105;
	fma.rn.f64 	%fd107, %fd1, %fd104, %fd106;
	ld.global.f64 	%fd108, [%rd4+16];
	fma.rn.f64 	%fd4, %fd3, %fd108, %fd107;
	ld.global.f64 	%fd5, [%rd6];
	ld.global.f64 	%fd6, [%rd7];
	ld.global.f64 	%fd7, [%rd8];
	ld.global.f64 	%fd8, [%rd120];
	ld.global.f64 	%fd9, [%rd121];
	ld.global.f64 	%fd10, [%rd122];
	abs.f64 	%fd11, %fd7;
	setp.neu.f64 	%p5, %fd11, 0d7FF0000000000000;
	@%p5 bra 	$L__BB53_9;
	mov.f64 	%fd114, 0d0000000000000000;
	mul.rn.f64 	%fd555, %fd7, %fd114;
	mov.b32 	%r170, 1;
	bra.uni 	$L__BB53_12;
$L__BB53_9:
	mul.f64 	%fd109, %fd7, 0d3FE45F306DC9C883;
	cvt.rni.s32.f64 	%r169, %fd109;
	cvt.rn.f64.s32 	%fd110, %r169;
	fma.rn.f64 	%fd111, %fd110, 0dBFF921FB54442D18, %fd7;
	fma.rn.f64 	%fd112, %fd110, 0dBC91A62633145C00, %fd111;
	fma.rn.f64 	%fd555, %fd110, 0dB97B839A252049C0, %fd112;
	setp.ltu.f64 	%p6, %fd11, 0d41E0000000000000;
	@%p6 bra 	$L__BB53_11;
	{ // callseq 219, 0
	.param .b64 param0;
	st.param.f64 	[param0], %fd7;
	.param .align 16 .b8 retval0[16];
	call.uni (retval0), 
	__internal_trig_reduction_slowpathd, 
	(
	param0
	);
	ld.param.f64 	%fd555, [retval0];
	ld.param.b32 	%r169, [retval0+8];
	} // callseq 219
$L__BB53_11:
	add.s32 	%r170, %r169, 1;
$L__BB53_12:
	shl.b32 	%r81, %r170, 6;
	cvt.u64.u32 	%rd41, %r81;
	and.b64  	%rd42, %rd41, 64;
	mov.u64 	%rd43, __cudart_sin_cos_coeffs;
	add.s64 	%rd44, %rd43, %rd42;
	mul.rn.f64 	%fd115, %fd555, %fd555;
	and.b32  	%r82, %r170, 1;
	setp.eq.b32 	%p7, %r82, 1;
	selp.f64 	%fd116, 0dBDA8FF8320FD8164, 0d3DE5DB65F9785EBA, %p7;
	ld.global.nc.v2.f64 	{%fd117, %fd118}, [%rd44];
	fma.rn.f64 	%fd119, %fd116, %fd115, %fd117;
	fma.rn.f64 	%fd120, %fd119, %fd115, %fd118;
	ld.global.nc.v2.f64 	{%fd121, %fd122}, [%rd44+16];
	fma.rn.f64 	%fd123, %fd120, %fd115, %fd121;
	fma.rn.f64 	%fd124, %fd123, %fd115, %fd122;
	ld.global.nc.v2.f64 	{%fd125, %fd126}, [%rd44+32];
	fma.rn.f64 	%fd127, %fd124, %fd115, %fd125;
	fma.rn.f64 	%fd128, %fd127, %fd115, %fd126;
	fma.rn.f64 	%fd129, %fd128, %fd555, %fd555;
	fma.rn.f64 	%fd130, %fd128, %fd115, 0d3FF0000000000000;
	selp.f64 	%fd131, %fd130, %fd129, %p7;
	and.b32  	%r83, %r170, 2;
	setp.eq.s32 	%p8, %r83, 0;
	mov.f64 	%fd132, 0d0000000000000000;
	sub.f64 	%fd133, %fd132, %fd131;
	selp.f64 	%fd17, %fd131, %fd133, %p8;
	abs.f64 	%fd18, %fd6;
	setp.neu.f64 	%p9, %fd18, 0d7FF0000000000000;
	@%p9 bra 	$L__BB53_14;
	mov.f64 	%fd139, 0d0000000000000000;
	mul.rn.f64 	%fd557, %fd6, %fd139;
	mov.b32 	%r172, 1;
	bra.uni 	$L__BB53_17;
$L__BB53_14:
	mul.f64 	%fd134, %fd6, 0d3FE45F306DC9C883;
	cvt.rni.s32.f64 	%r171, %fd134;
	cvt.rn.f64.s32 	%fd135, %r171;
	fma.rn.f64 	%fd136, %fd135, 0dBFF921FB54442D18, %fd6;
	fma.rn.f64 	%fd137, %fd135, 0dBC91A62633145C00, %fd136;
	fma.rn.f64 	%fd557, %fd135, 0dB97B839A252049C0, %fd137;
	setp.ltu.f64 	%p10, %fd18, 0d41E0000000000000;
	@%p10 bra 	$L__BB53_16;
	{ // callseq 220, 0
	.param .b64 param0;
	st.param.f64 	[param0], %fd6;
	.param .align 16 .b8 retval0[16];
	call.uni (retval0), 
	__internal_trig_reduction_slowpathd, 
	(
	param0
	);
	ld.param.f64 	%fd557, [retval0];
	ld.param.b32 	%r171, [retval0+8];
	} // callseq 220
$L__BB53_16:
	add.s32 	%r172, %r171, 1;
$L__BB53_17:
	shl.b32 	%r86, %r172, 6;
	cvt.u64.u32 	%rd45, %r86;
	and.b64  	%rd46, %rd45, 64;
	mov.u64 	%rd47, __cudart_sin_cos_coeffs;
	add.s64 	%rd48, %rd47, %rd46;
	mul.rn.f64 	%fd140, %fd557, %fd557;
	and.b32  	%r87, %r172, 1;
	setp.eq.b32 	%p12, %r87, 1;
	selp.f64 	%fd141, 0dBDA8FF8320FD8164, 0d3DE5DB65F9785EBA, %p12;
	ld.global.nc.v2.f64 	{%fd142, %fd143}, [%rd48];
	fma.rn.f64 	%fd144, %fd141, %fd140, %fd142;
	fma.rn.f64 	%fd145, %fd144, %fd140, %fd143;
	ld.global.nc.v2.f64 	{%fd146, %fd147}, [%rd48+16];
	fma.rn.f64 	%fd148, %fd145, %fd140, %fd146;
	fma.rn.f64 	%fd149, %fd148, %fd140, %fd147;
	ld.global.nc.v2.f64 	{%fd150, %fd151}, [%rd48+32];
	fma.rn.f64 	%fd152, %fd149, %fd140, %fd150;
	fma.rn.f64 	%fd153, %fd152, %fd140, %fd151;
	fma.rn.f64 	%fd154, %fd153, %fd557, %fd557;
	fma.rn.f64 	%fd155, %fd153, %fd140, 0d3FF0000000000000;
	selp.f64 	%fd156, %fd155, %fd154, %p12;
	and.b32  	%r88, %r172, 2;
	setp.eq.s32 	%p13, %r88, 0;
	mov.f64 	%fd157, 0d0000000000000000;
	sub.f64 	%fd158, %fd157, %fd156;
	selp.f64 	%fd24, %fd156, %fd158, %p13;
	@%p5 bra 	$L__BB53_19;
	mov.f64 	%fd164, 0d0000000000000000;
	mul.rn.f64 	%fd558, %fd7, %fd164;
	mov.b32 	%r173, 0;
	bra.uni 	$L__BB53_21;
$L__BB53_19:
	mul.f64 	%fd159, %fd7, 0d3FE45F306DC9C883;
	cvt.rni.s32.f64 	%r173, %fd159;
	cvt.rn.f64.s32 	%fd160, %r173;
	fma.rn.f64 	%fd161, %fd160, 0dBFF921FB54442D18, %fd7;
	fma.rn.f64 	%fd162, %fd160, 0dBC91A62633145C00, %fd161;
	fma.rn.f64 	%fd558, %fd160, 0dB97B839A252049C0, %fd162;
	setp.ltu.f64 	%p14, %fd11, 0d41E0000000000000;
	@%p14 bra 	$L__BB53_21;
	{ // callseq 221, 0
	.param .b64 param0;
	st.param.f64 	[param0], %fd7;
	.param .align 16 .b8 retval0[16];
	call.uni (retval0), 
	__internal_trig_reduction_slowpathd, 
	(
	param0
	);
	ld.param.f64 	%fd558, [retval0];
	ld.param.b32 	%r173, [retval0+8];
	} // callseq 221
$L__BB53_21:
	shl.b32 	%r91, %r173, 6;
	cvt.u64.u32 	%rd49, %r91;
	and.b64  	%rd50, %rd49, 64;
	mov.u64 	%rd51, __cudart_sin_cos_coeffs;
	add.s64 	%rd52, %rd51, %rd50;
	mul.rn.f64 	%fd165, %fd558, %fd558;
	and.b32  	%r92, %r173, 1;
	setp.eq.b32 	%p15, %r92, 1;
	selp.f64 	%fd166, 0dBDA8FF8320FD8164, 0d3DE5DB65F9785EBA, %p15;
	ld.global.nc.v2.f64 	{%fd167, %fd168}, [%rd52];
	fma.rn.f64 	%fd169, %fd166, %fd165, %fd167;
	fma.rn.f64 	%fd170, %fd169, %fd165, %fd168;
	ld.global.nc.v2.f64 	{%fd171, %fd172}, [%rd52+16];
	fma.rn.f64 	%fd173, %fd170, %fd165, %fd171;
	fma.rn.f64 	%fd174, %fd173, %fd165, %fd172;
	ld.global.nc.v2.f64 	{%fd175, %fd176}, [%rd52+32];
	fma.rn.f64 	%fd177, %fd174, %fd165, %fd175;
	fma.rn.f64 	%fd178, %fd177, %fd165, %fd176;
	fma.rn.f64 	%fd179, %fd178, %fd558, %fd558;
	fma.rn.f64 	%fd180, %fd178, %fd165, 0d3FF0000000000000;
	selp.f64 	%fd181, %fd180, %fd179, %p15;
	and.b32  	%r93, %r173, 2;
	setp.eq.s32 	%p16, %r93, 0;
	mov.f64 	%fd182, 0d0000000000000000;
	sub.f64 	%fd183, %fd182, %fd181;
	selp.f64 	%fd29, %fd181, %fd183, %p16;
	abs.f64 	%fd30, %fd5;
	setp.neu.f64 	%p17, %fd30, 0d7FF0000000000000;
	@%p17 bra 	$L__BB53_23;
	mov.f64 	%fd189, 0d0000000000000000;
	mul.rn.f64 	%fd560, %fd5, %fd189;
	mov.b32 	%r175, 1;
	bra.uni 	$L__BB53_26;
$L__BB53_23:
	mul.f64 	%fd184, %fd5, 0d3FE45F306DC9C883;
	cvt.rni.s32.f64 	%r174, %fd184;
	cvt.rn.f64.s32 	%fd185, %r174;
	fma.rn.f64 	%fd186, %fd185, 0dBFF921FB54442D18, %fd5;
	fma.rn.f64 	%fd187, %fd185, 0dBC91A62633145C00, %fd186;
	fma.rn.f64 	%fd560, %fd185, 0dB97B839A252049C0, %fd187;
	setp.ltu.f64 	%p18, %fd30, 0d41E0000000000000;
	@%p18 bra 	$L__BB53_25;
	{ // callseq 222, 0
	.param .b64 param0;
	st.param.f64 	[param0], %fd5;
	.param .align 16 .b8 retval0[16];
	call.uni (retval0), 
	__internal_trig_reduction_slowpathd, 
	(
	param0
	);
	ld.param.f64 	%fd560, [retval0];
	ld.param.b32 	%r174, [retval0+8];
	} // callseq 222
$L__BB53_25:
	add.s32 	%r175, %r174, 1;
$L__BB53_26:
	shl.b32 	%r96, %r175, 6;
	cvt.u64.u32 	%rd53, %r96;
	and.b64  	%rd54, %rd53, 64;
	mov.u64 	%rd55, __cudart_sin_cos_coeffs;
	add.s64 	%rd56, %rd55, %rd54;
	mul.rn.f64 	%fd190, %fd560, %fd560;
	and.b32  	%r97, %r175, 1;
	setp.eq.b32 	%p20, %r97, 1;
	selp.f64 	%fd191, 0dBDA8FF8320FD8164, 0d3DE5DB65F9785EBA, %p20;
	ld.global.nc.v2.f64 	{%fd192, %fd193}, [%rd56];
	fma.rn.f64 	%fd194, %fd191, %fd190, %fd192;
	fma.rn.f64 	%fd195, %fd194, %fd190, %fd193;
	ld.global.nc.v2.f64 	{%fd196, %fd197}, [%rd56+16];
	fma.rn.f64 	%fd198, %fd195, %fd190, %fd196;
	fma.rn.f64 	%fd199, %fd198, %fd190, %fd197;
	ld.global.nc.v2.f64 	{%fd200, %fd201}, [%rd56+32];
	fma.rn.f64 	%fd202, %fd199, %fd190, %fd200;
	fma.rn.f64 	%fd203, %fd202, %fd190, %fd201;
	fma.rn.f64 	%fd204, %fd203, %fd560, %fd560;
	fma.rn.f64 	%fd205, %fd203, %fd190, 0d3FF0000000000000;
	selp.f64 	%fd206, %fd205, %fd204, %p20;
	and.b32  	%r98, %r175, 2;
	setp.eq.s32 	%p21, %r98, 0;
	mov.f64 	%fd207, 0d0000000000000000;
	sub.f64 	%fd208, %fd207, %fd206;
	selp.f64 	%fd36, %fd206, %fd208, %p21;
	@%p17 bra 	$L__BB53_28;
	mov.f64 	%fd214, 0d0000000000000000;
	mul.rn.f64 	%fd561, %fd5, %fd214;
	mov.b32 	%r176, 0;
	bra.uni 	$L__BB53_30;
$L__BB53_28:
	mul.f64 	%fd209, %fd5, 0d3FE45F306DC9C883;
	cvt.rni.s32.f64 	%r176, %fd209;
	cvt.rn.f64.s32 	%fd210, %r176;
	fma.rn.f64 	%fd211, %fd210, 0dBFF921FB54442D18, %fd5;
	fma.rn.f64 	%fd212, %fd210, 0dBC91A62633145C00, %fd211;
	fma.rn.f64 	%fd561, %fd210, 0dB97B839A252049C0, %fd212;
	setp.ltu.f64 	%p22, %fd30, 0d41E0000000000000;
	@%p22 bra 	$L__BB53_30;
	{ // callseq 223, 0
	.param .b64 param0;
	st.param.f64 	[param0], %fd5;
	.param .align 16 .b8 retval0[16];
	call.uni (retval0), 
	__internal_trig_reduction_slowpathd, 
	(
	param0
	);
	ld.param.f64 	%fd561, [retval0];
	ld.param.b32 	%r176, [retval0+8];
	} // callseq 223
$L__BB53_30:
	shl.b32 	%r101, %r176, 6;
	cvt.u64.u32 	%rd57, %r101;
	and.b64  	%rd58, %rd57, 64;
	mov.u64 	%rd59, __cudart_sin_cos_coeffs;
	add.s64 	%rd60, %rd59, %rd58;
	mul.rn.f64 	%fd215, %fd561, %fd561;
	and.b32  	%r102, %r176, 1;
	setp.eq.b32 	%p24, %r102, 1;
	selp.f64 	%fd216, 0dBDA8FF8320FD8164, 0d3DE5DB65F9785EBA, %p24;
	ld.global.nc.v2.f64 	{%fd217, %fd218}, [%rd60];
	fma.rn.f64 	%fd219, %fd216, %fd215, %fd217;
	fma.rn.f64 	%fd220, %fd219, %fd215, %fd218;
	ld.global.nc.v2.f64 	{%fd221, %fd222}, [%rd60+16];
	fma.rn.f64 	%fd223, %fd220, %fd215, %fd221;
	fma.rn.f64 	%fd224, %fd223, %fd215, %fd222;
	ld.global.nc.v2.f64 	{%fd225, %fd226}, [%rd60+32];
	fma.rn.f64 	%fd227, %fd224, %fd215, %fd225;
	fma.rn.f64 	%fd228, %fd227, %fd215, %fd226;
	fma.rn.f64 	%fd229, %fd228, %fd561, %fd561;
	fma.rn.f64 	%fd230, %fd228, %fd215, 0d3FF0000000000000;
	selp.f64 	%fd231, %fd230, %fd229, %p24;
	and.b32  	%r103, %r176, 2;
	setp.eq.s32 	%p25, %r103, 0;
	mov.f64 	%fd232, 0d0000000000000000;
	sub.f64 	%fd233, %fd232, %fd231;
	selp.f64 	%fd41, %fd231, %fd233, %p25;
	@%p9 bra 	$L__BB53_32;
	mov.f64 	%fd239, 0d0000000000000000;
	mul.rn.f64 	%fd562, %fd6, %fd239;
	mov.b32 	%r177, 0;
	bra.uni 	$L__BB53_34;
$L__BB53_32:
	mul.f64 	%fd234, %fd6, 0d3FE45F306DC9C883;
	cvt.rni.s32.f64 	%r177, %fd234;
	cvt.rn.f64.s32 	%fd235, %r177;
	fma.rn.f64 	%fd236, %fd235, 0dBFF921FB54442D18, %fd6;
	fma.rn.f64 	%fd237, %fd235, 0dBC91A62633145C00, %fd236;
	fma.rn.f64 	%fd562, %fd235, 0dB97B839A252049C0, %fd237;
	setp.ltu.f64 	%p26, %fd18, 0d41E0000000000000;
	@%p26 bra 	$L__BB53_34;
	{ // callseq 224, 0
	.param .b64 param0;
	st.param.f64 	[param0], %fd6;
	.param .align 16 .b8 retval0[16];
	call.uni (retval0), 
	__internal_trig_reduction_slowpathd, 
	(
	param0
	);
	ld.param.f64 	%fd562, [retval0];
	ld.param.b32 	%r177, [retval0+8];
	} // callseq 224
$L__BB53_34:
	shl.b32 	%r106, %r177, 6;
	cvt.u64.u32 	%rd61, %r106;
	and.b64  	%rd62, %rd61, 64;
	mov.u64 	%rd63, __cudart_sin_cos_coeffs;
	add.s64 	%rd64, %rd63, %rd62;
	mul.rn.f64 	%fd240, %fd562, %fd562;
	and.b32  	%r107, %r177, 1;
	setp.eq.b32 	%p28, %r107, 1;
	selp.f64 	%fd241, 0dBDA8FF8320FD8164, 0d3DE5DB65F9785EBA, %p28;
	ld.global.nc.v2.f64 	{%fd242, %fd243}, [%rd64];
	fma.rn.f64 	%fd244, %fd241, %fd240, %fd242;
	fma.rn.f64 	%fd245, %fd244, %fd240, %fd243;
	ld.global.nc.v2.f64 	{%fd246, %fd247}, [%rd64+16];
	fma.rn.f64 	%fd248, %fd245, %fd240, %fd246;
	fma.rn.f64 	%fd249, %fd248, %fd240, %fd247;
	ld.global.nc.v2.f64 	{%fd250, %fd251}, [%rd64+32];
	fma.rn.f64 	%fd252, %fd249, %fd240, %fd250;
	fma.rn.f64 	%fd253, %fd252, %fd240, %fd251;
	fma.rn.f64 	%fd254, %fd253, %fd562, %fd562;
	fma.rn.f64 	%fd255, %fd253, %fd240, 0d3FF0000000000000;
	selp.f64 	%fd256, %fd255, %fd254, %p28;
	and.b32  	%r108, %r177, 2;
	setp.eq.s32 	%p29, %r108, 0;
	mov.f64 	%fd257, 0d0000000000000000;
	sub.f64 	%fd258, %fd257, %fd256;
	selp.f64 	%fd259, %fd256, %fd258, %p29;
	mul.f64 	%fd260, %fd9, %fd41;
	mul.f64 	%fd261, %fd17, %fd260;
	mul.f64 	%fd262, %fd8, %fd17;
	mul.f64 	%fd263, %fd262, %fd24;
	mul.f64 	%fd264, %fd9, %fd29;
	mul.f64 	%fd265, %fd264, %fd36;
	sub.f64 	%fd266, %fd263, %fd265;
	fma.rn.f64 	%fd267, %fd261, %fd259, %fd266;
	mul.f64 	%fd268, %fd10, %fd29;
	fma.rn.f64 	%fd269, %fd268, %fd41, %fd267;
	mul.f64 	%fd270, %fd10, %fd36;
	mul.f64 	%fd271, %fd17, %fd270;
	fma.rn.f64 	%fd272, %fd271, %fd259, %fd269;
	add.f64 	%fd46, %fd4, %fd272;
	ld.global.f64 	%fd273, [%rd3];
	ld.global.f64 	%fd274, [%rd3+8];
	mul.f64 	%fd275, %fd2, %fd274;
	fma.rn.f64 	%fd276, %fd1, %fd273, %fd275;
	ld.global.f64 	%fd277, [%rd3+16];
	fma.rn.f64 	%fd47, %fd3, %fd277, %fd276;
	@%p5 bra 	$L__BB53_36;
	mov.f64 	%fd283, 0d0000000000000000;
	mul.rn.f64 	%fd563, %fd7, %fd283;
	mov.b32 	%r178, 0;
	bra.uni 	$L__BB53_38;
$L__BB53_36:
	mul.f64 	%fd278, %fd7, 0d3FE45F306DC9C883;
	cvt.rni.s32.f64 	%r178, %fd278;
	cvt.rn.f64.s32 	%fd279, %r178;
	fma.rn.f64 	%fd280, %fd279, 0dBFF921FB54442D18, %fd7;
	fma.rn.f64 	%fd281, %fd279, 0dBC91A62633145C00, %fd280;
	fma.rn.f64 	%fd563, %fd279, 0dB97B839A252049C0, %fd281;
	setp.ltu.f64 	%p30, %fd11, 0d41E0000000000000;
	@%p30 bra 	$L__BB53_38;
	{ // callseq 225, 0
	.param .b64 param0;
	st.param.f64 	[param0], %fd7;
	.param .align 16 .b8 retval0[16];
	call.uni (retval0), 
	__internal_trig_reduction_slowpathd, 
	(
	param0
	);
	ld.param.f64 	%fd563, [retval0];
	ld.param.b32 	%r178, [retval0+8];
	} // callseq 225
$L__BB53_38:
	shl.b32 	%r111, %r178, 6;
	cvt.u64.u32 	%rd65, %r111;
	and.b64  	%rd66, %rd65, 64;
	mov.u64 	%rd67, __cudart_sin_cos_coeffs;
	add.s64 	%rd68, %rd67, %rd66;
	mul.rn.f64 	%fd284, %fd563, %fd563;
	and.b32  	%r112, %r178, 1;
	setp.eq.b32 	%p32, %r112, 1;
	selp.f64 	%fd285, 0dBDA8FF8320FD8164, 0d3DE5DB65F9785EBA, %p32;
	ld.global.nc.v2.f64 	{%fd286, %fd287}, [%rd68];
	fma.rn.f64 	%fd288, %fd285, %fd284, %fd286;
	fma.rn.f64 	%fd289, %fd288, %fd284, %fd287;
	ld.global.nc.v2.f64 	{%fd290, %fd291}, [%rd68+16];
	fma.rn.f64 	%fd292, %fd289, %fd284, %fd290;
	fma.rn.f64 	%fd293, %fd292, %fd284, %fd291;
	ld.global.nc.v2.f64 	{%fd294, %fd295}, [%rd68+32];
	fma.rn.f64 	%fd296, %fd293, %fd284, %fd294;
	fma.rn.f64 	%fd297, %fd296, %fd284, %fd295;
	fma.rn.f64 	%fd298, %fd297, %fd563, %fd563;
	fma.rn.f64 	%fd299, %fd297, %fd284, 0d3FF0000000000000;
	selp.f64 	%fd300, %fd299, %fd298, %p32;
	and.b32  	%r113, %r178, 2;
	setp.eq.s32 	%p33, %r113, 0;
	mov.f64 	%fd301, 0d0000000000000000;
	sub.f64 	%fd302, %fd301, %fd300;
	selp.f64 	%fd52, %fd300, %fd302, %p33;
	@%p9 bra 	$L__BB53_40;
	mov.f64 	%fd308, 0d0000000000000000;
	mul.rn.f64 	%fd565, %fd6, %fd308;
	mov.b32 	%r180, 1;
	bra.uni 	$L__BB53_43;
$L__BB53_40:
	mul.f64 	%fd303, %fd6, 0d3FE45F306DC9C883;
	cvt.rni.s32.f64 	%r179, %fd303;
	cvt.rn.f64.s32 	%fd304, %r179;
	fma.rn.f64 	%fd305, %fd304, 0dBFF921FB54442D18, %fd6;
	fma.rn.f64 	%fd306, %fd304, 0dBC91A62633145C00, %fd305;
	fma.rn.f64 	%fd565, %fd304, 0dB97B839A252049C0, %fd306;
	setp.ltu.f64 	%p34, %fd18, 0d41E0000000000000;
	@%p34 bra 	$L__BB53_42;
	{ // callseq 226, 0
	.param .b64 param0;
	st.param.f64 	[param0], %fd6;
	.param .align 16 .b8 retval0[16];
	call.uni (retval0), 
	__internal_trig_reduction_slowpathd, 
	(
	param0
	);
	ld.param.f64 	%fd565, [retval0];
	ld.param.b32 	%r179, [retval0+8];
	} // callseq 226
$L__BB53_42:
	add.s32 	%r180, %r179, 1;
$L__BB53_43:
	shl.b32 	%r116, %r180, 6;
	cvt.u64.u32 	%rd69, %r116;
	and.b64  	%rd70, %rd69, 64;
	mov.u64 	%rd71, __cudart_sin_cos_coeffs;
	add.s64 	%rd72, %rd71, %rd70;
	mul.rn.f64 	%fd309, %fd565, %fd565;
	and.b32  	%r117, %r180, 1;
	setp.eq.b32 	%p36, %r117, 1;
	selp.f64 	%fd310, 0dBDA8FF8320FD8164, 0d3DE5DB65F9785EBA, %p36;
	ld.global.nc.v2.f64 	{%fd311, %fd312}, [%rd72];
	fma.rn.f64 	%fd313, %fd310, %fd309, %fd311;
	fma.rn.f64 	%fd314, %fd313, %fd309, %fd312;
	ld.global.nc.v2.f64 	{%fd315, %fd316}, [%rd72+16];
	fma.rn.f64 	%fd317, %fd314, %fd309, %fd315;
	fma.rn.f64 	%fd318, %fd317, %fd309, %fd316;
	ld.global.nc.v2.f64 	{%fd319, %fd320}, [%rd72+32];
	fma.rn.f64 	%fd321, %fd318, %fd309, %fd319;
	fma.rn.f64 	%fd322, %fd321, %fd309, %fd320;
	fma.rn.f64 	%fd323, %fd322, %fd565, %fd565;
	fma.rn.f64 	%fd324, %fd322, %fd309, 0d3FF0000000000000;
	selp.f64 	%fd325, %fd324, %fd323, %p36;
	and.b32  	%r118, %r180, 2;
	setp.eq.s32 	%p37, %r118, 0;
	mov.f64 	%fd326, 0d0000000000000000;
	sub.f64 	%fd327, %fd326, %fd325;
	selp.f64 	%fd58, %fd325, %fd327, %p37;
	@%p5 bra 	$L__BB53_45;
	mov.f64 	%fd333, 0d0000000000000000;
	mul.rn.f64 	%fd567, %fd7, %fd333;
	mov.b32 	%r182, 1;
	bra.uni 	$L__BB53_48;
$L__BB53_45:
	mul.f64 	%fd328, %fd7, 0d3FE45F306DC9C883;
	cvt.rni.s32.f64 	%r181, %fd328;
	cvt.rn.f64.s32 	%fd329, %r181;
	fma.rn.f64 	%fd330, %fd329, 0dBFF921FB54442D18, %fd7;
	fma.rn.f64 	%fd331, %fd329, 0dBC91A62633145C00, %fd330;
	fma.rn.f64 	%fd567, %fd329, 0dB97B839A252049C0, %fd331;
	setp.ltu.f64 	%p38, %fd11, 0d41E0000000000000;
	@%p38 bra 	$L__BB53_47;
	{ // callseq 227, 0
	.param .b64 param0;
	st.param.f64 	[param0], %fd7;
	.param .align 16 .b8 retval0[16];
	call.uni (retval0), 
	__internal_trig_reduction_slowpathd, 
	(
	param0
	);
	ld.param.f64 	%fd567, [retval0];
	ld.param.b32 	%r181, [retval0+8];
	} // callseq 227
$L__BB53_47:
	add.s32 	%r182, %r181, 1;
$L__BB53_48:
	shl.b32 	%r121, %r182, 6;
	cvt.u64.u32 	%rd73, %r121;
	and.b64  	%rd74, %rd73, 64;
	mov.u64 	%rd75, __cudart_sin_cos_coeffs;
	add.s64 	%rd76, %rd75, %rd74;
	mul.rn.f64 	%fd334, %fd567, %fd567;
	and.b32  	%r122, %r182, 1;
	setp.eq.b32 	%p40, %r122, 1;
	selp.f64 	%fd335, 0dBDA8FF8320FD8164, 0d3DE5DB65F9785EBA, %p40;
	ld.global.nc.v2.f64 	{%fd336, %fd337}, [%rd76];
	fma.rn.f64 	%fd338, %fd335, %fd334, %fd336;
	fma.rn.f64 	%fd339, %fd338, %fd334, %fd337;
	ld.global.nc.v2.f64 	{%fd340, %fd341}, [%rd76+16];
	fma.rn.f64 	%fd342, %fd339, %fd334, %fd340;
	fma.rn.f64 	%fd343, %fd342, %fd334, %fd341;
	ld.global.nc.v2.f64 	{%fd344, %fd345}, [%rd76+32];
	fma.rn.f64 	%fd346, %fd343, %fd334, %fd344;
	fma.rn.f64 	%fd347, %fd346, %fd334, %fd345;
	fma.rn.f64 	%fd348, %fd347, %fd567, %fd567;
	fma.rn.f64 	%fd349, %fd347, %fd334, 0d3FF0000000000000;
	selp.f64 	%fd350, %fd349, %fd348, %p40;
	and.b32  	%r123, %r182, 2;
	setp.eq.s32 	%p41, %r123, 0;
	mov.f64 	%fd351, 0d0000000000000000;
	sub.f64 	%fd352, %fd351, %fd350;
	selp.f64 	%fd64, %fd350, %fd352, %p41;
	@%p17 bra 	$L__BB53_50;
	mov.f64 	%fd358, 0d0000000000000000;
	mul.rn.f64 	%fd569, %fd5, %fd358;
	mov.b32 	%r184, 1;
	bra.uni 	$L__BB53_53;
$L__BB53_50:
	mul.f64 	%fd353, %fd5, 0d3FE45F306DC9C883;
	cvt.rni.s32.f64 	%r183, %fd353;
	cvt.rn.f64.s32 	%fd354, %r183;
	fma.rn.f64 	%fd355, %fd354, 0dBFF921FB54442D18, %fd5;
	fma.rn.f64 	%fd356, %fd354, 0dBC91A62633145C00, %fd355;
	fma.rn.f64 	%fd569, %fd354, 0dB97B839A252049C0, %fd356;
	setp.ltu.f64 	%p42, %fd30, 0d41E0000000000000;
	@%p42 bra 	$L__BB53_52;
	{ // callseq 228, 0
	.param .b64 param0;
	st.param.f64 	[param0], %fd5;
	.param .align 16 .b8 retval0[16];
	call.uni (retval0), 
	__internal_trig_reduction_slowpathd, 
	(
	param0
	);
	ld.param.f64 	%fd569, [retval0];
	ld.param.b32 	%r183, [retval0+8];
	} // callseq 228
$L__BB53_52:
	add.s32 	%r184, %r183, 1;
$L__BB53_53:
	shl.b32 	%r126, %r184, 6;
	cvt.u64.u32 	%rd77, %r126;
	and.b64  	%rd78, %rd77, 64;
	mov.u64 	%rd79, __cudart_sin_cos_coeffs;
	add.s64 	%rd80, %rd79, %rd78;
	mul.rn.f64 	%fd359, %fd569, %fd569;
	and.b32  	%r127, %r184, 1;
	setp.eq.b32 	%p44, %r127, 1;
	selp.f64 	%fd360, 0dBDA8FF8320FD8164, 0d3DE5DB65F9785EBA, %p44;
	ld.global.nc.v2.f64 	{%fd361, %fd362}, [%rd80];
	fma.rn.f64 	%fd363, %fd360, %fd359, %fd361;
	fma.rn.f64 	%fd364, %fd363, %fd359, %fd362;
	ld.global.nc.v2.f64 	{%fd365, %fd366}, [%rd80+16];
	fma.rn.f64 	%fd367, %fd364, %fd359, %fd365;
	fma.rn.f64 	%fd368, %fd367, %fd359, %fd366;
	ld.global.nc.v2.f64 	{%fd369, %fd370}, [%rd80+32];
	fma.rn.f64 	%fd371, %fd368, %fd359, %fd369;
	fma.rn.f64 	%fd372, %fd371, %fd359, %fd370;
	fma.rn.f64 	%fd373, %fd372, %fd569, %fd569;
	fma.rn.f64 	%fd374, %fd372, %fd359, 0d3FF0000000000000;
	selp.f64 	%fd375, %fd374, %fd373, %p44;
	and.b32  	%r128, %r184, 2;
	setp.eq.s32 	%p45, %r128, 0;
	mov.f64 	%fd376, 0d0000000000000000;
	sub.f64 	%fd377, %fd376, %fd375;
	selp.f64 	%fd70, %fd375, %fd377, %p45;
	mul.f64 	%fd378, %fd9, %fd64;
	mul.f64 	%fd379, %fd378, %fd70;
	mul.f64 	%fd380, %fd8, %fd52;
	fma.rn.f64 	%fd71, %fd380, %fd58, %fd379;
	@%p9 bra 	$L__BB53_55;
	mov.f64 	%fd386, 0d0000000000000000;
	mul.rn.f64 	%fd570, %fd6, %fd386;
	mov.b32 	%r185, 0;
	bra.uni 	$L__BB53_57;
$L__BB53_55:
	mul.f64 	%fd381, %fd6, 0d3FE45F306DC9C883;
	cvt.rni.s32.f64 	%r185, %fd381;
	cvt.rn.f64.s32 	%fd382, %r185;
	fma.rn.f64 	%fd383, %fd382, 0dBFF921FB54442D18, %fd6;
	fma.rn.f64 	%fd384, %fd382, 0dBC91A62633145C00, %fd383;
	fma.rn.f64 	%fd570, %fd382, 0dB97B839A252049C0, %fd384;
	setp.ltu.f64 	%p46, %fd18, 0d41E0000000000000;
	@%p46 bra 	$L__BB53_57;
	{ // callseq 229, 0
	.param .b64 param0;
	st.param.f64 	[param0], %fd6;
	.param .align 16 .b8 retval0[16];
	call.uni (retval0), 
	__internal_trig_reduction_slowpathd, 
	(
	param0
	);
	ld.param.f64 	%fd570, [retval0];
	ld.param.b32 	%r185, [retval0+8];
	} // callseq 229
$L__BB53_57:
	shl.b32 	%r131, %r185, 6;
	cvt.u64.u32 	%rd81, %r131;
	and.b64  	%rd82, %rd81, 64;
	mov.u64 	%rd83, __cudart_sin_cos_coeffs;
	add.s64 	%rd84, %rd83, %rd82;
	mul.rn.f64 	%fd387, %fd570, %fd570;
	and.b32  	%r132, %r185, 1;
	setp.eq.b32 	%p48, %r132, 1;
	selp.f64 	%fd388, 0dBDA8FF8320FD8164, 0d3DE5DB65F9785EBA, %p48;
	ld.global.nc.v2.f64 	{%fd389, %fd390}, [%rd84];
	fma.rn.f64 	%fd391, %fd388, %fd387, %fd389;
	fma.rn.f64 	%fd392, %fd391, %fd387, %fd390;
	ld.global.nc.v2.f64 	{%fd393, %fd394}, [%rd84+16];
	fma.rn.f64 	%fd395, %fd392, %fd387, %fd393;
	fma.rn.f64 	%fd396, %fd395, %fd387, %fd394;
	ld.global.nc.v2.f64 	{%fd397, %fd398}, [%rd84+32];
	fma.rn.f64 	%fd399, %fd396, %fd387, %fd397;
	fma.rn.f64 	%fd400, %fd399, %fd387, %fd398;
	fma.rn.f64 	%fd401, %fd400, %fd570, %fd570;
	fma.rn.f64 	%fd402, %fd400, %fd387, 0d3FF0000000000000;
	selp.f64 	%fd403, %fd402, %fd401, %p48;
	and.b32  	%r133, %r185, 2;
	setp.eq.s32 	%p49, %r133, 0;
	mov.f64 	%fd404, 0d0000000000000000;
	sub.f64 	%fd405, %fd404, %fd403;
	selp.f64 	%fd76, %fd403, %fd405, %p49;
	@%p17 bra 	$L__BB53_59;
	mov.f64 	%fd411, 0d0000000000000000;
	mul.rn.f64 	%fd571, %fd5, %fd411;
	mov.b32 	%r186, 0;
	bra.uni 	$L__BB53_61;
$L__BB53_59:
	mul.f64 	%fd406, %fd5, 0d3FE45F306DC9C883;
	cvt.rni.s32.f64 	%r186, %fd406;
	cvt.rn.f64.s32 	%fd407, %r186;
	fma.rn.f64 	%fd408, %fd407, 0dBFF921FB54442D18, %fd5;
	fma.rn.f64 	%fd409, %fd407, 0dBC91A62633145C00, %fd408;
	fma.rn.f64 	%fd571, %fd407, 0dB97B839A252049C0, %fd409;
	setp.ltu.f64 	%p50, %fd30, 0d41E0000000000000;
	@%p50 bra 	$L__BB53_61;
	{ // callseq 230, 0
	.param .b64 param0;
	st.param.f64 	[param0], %fd5;
	.param .align 16 .b8 retval0[16];
	call.uni (retval0), 
	__internal_trig_reduction_slowpathd, 
	(
	param0
	);
	ld.param.f64 	%fd571, [retval0];
	ld.param.b32 	%r186, [retval0+8];
	} // callseq 230
$L__BB53_61:
	shl.b32 	%r136, %r186, 6;
	cvt.u64.u32 	%rd85, %r136;
	and.b64  	%rd86, %rd85, 64;
	mov.u64 	%rd87, __cudart_sin_cos_coeffs;
	add.s64 	%rd88, %rd87, %rd86;
	mul.rn.f64 	%fd412, %fd571, %fd571;
	and.b32  	%r137, %r186, 1;
	setp.eq.b32 	%p52, %r137, 1;
	selp.f64 	%fd413, 0dBDA8FF8320FD8164, 0d3DE5DB65F9785EBA, %p52;
	ld.global.nc.v2.f64 	{%fd414, %fd415}, [%rd88];
	fma.rn.f64 	%fd416, %fd413, %fd412, %fd414;
	fma.rn.f64 	%fd417, %fd416, %fd412, %fd415;
	ld.global.nc.v2.f64 	{%fd418, %fd419}, [%rd88+16];
	fma.rn.f64 	%fd420, %fd417, %fd412, %fd418;
	fma.rn.f64 	%fd421, %fd420, %fd412, %fd419;
	ld.global.nc.v2.f64 	{%fd422, %fd423}, [%rd88+32];
	fma.rn.f64 	%fd424, %fd421, %fd412, %fd422;
	fma.rn.f64 	%fd425, %fd424, %fd412, %fd423;
	fma.rn.f64 	%fd426, %fd425, %fd571, %fd571;
	fma.rn.f64 	%fd427, %fd425, %fd412, 0d3FF0000000000000;
	selp.f64 	%fd428, %fd427, %fd426, %p52;
	and.b32  	%r138, %r186, 2;
	setp.eq.s32 	%p53, %r138, 0;
	mov.f64 	%fd429, 0d0000000000000000;
	sub.f64 	%fd430, %fd429, %fd428;
	selp.f64 	%fd431, %fd428, %fd430, %p53;
	mul.f64 	%fd432, %fd9, %fd52;
	mul.f64 	%fd433, %fd432, %fd76;
	fma.rn.f64 	%fd434, %fd433, %fd431, %fd71;
	mul.f64 	%fd435, %fd10, %fd64;
	mul.f64 	%fd436, %fd435, %fd431;
	sub.f64 	%fd437, %fd434, %fd436;
	mul.f64 	%fd438, %fd10, %fd52;
	mul.f64 	%fd439, %fd438, %fd76;
	fma.rn.f64 	%fd440, %fd70, %fd439, %fd437;
	add.f64 	%fd81, %fd47, %fd440;
	ld.global.f64 	%fd441, [%rd2];
	ld.global.f64 	%fd442, [%rd2+8];
	mul.f64 	%fd443, %fd2, %fd442;
	fma.rn.f64 	%fd444, %fd1, %fd441, %fd443;
	ld.global.f64 	%fd445, [%rd2+16];
	fma.rn.f64 	%fd82, %fd3, %fd445, %fd444;
	@%p9 bra 	$L__BB53_63;
	mov.f64 	%fd451, 0d0000000000000000;
	mul.rn.f64 	%fd572, %fd6, %fd451;
	mov.b32 	%r187, 0;
	bra.uni 	$L__BB53_65;
$L__BB53_63:
	mul.f64 	%fd446, %fd6, 0d3FE45F306DC9C883;
	cvt.rni.s32.f64 	%r187, %fd446;
	cvt.rn.f64.s32 	%fd447, %r187;
	fma.rn.f64 	%fd448, %fd447, 0dBFF921FB54442D18, %fd6;
	fma.rn.f64 	%fd449, %fd447, 0dBC91A62633145C00, %fd448;
	fma.rn.f64 	%fd572, %fd447, 0dB97B839A252049C0, %fd449;
	setp.ltu.f64 	%p54, %fd18, 0d41E0000000000000;
	@%p54 bra 	$L__BB53_65;
	{ // callseq 231, 0
	.param .b64 param0;
	st.param.f64 	[param0], %fd6;
	.param .align 16 .b8 retval0[16];
	call.uni (retval0), 
	__internal_trig_reduction_slowpathd, 
	(
	param0
	);
	ld.param.f64 	%fd572, [retval0];
	ld.param.b32 	%r187, [retval0+8];
	} // callseq 231
$L__BB53_65:
	setp.neu.f64 	%p55, %fd18, 0d7FF0000000000000;
	shl.b32 	%r141, %r187, 6;
	cvt.u64.u32 	%rd89, %r141;
	and.b64  	%rd90, %rd89, 64;
	add.s64 	%rd92, %rd87, %rd90;
	mul.rn.f64 	%fd452, %fd572, %fd572;
	and.b32  	%r142, %r187, 1;
	setp.eq.b32 	%p56, %r142, 1;
	selp.f64 	%fd453, 0dBDA8FF8320FD8164, 0d3DE5DB65F9785EBA, %p56;
	ld.global.nc.v2.f64 	{%fd454, %fd455}, [%rd92];
	fma.rn.f64 	%fd456, %fd453, %fd452, %fd454;
	fma.rn.f64 	%fd457, %fd456, %fd452, %fd455;
	ld.global.nc.v2.f64 	{%fd458, %fd459}, [%rd92+16];
	fma.rn.f64 	%fd460, %fd457, %fd452, %fd458;
	fma.rn.f64 	%fd461, %fd460, %fd452, %fd459;
	ld.global.nc.v2.f64 	{%fd462, %fd463}, [%rd92+32];
	fma.rn.f64 	%fd464, %fd461, %fd452, %fd462;
	fma.rn.f64 	%fd465, %fd464, %fd452, %fd463;
	fma.rn.f64 	%fd466, %fd465, %fd572, %fd572;
	fma.rn.f64 	%fd467, %fd465, %fd452, 0d3FF0000000000000;
	selp.f64 	%fd468, %fd467, %fd466, %p56;
	and.b32  	%r143, %r187, 2;
	setp.eq.s32 	%p57, %r143, 0;
	mov.f64 	%fd469, 0d0000000000000000;
	sub.f64 	%fd470, %fd469, %fd468;
	selp.f64 	%fd87, %fd468, %fd470, %p57;
	@%p55 bra 	$L__BB53_67;
	mov.f64 	%fd476, 0d0000000000000000;
	mul.rn.f64 	%fd574, %fd6, %fd476;
	mov.b32 	%r189, 1;
	bra.uni 	$L__BB53_70;
$L__BB53_67:
	mul.f64 	%fd471, %fd6, 0d3FE45F306DC9C883;
	cvt.rni.s32.f64 	%r188, %fd471;
	cvt.rn.f64.s32 	%fd472, %r188;
	fma.rn.f64 	%fd473, %fd472, 0dBFF921FB54442D18, %fd6;
	fma.rn.f64 	%fd474, %fd472, 0dBC91A62633145C00, %fd473;
	fma.rn.f64 	%fd574, %fd472, 0dB97B839A252049C0, %fd474;
	setp.ltu.f64 	%p58, %fd18, 0d41E0000000000000;
	@%p58 bra 	$L__BB53_69;
	{ // callseq 232, 0
	.param .b64 param0;
	st.param.f64 	[param0], %fd6;
	.param .align 16 .b8 retval0[16];
	call.uni (retval0), 
	__internal_trig_reduction_slowpathd, 
	(
	param0
	);
	ld.param.f64 	%fd574, [retval0];
	ld.param.b32 	%r188, [retval0+8];
	} // callseq 232
$L__BB53_69:
	add.s32 	%r189, %r188, 1;
$L__BB53_70:
	setp.neu.f64 	%p59, %fd30, 0d7FF0000000000000;
	shl.b32 	%r146, %r189, 6;
	cvt.u64.u32 	%rd93, %r146;
	and.b64  	%rd94, %rd93, 64;
	add.s64 	%rd96, %rd87, %rd94;
	mul.rn.f64 	%fd477, %fd574, %fd574;
	and.b32  	%r147, %r189, 1;
	setp.eq.b32 	%p60, %r147, 1;
	selp.f64 	%fd478, 0dBDA8FF8320FD8164, 0d3DE5DB65F9785EBA, %p60;
	ld.global.nc.v2.f64 	{%fd479, %fd480}, [%rd96];
	fma.rn.f64 	%fd481, %fd478, %fd477, %fd479;
	fma.rn.f64 	%fd482, %fd481, %fd477, %fd480;
	ld.global.nc.v2.f64 	{%fd483, %fd484}, [%rd96+16];
	fma.rn.f64 	%fd485, %fd482, %fd477, %fd483;
	fma.rn.f64 	%fd486, %fd485, %fd477, %fd484;
	ld.global.nc.v2.f64 	{%fd487, %fd488}, [%rd96+32];
	fma.rn.f64 	%fd489, %fd486, %fd477, %fd487;
	fma.rn.f64 	%fd490, %fd489, %fd477, %fd488;
	fma.rn.f64 	%fd491, %fd490, %fd574, %fd574;
	fma.rn.f64 	%fd492, %fd490, %fd477, 0d3FF0000000000000;
	selp.f64 	%fd493, %fd492, %fd491, %p60;
	and.b32  	%r148, %r189, 2;
	setp.eq.s32 	%p61, %r148, 0;
	mov.f64 	%fd494, 0d0000000000000000;
	sub.f64 	%fd495, %fd494, %fd493;
	selp.f64 	%fd93, %fd493, %fd495, %p61;
	@%p59 bra 	$L__BB53_72;
	mov.f64 	%fd501, 0d0000000000000000;
	mul.rn.f64 	%fd575, %fd5, %fd501;
	mov.b32 	%r190, 0;
	bra.uni 	$L__BB53_74;
$L__BB53_72:
	mul.f64 	%fd496, %fd5, 0d3FE45F306DC9C883;
	cvt.rni.s32.f64 	%r190, %fd496;
	cvt.rn.f64.s32 	%fd497, %r190;
	fma.rn.f64 	%fd498, %fd497, 0dBFF921FB54442D18, %fd5;
	fma.rn.f64 	%fd499, %fd497, 0dBC91A62633145C00, %fd498;
	fma.rn.f64 	%fd575, %fd497, 0dB97B839A252049C0, %fd499;
	setp.ltu.f64 	%p62, %fd30, 0d41E0000000000000;
	@%p62 bra 	$L__BB53_74;
	{ // callseq 233, 0
	.param .b64 param0;
	st.param.f64 	[param0], %fd5;
	.param .align 16 .b8 retval0[16];
	call.uni (retval0), 
	__internal_trig_reduction_slowpathd, 
	(
	param0
	);
	ld.param.f64 	%fd575, [retval0];
	ld.param.b32 	%r190, [retval0+8];
	} // callseq 233
$L__BB53_74:
	setp.neu.f64 	%p63, %fd30, 0d7FF0000000000000;
	shl.b32 	%r151, %r190, 6;
	cvt.u64.u32 	%rd97, %r151;
	and.b64  	%rd98, %rd97, 64;
	add.s64 	%rd100, %rd87, %rd98;
	mul.rn.f64 	%fd502, %fd575, %fd575;
	and.b32  	%r152, %r190, 1;
	setp.eq.b32 	%p64, %r152, 1;
	selp.f64 	%fd503, 0dBDA8FF8320FD8164, 0d3DE5DB65F9785EBA, %p64;
	ld.global.nc.v2.f64 	{%fd504, %fd505}, [%rd100];
	fma.rn.f64 	%fd506, %fd503, %fd502, %fd504;
	fma.rn.f64 	%fd507, %fd506, %fd502, %fd505;
	ld.global.nc.v2.f64 	{%fd508, %fd509}, [%rd100+16];
	fma.rn.f64 	%fd510, %fd507, %fd502, %fd508;
	fma.rn.f64 	%fd511, %fd510, %fd502, %fd509;
	ld.global.nc.v2.f64 	{%fd512, %fd513}, [%rd100+32];
	fma.rn.f64 	%fd514, %fd511, %fd502, %fd512;
	fma.rn.f64 	%fd515, %fd514, %fd502, %fd513;
	fma.rn.f64 	%fd516, %fd515, %fd575, %fd575;
	fma.rn.f64 	%fd517, %fd515, %fd502, 0d3FF0000000000000;
	selp.f64 	%fd518, %fd517, %fd516, %p64;
	and.b32  	%r153, %r190, 2;
	setp.eq.s32 	%p65, %r153, 0;
	mov.f64 	%fd519, 0d0000000000000000;
	sub.f64 	%fd520, %fd519, %fd518;
	selp.f64 	%fd521, %fd518, %fd520, %p65;
	mul.f64 	%fd522, %fd9, %fd93;
	mul.f64 	%fd523, %fd522, %fd521;
	mul.f64 	%fd524, %fd8, %fd87;
	sub.f64 	%fd98, %fd523, %fd524;
	@%p63 bra 	$L__BB53_76;
	mov.f64 	%fd530, 0d0000000000000000;
	mul.rn.f64 	%fd577, %fd5, %fd530;
	mov.b32 	%r192, 1;
	bra.uni 	$L__BB53_79;
$L__BB53_76:
	mul.f64 	%fd525, %fd5, 0d3FE45F306DC9C883;
	cvt.rni.s32.f64 	%r191, %fd525;
	cvt.rn.f64.s32 	%fd526, %r191;
	fma.rn.f64 	%fd527, %fd526, 0dBFF921FB54442D18, %fd5;
	fma.rn.f64 	%fd528, %fd526, 0dBC91A62633145C00, %fd527;
	fma.rn.f64 	%fd577, %fd526, 0dB97B839A252049C0, %fd528;
	setp.ltu.f64 	%p66, %fd30, 0d41E0000000000000;
	@%p66 bra 	$L__BB53_78;
	{ // callseq 234, 0
	.param .b64 param0;
	st.param.f64 	[param0], %fd5;
	.param .align 16 .b8 retval0[16];
	call.uni (retval0), 
	__internal_trig_reduction_slowpathd, 
	(
	param0
	);
	ld.param.f64 	%fd577, [retval0];
	ld.param.b32 	%r191, [retval0+8];
	} // callseq 234
$L__BB53_78:
	add.s32 	%r192, %r191, 1;
$L__BB53_79:
	shl.b32 	%r156, %r192, 6;
	cvt.u64.u32 	%rd101, %r156;
	and.b64  	%rd102, %rd101, 64;
	add.s64 	%rd104, %rd87, %rd102;
	mul.rn.f64 	%fd531, %fd577, %fd577;
	and.b32  	%r157, %r192, 1;
	setp.eq.b32 	%p67, %r157, 1;
	selp.f64 	%fd532, 0dBDA8FF8320FD8164, 0d3DE5DB65F9785EBA, %p67;
	ld.global.nc.v2.f64 	{%fd533, %fd534}, [%rd104];
	fma.rn.f64 	%fd535, %fd532, %fd531, %fd533;
	fma.rn.f64 	%fd536, %fd535, %fd531, %fd534;
	ld.global.nc.v2.f64 	{%fd537, %fd538}, [%rd104+16];
	fma.rn.f64 	%fd539, %fd536, %fd531, %fd537;
	fma.rn.f64 	%fd540, %fd539, %fd531, %fd538;
	ld.global.nc.v2.f64 	{%fd541, %fd542}, [%rd104+32];
	fma.rn.f64 	%fd543, %fd540, %fd531, %fd541;
	fma.rn.f64 	%fd544, %fd543, %fd531, %fd542;
	fma.rn.f64 	%fd545, %fd544, %fd577, %fd577;
	fma.rn.f64 	%fd546, %fd544, %fd531, 0d3FF0000000000000;
	selp.f64 	%fd547, %fd546, %fd545, %p67;
	and.b32  	%r158, %r192, 2;
	setp.eq.s32 	%p68, %r158, 0;
	mov.f64 	%fd548, 0d0000000000000000;
	sub.f64 	%fd549, %fd548, %fd547;
	selp.f64 	%fd550, %fd547, %fd549, %p68;
	mul.f64 	%fd551, %fd10, %fd550;
	fma.rn.f64 	%fd552, %fd93, %fd551, %fd98;
	add.f64 	%fd553, %fd82, %fd552;
	add.u64 	%rd105, %SP, 0;
	add.u64 	%rd106, %SPL, 0;
	st.local.f64 	[%rd106], %fd46;
	st.local.f64 	[%rd106+8], %fd81;
	st.local.f64 	[%rd106+16], %fd553;
	mov.u64 	%rd107, $str$3;
	cvta.global.u64 	%rd108, %rd107;
	{ // callseq 235, 0
	.param .b64 param0;
	st.param.b64 	[param0], %rd108;
	.param .b64 param1;
	st.param.b64 	[param1], %rd105;
	.param .b32 retval0;
	call.uni (retval0), 
	vprintf, 
	(
	param0, 
	param1
	);
	ld.param.b32 	%r159, [retval0];
	} // callseq 235
	add.s32 	%r168, %r168, 1;
	ld.global.u32 	%r161, [%rd1];
	add.s64 	%rd122, %rd122, 8;
	add.s64 	%rd121, %rd121, 8;
	add.s64 	%rd120, %rd120, 8;
	setp.lt.s32 	%p69, %r168, %r161;
	@%p69 bra 	$L__BB53_7;
$L__BB53_80:
	mov.u64 	%rd109, $str$15;
	cvta.global.u64 	%rd110, %rd109;
	{ // callseq 236, 0
	.param .b64 param0;
	st.param.b64 	[param0], %rd110;
	.param .b64 param1;
	st.param.b64 	[param1], 0;
	.param .b32 retval0;
	call.uni (retval0), 
	vprintf, 
	(
	param0, 
	param1
	);
	ld.param.b32 	%r162, [retval0];
	} // callseq 236
$L__BB53_81:
	mov.u32 	%r164, %ntid.x;
	mov.u32 	%r165, %nctaid.x;
	mad.lo.s32 	%r167, %r164, %r165, %r167;
	setp.lt.s32 	%p70, %r167, %r72;
	@%p70 bra 	$L__BB53_4;
$L__BB53_82:
	add.s32 	%r166, %r166, 1;
	setp.ne.s32 	%p71, %r166, %r72;
	@%p71 bra 	$L__BB53_2;
$L__BB53_83:
	ret;

}
	// .globl	_Z21check_double_special2iPiPdS0_S0_S0_S0_S0_S0_S0_S0_S0_S0_S0_
.visible .entry _Z21check_double_special2iPiPdS0_S0_S0_S0_S0_S0_S0_S0_S0_S0_S0_(
	.param .u32 _Z21check_double_special2iPiPdS0_S0_S0_S0_S0_S0_S0_S0_S0_S0_S0__param_0,
	.param .u64 .ptr .align 1 _Z21check_double_special2iPiPdS0_S0_S0_S0_S0_S0_S0_S0_S0_S0_S0__param_1,
	.param .u64 .ptr .align 1 _Z21check_double_special2iPiPdS0_S0_S0_S0_S0_S0_S0_S0_S0_S0_S0__param_2,
	.param .u64 .ptr .align 1 _Z21check_double_special2iPiPdS0_S0_S0_S0_S0_S0_S0_S0_S0_S0_S0__param_3,
	.param .u64 .ptr .align 1 _Z21check_double_special2iPiPdS0_S0_S0_S0_S0_S0_S0_S0_S0_S0_S0__param_4,
	.param .u64 .ptr .align 1 _Z21check_double_special2iPiPdS0_S0_S0_S0_S0_S0_S0_S0_S0_S0_S0__param_5,
	.param .u64 .ptr .align 1 _Z21check_double_special2iPiPdS0_S0_S0_S0_S0_S0_S0_S0_S0_S0_S0__param_6,
	.param .u64 .ptr .align 1 _Z21check_double_special2iPiPdS0_S0_S0_S0_S0_S0_S0_S0_S0_S0_S0__param_7,
	.param .u64 .ptr .align 1 _Z21check_double_special2iPiPdS0_S0_S0_S0_S0_S0_S0_S0_S0_S0_S0__param_8,
	.param .u64 .ptr .align 1 _Z21check_double_special2iPiPdS0_S0_S0_S0_S0_S0_S0_S0_S0_S0_S0__param_9,
	.param .u64 .ptr .align 1 _Z21check_double_special2iPiPdS0_S0_S0_S0_S0_S0_S0_S0_S0_S0_S0__param_10,
	.param .u64 .ptr .align 1 _Z21check_double_special2iPiPdS0_S0_S0_S0_S0_S0_S0_S0_S0_S0_S0__param_11,
	.param .u64 .ptr .align 1 _Z21check_double_special2iPiPdS0_S0_S0_S0_S0_S0_S0_S0_S0_S0_S0__param_12,
	.param .u64 .ptr .align 1 _Z21check_double_special2iPiPdS0_S0_S0_S0_S0_S0_S0_S0_S0_S0_S0__param_13
)
{
	.local .align 8 .b8 	__local_depot54[24];
	.reg .b64 	%SP;
	.reg .b64 	%SPL;
	.reg .pred 	%p<73>;
	.reg .b32 	%r<193>;
	.reg .b64 	%rd<121>;
	.reg .b64 	%fd<578>;

	mov.u64 	%SPL, __local_depot54;
	cvta.local.u64 	%SP, %SPL;
	ld.param.u32 	%r72, [_Z21check_double_special2iPiPdS0_S0_S0_S0_S0_S0_S0_S0_S0_S0_S0__param_0];
	ld.param.u64 	%rd30, [_Z21check_double_special2iPiPdS0_S0_S0_S0_S0_S0_S0_S0_S0_S0_S0__param_1];
	ld.param.u64 	%rd18, [_Z21check_double_special2iPiPdS0_S0_S0_S0_S0_S0_S0_S0_S0_S0_S0__param_2];
	ld.param.u64 	%rd19, [_Z21check_double_special2iPiPdS0_S0_S0_S0_S0_S0_S0_S0_S0_S0_S0__param_3];
	ld.param.u64 	%rd20, [_Z21check_double_special2iPiPdS0_S0_S0_S0_S0_S0_S0_S0_S0_S0_S0__param_4];
	cvta.to.global.u64 	%rd1, %rd30;
	mov.u32 	%r73, %ctaid.x;
	mov.u32 	%r74, %ntid.x;
	mov.u32 	%r75, %tid.x;
	mad.lo.s32 	%r1, %r73, %r74, %r75;
	setp.lt.s32 	%p1, %r72, 1;
	@%p1 bra 	$L__BB54_83;
	cvta.to.global.u64 	%rd2, %rd20;
	cvta.to.global.u64 	%rd3, %rd19;
	cvta.to.global.u64 	%rd4, %rd18;
	mov.b32 	%r166, 0;
$L__BB54_2:
	setp.ge.s32 	%p2, %r1, %r72;
	@%p2 bra 	$L__BB54_82;
	mul.lo.s32 	%r77, %r166, -858993459;
	shf.l.wrap.b32 	%r78, %r77, %r77, 29;
	setp.gt.u32 	%p3, %r78, 107374182;
	@%p3 bra 	$L__BB54_82;
	ld.param.u64 	%rd117, [_Z21check_double_special2iPiPdS0_S0_S0_S0_S0_S0_S0_S0_S0_S0_S0__param_13];
	ld.param.u64 	%rd116, [_Z21check_double_special2iPiPdS0_S0_S0_S0_S0_S0_S0_S0_S0_S0_S0__param_12];
	ld.param.u64 	%rd115, [_Z21check_double_special2iPiPdS0_S0_S0_S0_S0_S0_S0_S0_S0_S0_S0__param_11];
	ld.param.u64 	%rd114, [_Z21check_double_special2iPiPdS0_S0_S0_S0_S0_S0_S0_S0_S0_S0_S0__param_10];
	cvta.to.global.u64 	%rd31, %rd117;
	mul.wide.u32 	%rd32, %r166, 8;
	add.s64 	%rd5, %rd31, %rd32;
	cvta.to.global.u64 	%rd33, %rd116;
	add.s64 	%rd6, %rd33, %rd32;
	cvta.to.global.u64 	%rd34, %rd115;
	add.s64 	%rd7, %rd34, %rd32;
	cvta.to.global.u64 	%rd35, %rd114;
	add.s64 	%rd8, %rd35, %rd32;
	mov.u32 	%r167, %r1;
$L__BB54_5:
	setp.ne.s32 	%p4, %r167, %r166;
	@%p4 bra 	$L__BB54_81;
	ld.global.u32 	%r79, [%rd1];
	setp.lt.s32 	%p5, %r79, 1;
	@%p5 bra 	$L__BB54_81;
	ld.param.u64 	%rd111, [_Z21check_double_special2iPiPdS0_S0_S0_S0_S0_S0_S0_S0_S0_S0_S0__param_7];
	ld.param.u64 	%rd110, [_Z21check_double_special2iPiPdS0_S0_S0_S0_S0_S0_S0_S0_S0_S0_S0__param_6];
	ld.param.u64 	%rd109, [_Z21check_double_special2iPiPdS0_S0_S0_S0_S0_S0_S0_S0_S0_S0_S0__param_5];
	cvta.to.global.u64 	%rd118, %rd109;
	cvta.to.global.u64 	%rd120, %rd111;
	cvta.to.global.u64 	%rd119, %rd110;
	mov.b32 	%r168, 0;
$L__BB54_8:
	ld.param.u64 	%rd113, [_Z21check_double_special2iPiPdS0_S0_S0_S0_S0_S0_S0_S0_S0_S0_S0__param_9];
	ld.param.u64 	%rd112, [_Z21check_double_special2iPiPdS0_S0_S0_S0_S0_S0_S0_S0_S0_S0_S0__param_8];
	cvta.to.global.u64 	%rd36, %rd112;
	mul.wide.u32 	%rd37, %r166, 8;
	add.s64 	%rd38, %rd36, %rd37;
	ld.global.f64 	%fd1, [%rd38];
	cvta.to.global.u64 	%rd39, %rd113;
	add.s64 	%rd40, %rd39, %rd37;
	ld.global.f64 	%fd2, [%rd40];
	ld.global.f64 	%fd3, [%rd8];
	ld.global.f64 	%fd104, [%rd4];
	ld.global.f64 	%fd105, [%rd4+8];
	mul.f64 	%fd106, %fd2, %fd105;
	fma.rn.f64 	%fd107, %fd1, %fd104, %fd106;
	ld.global.f64 	%fd108, [%rd4+16];
	fma.rn.f64 	%fd4, %fd3, %fd108, %fd107;
	ld.global.f64 	%fd5, [%rd7];
	ld.global.f64 	%fd6, [%rd6];
	ld.global.f64 	%fd7, [%rd5];
	ld.global.f64 	%fd8, [%rd118];
	ld.global.f64 	%fd9, [%rd119];
	ld.global.f64 	%fd10, [%rd120];
	abs.f64 	%fd11, %fd7;
	setp.eq.f64 	%p6, %fd11, 0d7FF0000000000000;
	@%p6 bra 	$L__BB54_12;
	mul.f64 	%fd109, %fd7, 0d3FE45F306DC9C883;
	cvt.rni.s32.f64 	%r169, %fd109;
	cvt.rn.f64.s32 	%fd110, %r169;
	fma.rn.f64 	%fd111, %fd110, 0dBFF921FB54442D18, %fd7;
	fma.rn.f64 	%fd112, %fd110, 0dBC91A62633145C00, %fd111;
	fma.rn.f64 	%fd555, %fd110, 0dB97B839A252049C0, %fd112;
	setp.ltu.f64 	%p7, %fd11, 0d41E0000000000000;
	@%p7 bra 	$L__BB54_11;
	{ // callseq 237, 0
	.param .b64 param0;
	st.param.f64 	[param0], %fd7;
	.param .align 16 .b8 retval0[16];
	call.uni (retval0), 
	__internal_trig_reduction_slowpathd, 
	(
	param0
	);
	ld.param.f64 	%fd555, [retval0];
	ld.param.b32 	%r169, [retval0+8];
	} // callseq 237
$L__BB54_11:
	add.s32 	%r170, %r169, 1;
	bra.uni 	$L__BB54_13;
$L__BB54_12:
	mov.f64 	%fd114, 0d0000000000000000;
	mul.rn.f64 	%fd555, %fd7, %fd114;
	mov.b32 	%r170, 1;
$L__BB54_13:
	shl.b32 	%r83, %r170, 6;
	cvt.u64.u32 	%rd41, %r83;
	and.b64  	%rd42, %rd41, 64;
	mov.u64 	%rd43, __cudart_sin_cos_coeffs;
	add.s64 	%rd44, %rd43, %rd42;
	mul.rn.f64 	%fd115, %fd555, %fd555;
	and.b32  	%r84, %r170, 1;
	setp.eq.b32 	%p8, %r84, 1;
	selp.f64 	%fd116, 0dBDA8FF8320FD8164, 0d3DE5DB65F9785EBA, %p8;
	ld.global.nc.v2.f64 	{%fd117, %fd118}, [%rd44];
	fma.rn.f64 	%fd119, %fd116, %fd115, %fd117;
	fma.rn.f64 	%fd120, %fd119, %fd115, %fd118;
	ld.global.nc.v2.f64 	{%fd121, %fd122}, [%rd44+16];
	fma.rn.f64 	%fd123, %fd120, %fd115, %fd121;
	fma.rn.f64 	%fd124, %fd123, %fd115, %fd122;
	ld.global.nc.v2.f64 	{%fd125, %fd126}, [%rd44+32];
	fma.rn.f64 	%fd127, %fd124, %fd115, %fd125;
	fma.rn.f64 	%fd128, %fd127, %fd115, %fd126;
	fma.rn.f64 	%fd129, %fd128, %fd555, %fd555;
	fma.rn.f64 	%fd130, %fd128, %fd115, 0d3FF0000000000000;
	selp.f64 	%fd131, %fd130, %fd129, %p8;
	and.b32  	%r85, %r170, 2;
	setp.eq.s32 	%p9, %r85, 0;
	mov.f64 	%fd132, 0d0000000000000000;
	sub.f64 	%fd133, %fd132, %fd131;
	selp.f64 	%fd17, %fd131, %fd133, %p9;
	abs.f64 	%fd18, %fd6;
	setp.eq.f64 	%p10, %fd18, 0d7FF0000000000000;
	@%p10 bra 	$L__BB54_17;
	mul.f64 	%fd134, %fd6, 0d3FE45F306DC9C883;
	cvt.rni.s32.f64 	%r171, %fd134;
	cvt.rn.f64.s32 	%fd135, %r171;
	fma.rn.f64 	%fd136, %fd135, 0dBFF921FB54442D18, %fd6;
	fma.rn.f64 	%fd137, %fd135, 0dBC91A62633145C00, %fd136;
	fma.rn.f64 	%fd557, %fd135, 0dB97B839A252049C0, %fd137;
	setp.ltu.f64 	%p11, %fd18, 0d41E0000000000000;
	@%p11 bra 	$L__BB54_16;
	{ // callseq 238, 0
	.param .b64 param0;
	st.param.f64 	[param0], %fd6;
	.param .align 16 .b8 retval0[16];
	call.uni (retval0), 
	__internal_trig_reduction_slowpathd, 
	(
	param0
	);
	ld.param.f64 	%fd557, [retval0];
	ld.param.b32 	%r171, [retval0+8];
	} // callseq 238
$L__BB54_16:
	add.s32 	%r172, %r171, 1;
	bra.uni 	$L__BB54_18;
$L__BB54_17:
	mov.f64 	%fd139, 0d0000000000000000;
	mul.rn.f64 	%fd557, %fd6, %fd139;
	mov.b32 	%r172, 1;
$L__BB54_18:
	shl.b32 	%r88, %r172, 6;
	cvt.u64.u32 	%rd45, %r88;
	and.b64  	%rd46, %rd45, 64;
	mov.u64 	%rd47, __cudart_sin_cos_coeffs;
	add.s64 	%rd48, %rd47, %rd46;
	mul.rn.f64 	%fd140, %fd557, %fd557;
	and.b32  	%r89, %r172, 1;
	setp.eq.b32 	%p13, %r89, 1;
	selp.f64 	%fd141, 0dBDA8FF8320FD8164, 0d3DE5DB65F9785EBA, %p13;
	ld.global.nc.v2.f64 	{%fd142, %fd143}, [%rd48];
	fma.rn.f64 	%fd144, %fd141, %fd140, %fd142;
	fma.rn.f64 	%fd145, %fd144, %fd140, %fd143;
	ld.global.nc.v2.f64 	{%fd146, %fd147}, [%rd48+16];
	fma.rn.f64 	%fd148, %fd145, %fd140, %fd146;
	fma.rn.f64 	%fd149, %fd148, %fd140, %fd147;
	ld.global.nc.v2.f64 	{%fd150, %fd151}, [%rd48+32];
	fma.rn.f64 	%fd152, %fd149, %fd140, %fd150;
	fma.rn.f64 	%fd153, %fd152, %fd140, %fd151;
	fma.rn.f64 	%fd154, %fd153, %fd557, %fd557;
	fma.rn.f64 	%fd155, %fd153, %fd140, 0d3FF0000000000000;
	selp.f64 	%fd156, %fd155, %fd154, %p13;
	and.b32  	%r90, %r172, 2;
	setp.eq.s32 	%p14, %r90, 0;
	mov.f64 	%fd157, 0d0000000000000000;
	sub.f64 	%fd158, %fd157, %fd156;
	selp.f64 	%fd24, %fd156, %fd158, %p14;
	@%p6 bra 	$L__BB54_21;
	mul.f64 	%fd159, %fd7, 0d3FE45F306DC9C883;
	cvt.rni.s32.f64 	%r173, %fd159;
	cvt.rn.f64.s32 	%fd160, %r173;
	fma.rn.f64 	%fd161, %fd160, 0dBFF921FB54442D18, %fd7;
	fma.rn.f64 	%fd162, %fd160, 0dBC91A62633145C00, %fd161;
	fma.rn.f64 	%fd558, %fd160, 0dB97B839A252049C0, %fd162;
	setp.ltu.f64 	%p15, %fd11, 0d41E0000000000000;
	@%p15 bra 	$L__BB54_22;
	{ // callseq 239, 0
	.param .b64 param0;
	st.param.f64 	[param0], %fd7;
	.param .align 16 .b8 retval0[16];
	call.uni (retval0), 
	__internal_trig_reduction_slowpathd, 
	(
	param0
	);
	ld.param.f64 	%fd558, [retval0];
	ld.param.b32 	%r173, [retval0+8];
	} // callseq 239
	bra.uni 	$L__BB54_22;
$L__BB54_21:
	mov.f64 	%fd164, 0d0000000000000000;
	mul.rn.f64 	%fd558, %fd7, %fd164;
	mov.b32 	%r173, 0;
$L__BB54_22:
	shl.b32 	%r93, %r173, 6;
	cvt.u64.u32 	%rd49, %r93;
	and.b64  	%rd50, %rd49, 64;
	mov.u64 	%rd51, __cudart_sin_cos_coeffs;
	add.s64 	%rd52, %rd51, %rd50;
	mul.rn.f64 	%fd165, %fd558, %fd558;
	and.b32  	%r94, %r173, 1;
	setp.eq.b32 	%p16, %r94, 1;
	selp.f64 	%fd166, 0dBDA8FF8320FD8164, 0d3DE5DB65F9785EBA, %p16;
	ld.global.nc.v2.f64 	{%fd167, %fd168}, [%rd52];
	fma.rn.f64 	%fd169, %fd166, %fd165, %fd167;
	fma.rn.f64 	%fd170, %fd169, %fd165, %fd168;
	ld.global.nc.v2.f64 	{%fd171, %fd172}, [%rd52+16];
	fma.rn.f64 	%fd173, %fd170, %fd165, %fd171;
	fma.rn.f64 	%fd174, %fd173, %fd165, %fd172;
	ld.global.nc.v2.f64 	{%fd175, %fd176}, [%rd52+32];
	fma.rn.f64 	%fd177, %fd174, %fd165, %fd175;
	fma.rn.f64 	%fd178, %fd177, %fd165, %fd176;
	fma.rn.f64 	%fd179, %fd178, %fd558, %fd558;
	fma.rn.f64 	%fd180, %fd178, %fd165, 0d3FF0000000000000;
	selp.f64 	%fd181, %fd180, %fd179, %p16;
	and.b32  	%r95, %r173, 2;
	setp.eq.s32 	%p17, %r95, 0;
	mov.f64 	%fd182, 0d0000000000000000;
	sub.f64 	%fd183, %fd182, %fd181;
	selp.f64 	%fd29, %fd181, %fd183, %p17;
	abs.f64 	%fd30, %fd5;
	setp.eq.f64 	%p18, %fd30, 0d7FF0000000000000;
	@%p18 bra 	$L__BB54_26;
	mul.f64 	%fd184, %fd5, 0d3FE45F306DC9C883;
	cvt.rni.s32.f64 	%r174, %fd184;
	cvt.rn.f64.s32 	%fd185, %r174;
	fma.rn.f64 	%fd186, %fd185, 0dBFF921FB54442D18, %fd5;
	fma.rn.f64 	%fd187, %fd185, 0dBC91A62633145C00, %fd186;
	fma.rn.f64 	%fd560, %fd185, 0dB97B839A252049C0, %fd187;
	setp.ltu.f64 	%p19, %fd30, 0d41E0000000000000;
	@%p19 bra 	$L__BB54_25;
	{ // callseq 240, 0
	.param .b64 param0;
	st.param.f64 	[param0], %fd5;
	.param .align 16 .b8 retval0[16];
	call.uni (retval0), 
	__internal_trig_reduction_slowpathd, 
	(
	param0
	);
	ld.param.f64 	%fd560, [retval0];
	ld.param.b32 	%r174, [retval0+8];
	} // callseq 240
$L__BB54_25:
	add.s32 	%r175, %r174, 1;
	bra.uni 	$L__BB54_27;
$L__BB54_26:
	mov.f64 	%fd189, 0d0000000000000000;
	mul.rn.f64 	%fd560, %fd5, %fd189;
	mov.b32 	%r175, 1;
$L__BB54_27:
	shl.b32 	%r98, %r175, 6;
	cvt.u64.u32 	%rd53, %r98;
	and.b64  	%rd54, %rd53, 64;
	mov.u64 	%rd55, __cudart_sin_cos_coeffs;
	add.s64 	%rd56, %rd55, %rd54;
	mul.rn.f64 	%fd190, %fd560, %fd560;
	and.b32  	%r99, %r175, 1;
	setp.eq.b32 	%p21, %r99, 1;
	selp.f64 	%fd191, 0dBDA8FF8320FD8164, 0d3DE5DB65F9785EBA, %p21;
	ld.global.nc.v2.f64 	{%fd192, %fd193}, [%rd56];
	fma.rn.f64 	%fd194, %fd191, %fd190, %fd192;
	fma.rn.f64 	%fd195, %fd194, %fd190, %fd193;
	ld.global.nc.v2.f64 	{%fd196, %fd197}, [%rd56+16];
	fma.rn.f64 	%fd198, %fd195, %fd190, %fd196;
	fma.rn.f64 	%fd199, %fd198, %fd190, %fd197;
	ld.global.nc.v2.f64 	{%fd200, %fd201}, [%rd56+32];
	fma.rn.f64 	%fd202, %fd199, %fd190, %fd200;
	fma.rn.f64 	%fd203, %fd202, %fd190, %fd201;
	fma.rn.f64 	%fd204, %fd203, %fd560, %fd560;
	fma.rn.f64 	%fd205, %fd203, %fd190, 0d3FF0000000000000;
	selp.f64 	%fd206, %fd205, %fd204, %p21;
	and.b32  	%r100, %r175, 2;
	setp.eq.s32 	%p22, %r100, 0;
	mov.f64 	%fd207, 0d0000000000000000;
	sub.f64 	%fd208, %fd207, %fd206;
	selp.f64 	%fd36, %fd206, %fd208, %p22;
	@%p18 bra 	$L__BB54_30;
	mul.f64 	%fd209, %fd5, 0d3FE45F306DC9C883;
	cvt.rni.s32.f64 	%r176, %fd209;
	cvt.rn.f64.s32 	%fd210, %r176;
	fma.rn.f64 	%fd211, %fd210, 0dBFF921FB54442D18, %fd5;
	fma.rn.f64 	%fd212, %fd210, 0dBC91A62633145C00, %fd211;
	fma.rn.f64 	%fd561, %fd210, 0dB97B839A252049C0, %fd212;
	setp.ltu.f64 	%p23, %fd30, 0d41E0000000000000;
	@%p23 bra 	$L__BB54_31;
	{ // callseq 241, 0
	.param .b64 param0;
	st.param.f64 	[param0], %fd5;
	.param .align 16 .b8 retval0[16];
	call.uni (retval0), 
	__internal_trig_reduction_slowpathd, 
	(
	param0
	);
	ld.param.f64 	%fd561, [retval0];
	ld.param.b32 	%r176, [retval0+8];
	} // callseq 241
	bra.uni 	$L__BB54_31;
$L__BB54_30:
	mov.f64 	%fd214, 0d0000000000000000;
	mul.rn.f64 	%fd561, %fd5, %fd214;
	mov.b32 	%r176, 0;
$L__BB54_31:
	shl.b32 	%r103, %r176, 6;
	cvt.u64.u32 	%rd57, %r103;
	and.b64  	%rd58, %rd57, 64;
	mov.u64 	%rd59, __cudart_sin_cos_coeffs;
	add.s64 	%rd60, %rd59, %rd58;
	mul.rn.f64 	%fd215, %fd561, %fd561;
	and.b32  	%r104, %r176, 1;
	setp.eq.b32 	%p25, %r104, 1;
	selp.f64 	%fd216, 0dBDA8FF8320FD8164, 0d3DE5DB65F9785EBA, %p25;
	ld.global.nc.v2.f64 	{%fd217, %fd218}, [%rd60];
	fma.rn.f64 	%fd219, %fd216, %fd215, %fd217;
	fma.rn.f64 	%fd220, %fd219, %fd215, %fd218;
	ld.global.nc.v2.f64 	{%fd221, %fd222}, [%rd60+16];
	fma.rn.f64 	%fd223, %fd220, %fd215, %fd221;
	fma.rn.f64 	%fd224, %fd223, %fd215, %fd222;
	ld.global.nc.v2.f64 	{%fd225, %fd226}, [%rd60+32];
	fma.rn.f64 	%fd227, %fd224, %fd215, %fd225;
	fma.rn.f64 	%fd228, %fd227, %fd215, %fd226;
	fma.rn.f64 	%fd229, %fd228, %fd561, %fd561;
	fma.rn.f64 	%fd230, %fd228, %fd215, 0d3FF0000000000000;
	selp.f64 	%fd231, %fd230, %fd229, %p25;
	and.b32  	%r105, %r176, 2;
	setp.eq.s32 	%p26, %r105, 0;
	mov.f64 	%fd232, 0d0000000000000000;
	sub.f64 	%fd233, %fd232, %fd231;
	selp.f64 	%fd41, %fd231, %fd233, %p26;
	@%p10 bra 	$L__BB54_34;
	mul.f64 	%fd234, %fd6, 0d3FE45F306DC9C883;
	cvt.rni.s32.f64 	%r177, %fd234;
	cvt.rn.f64.s32 	%fd235, %r177;
	fma.rn.f64 	%fd236, %fd235, 0dBFF921FB54442D18, %fd6;
	fma.rn.f64 	%fd237, %fd235, 0dBC91A62633145C00, %fd236;
	fma.rn.f64 	%fd562, %fd235, 0dB97B839A252049C0, %fd237;
	setp.ltu.f64 	%p27, %fd18, 0d41E0000000000000;
	@%p27 bra 	$L__BB54_35;
	{ // callseq 242, 0
	.param .b64 param0;
	st.param.f64 	[param0], %fd6;
	.param .align 16 .b8 retval0[16];
	call.uni (retval0), 
	__internal_trig_reduction_slowpathd, 
	(
	param0
	);
	ld.param.f64 	%fd562, [retval0];
	ld.param.b32 	%r177, [retval0+8];
	} // callseq 242
	bra.uni 	$L__BB54_35;
$L__BB54_34:
	mov.f64 	%fd239, 0d0000000000000000;
	mul.rn.f64 	%fd562, %fd6, %fd239;
	mov.b32 	%r177, 0;
$L__BB54_35:
	shl.b32 	%r108, %r177, 6;
	cvt.u64.u32 	%rd61, %r108;
	and.b64  	%rd62, %rd61, 64;
	mov.u64 	%rd63, __cudart_sin_cos_coeffs;
	add.s64 	%rd64, %rd63, %rd62;
	mul.rn.f64 	%fd240, %fd562, %fd562;
	and.b32  	%r109, %r177, 1;
	setp.eq.b32 	%p29, %r109, 1;
	selp.f64 	%fd241, 0dBDA8FF8320FD8164, 0d3DE5DB65F9785EBA, %p29;
	ld.global.nc.v2.f64 	{%fd242, %fd243}, [%rd64];
	fma.rn.f64 	%fd244, %fd241, %fd240, %fd242;
	fma.rn.f64 	%fd245, %fd244, %fd240, %fd243;
	ld.global.nc.v2.f64 	{%fd246, %fd247}, [%rd64+16];
	fma.rn.f64 	%fd248, %fd245, %fd240, %fd246;
	fma.rn.f64 	%fd249, %fd248, %fd240, %fd247;
	ld.global.nc.v2.f64 	{%fd250, %fd251}, [%rd64+32];
	fma.rn.f64 	%fd252, %fd249, %fd240, %fd250;
	fma.rn.f64 	%fd253, %fd252, %fd240, %fd251;
	fma.rn.f64 	%fd254, %fd253, %fd562, %fd562;
	fma.rn.f64 	%fd255, %fd253, %fd240, 0d3FF0000000000000;
	selp.f64 	%fd256, %fd255, %fd254, %p29;
	and.b32  	%r110, %r177, 2;
	setp.eq.s32 	%p30, %r110, 0;
	mov.f64 	%fd257, 0d0000000000000000;
	sub.f64 	%fd258, %fd257, %fd256;
	selp.f64 	%fd259, %fd256, %fd258, %p30;
	mul.f64 	%fd260, %fd9, %fd41;
	mul.f64 	%fd261, %fd17, %fd260;
	mul.f64 	%fd262, %fd8, %fd17;
	mul.f64 	%fd263, %fd262, %fd24;
	mul.f64 	%fd264, %fd9, %fd29;
	mul.f64 	%fd265, %fd264, %fd36;
	sub.f64 	%fd266, %fd263, %fd265;
	fma.rn.f64 	%fd267, %fd261, %fd259, %fd266;
	mul.f64 	%fd268, %fd10, %fd29;
	fma.rn.f64 	%fd269, %fd268, %fd41, %fd267;
	mul.f64 	%fd270, %fd10, %fd36;
	mul.f64 	%fd271, %fd17, %fd270;
	fma.rn.f64 	%fd272, %fd271, %fd259, %fd269;
	add.f64 	%fd46, %fd4, %fd272;
	ld.global.f64 	%fd273, [%rd3];
	ld.global.f64 	%fd274, [%rd3+8];
	mul.f64 	%fd275, %fd2, %fd274;
	fma.rn.f64 	%fd276, %fd1, %fd273, %fd275;
	ld.global.f64 	%fd277, [%rd3+16];
	fma.rn.f64 	%fd47, %fd3, %fd277, %fd276;
	@%p6 bra 	$L__BB54_38;
	mul.f64 	%fd278, %fd7, 0d3FE45F306DC9C883;
	cvt.rni.s32.f64 	%r178, %fd278;
	cvt.rn.f64.s32 	%fd279, %r178;
	fma.rn.f64 	%fd280, %fd279, 0dBFF921FB54442D18, %fd7;
	fma.rn.f64 	%fd281, %fd279, 0dBC91A62633145C00, %fd280;
	fma.rn.f64 	%fd563, %fd279, 0dB97B839A252049C0, %fd281;
	setp.ltu.f64 	%p31, %fd11, 0d41E0000000000000;
	@%p31 bra 	$L__BB54_39;
	{ // callseq 243, 0
	.param .b64 param0;
	st.param.f64 	[param0], %fd7;
	.param .align 16 .b8 retval0[16];
	call.uni (retval0), 
	__internal_trig_reduction_slowpathd, 
	(
	param0
	);
	ld.param.f64 	%fd563, [retval0];
	ld.param.b32 	%r178, [retval0+8];
	} // callseq 243
	bra.uni 	$L__BB54_39;
$L__BB54_38:
	mov.f64 	%fd283, 0d0000000000000000;
	mul.rn.f64 	%fd563, %fd7, %fd283;
	mov.b32 	%r178, 0;
$L__BB54_39:
	shl.b32 	%r113, %r178, 6;
	cvt.u64.u32 	%rd65, %r113;
	and.b64  	%rd66, %rd65, 64;
	mov.u64 	%rd67, __cudart_sin_cos_coeffs;
	add.s64 	%rd68, %rd67, %rd66;
	mul.rn.f64 	%fd284, %fd563, %fd563;
	and.b32  	%r114, %r178, 1;
	setp.eq.b32 	%p33, %r114, 1;
	selp.f64 	%fd285, 0dBDA8FF8320FD8164, 0d3DE5DB65F9785EBA, %p33;
	ld.global.nc.v2.f64 	{%fd286, %fd287}, [%rd68];
	fma.rn.f64 	%fd288, %fd285, %fd284, %fd286;
	fma.rn.f64 	%fd289, %fd288, %fd284, %fd287;
	ld.global.nc.v2.f64 	{%fd290, %fd291}, [%rd68+16];
	fma.rn.f64 	%fd292, %fd289, %fd284, %fd290;
	fma.rn.f64 	%fd293, %fd292, %fd284, %fd291;
	ld.global.nc.v2.f64 	{%fd294, %fd295}, [%rd68+32];
	fma.rn.f64 	%fd296, %fd293, %fd284, %fd294;
	fma.rn.f64 	%fd297, %fd296, %fd284, %fd295;
	fma.rn.f64 	%fd298, %fd297, %fd563, %fd563;
	fma.rn.f64 	%fd299, %fd297, %fd284, 0d3FF0000000000000;
	selp.f64 	%fd300, %fd299, %fd298, %p33;
	and.b32  	%r115, %r178, 2;
	setp.eq.s32 	%p34, %r115, 0;
	mov.f64 	%fd301, 0d0000000000000000;
	sub.f64 	%fd302, %fd301, %fd300;
	selp.f64 	%fd52, %fd300, %fd302, %p34;
	@%p10 bra 	$L__BB54_43;
	mul.f64 	%fd303, %fd6, 0d3FE45F306DC9C883;
	cvt.rni.s32.f64 	%r179, %fd303;
	cvt.rn.f64.s32 	%fd304, %r179;
	fma.rn.f64 	%fd305, %fd304, 0dBFF921FB54442D18, %fd6;
	fma.rn.f64 	%fd306, %fd304, 0dBC91A62633145C00, %fd305;
	fma.rn.f64 	%fd565, %fd304, 0dB97B839A252049C0, %fd306;
	setp.ltu.f64 	%p35, %fd18, 0d41E0000000000000;
	@%p35 bra 	$L__BB54_42;
	{ // callseq 244, 0
	.param .b64 param0;
	st.param.f64 	[param0], %fd6;
	.param .align 16 .b8 retval0[16];
	call.uni (retval0), 
	__internal_trig_reduction_slowpathd, 
	(
	param0
	);
	ld.param.f64 	%fd565, [retval0];
	ld.param.b32 	%r179, [retval0+8];
	} // callseq 244
$L__BB54_42:
	add.s32 	%r180, %r179, 1;
	bra.uni 	$L__BB54_44;
$L__BB54_43:
	mov.f64 	%fd308, 0d0000000000000000;
	mul.rn.f64 	%fd565, %fd6, %fd308;
	mov.b32 	%r180, 1;
$L__BB54_44:
	shl.b32 	%r118, %r180, 6;
	cvt.u64.u32 	%rd69, %r118;
	and.b64  	%rd70, %rd69, 64;
	mov.u64 	%rd71, __cudart_sin_cos_coeffs;
	add.s64 	%rd72, %rd71, %rd70;
	mul.rn.f64 	%fd309, %fd565, %fd565;
	and.b32  	%r119, %r180, 1;
	setp.eq.b32 	%p37, %r119, 1;
	selp.f64 	%fd310, 0dBDA8FF8320FD8164, 0d3DE5DB65F9785EBA, %p37;
	ld.global.nc.v2.f64 	{%fd311, %fd312}, [%rd72];
	fma.rn.f64 	%fd313, %fd310, %fd309, %fd311;
	fma.rn.f64 	%fd314, %fd313, %fd309, %fd312;
	ld.global.nc.v2.f64 	{%fd315, %fd316}, [%rd72+16];
	fma.rn.f64 	%fd317, %fd314, %fd309, %fd315;
	fma.rn.f64 	%fd318, %fd317, %fd309, %fd316;
	ld.global.nc.v2.f64 	{%fd319, %fd320}, [%rd72+32];
	fma.rn.f64 	%fd321, %fd318, %fd309, %fd319;
	fma.rn.f64 	%fd322, %fd321, %fd309, %fd320;
	fma.rn.f64 	%fd323, %fd322, %fd565, %fd565;
	fma.rn.f64 	%fd324, %fd322, %fd309, 0d3FF0000000000000;
	selp.f64 	%fd325, %fd324, %fd323, %p37;
	and.b32  	%r120, %r180, 2;
	setp.eq.s32 	%p38, %r120, 0;
	mov.f64 	%fd326, 0d0000000000000000;
	sub.f64 	%fd327, %fd326, %fd325;
	selp.f64 	%fd58, %fd325, %fd327, %p38;
	@%p6 bra 	$L__BB54_48;
	mul.f64 	%fd328, %fd7, 0d3FE45F306DC9C883;
	cvt.rni.s32.f64 	%r181, %fd328;
	cvt.rn.f64.s32 	%fd329, %r181;
	fma.rn.f64 	%fd330, %fd329, 0dBFF921FB54442D18, %fd7;
	fma.rn.f64 	%fd331, %fd329, 0dBC91A62633145C00, %fd330;
	fma.rn.f64 	%fd567, %fd329, 0dB97B839A252049C0, %fd331;
	setp.ltu.f64 	%p39, %fd11, 0d41E0000000000000;
	@%p39 bra 	$L__BB54_47;
	{ // callseq 245, 0
	.param .b64 param0;
	st.param.f64 	[param0], %fd7;
	.param .align 16 .b8 retval0[16];
	call.uni (retval0), 
	__internal_trig_reduction_slowpathd, 
	(
	param0
	);
	ld.param.f64 	%fd567, [retval0];
	ld.param.b32 	%r181, [retval0+8];
	} // callseq 245
$L__BB54_47:
	add.s32 	%r182, %r181, 1;
	bra.uni 	$L__BB54_49;
$L__BB54_48:
	mov.f64 	%fd333, 0d0000000000000000;
	mul.rn.f64 	%fd567, %fd7, %fd333;
	mov.b32 	%r182, 1;
$L__BB54_49:
	shl.b32 	%r123, %r182, 6;
	cvt.u64.u32 	%rd73, %r123;
	and.b64  	%rd74, %rd73, 64;
	mov.u64 	%rd75, __cudart_sin_cos_coeffs;
	add.s64 	%rd76, %rd75, %rd74;
	mul.rn.f64 	%fd334, %fd567, %fd567;
	and.b32  	%r124, %r182, 1;
	setp.eq.b32 	%p41, %r124, 1;
	selp.f64 	%fd335, 0dBDA8FF8320FD8164, 0d3DE5DB65F9785EBA, %p41;
	ld.global.nc.v2.f64 	{%fd336, %fd337}, [%rd76];
	fma.rn.f64 	%fd338, %fd335, %fd334, %fd336;
	fma.rn.f64 	%fd339, %fd338, %fd334, %fd337;
	ld.global.nc.v2.f64 	{%fd340, %fd341}, [%rd76+16];
	fma.rn.f64 	%fd342, %fd339, %fd334, %fd340;
	fma.rn.f64 	%fd343, %fd342, %fd334, %fd341;
	ld.global.nc.v2.f64 	{%fd344, %fd345}, [%rd76+32];
	fma.rn.f64 	%fd346, %fd343, %fd334, %fd344;
	fma.rn.f64 	%fd347, %fd346, %fd334, %fd345;
	fma.rn.f64 	%fd348, %fd347, %fd567, %fd567;
	fma.rn.f64 	%fd349, %fd347, %fd334, 0d3FF0000000000000;
	selp.f64 	%fd350, %fd349, %fd348, %p41;
	and.b32  	%r125, %r182, 2;
	setp.eq.s32 	%p42, %r125, 0;
	mov.f64 	%fd351, 0d0000000000000000;
	sub.f64 	%fd352, %fd351, %fd350;
	selp.f64 	%fd64, %fd350, %fd352, %p42;
	@%p18 bra 	$L__BB54_53;
	mul.f64 	%fd353, %fd5, 0d3FE45F306DC9C883;
	cvt.rni.s32.f64 	%r183, %fd353;
	cvt.rn.f64.s32 	%fd354, %r183;
	fma.rn.f64 	%fd355, %fd354, 0dBFF921FB54442D18, %fd5;
	fma.rn.f64 	%fd356, %fd354, 0dBC91A62633145C00, %fd355;
	fma.rn.f64 	%fd569, %fd354, 0dB97B839A252049C0, %fd356;
	setp.ltu.f64 	%p43, %fd30, 0d41E0000000000000;
	@%p43 bra 	$L__BB54_52;
	{ // callseq 246, 0
	.param .b64 param0;
	st.param.f64 	[param0], %fd5;
	.param .align 16 .b8 retval0[16];
	call.uni (retval0), 
	__internal_trig_reduction_slowpathd, 
	(
	param0
	);
	ld.param.f64 	%fd569, [retval0];
	ld.param.b32 	%r183, [retval0+8];
	} // callseq 246
$L__BB54_52:
	add.s32 	%r184, %r183, 1;
	bra.uni 	$L__BB54_54;
$L__BB54_53:
	mov.f64 	%fd358, 0d0000000000000000;
	mul.rn.f64 	%fd569, %fd5, %fd358;
	mov.b32 	%r184, 1;
$L__BB54_54:
	shl.b32 	%r128, %r184, 6;
	cvt.u64.u32 	%rd77, %r128;
	and.b64  	%rd78, %rd77, 64;
	mov.u64 	%rd79, __cudart_sin_cos_coeffs;
	add.s64 	%rd80, %rd79, %rd78;
	mul.rn.f64 	%fd359, %fd569, %fd569;
	and.b32  	%r129, %r184, 1;
	setp.eq.b32 	%p45, %r129, 1;
	selp.f64 	%fd360, 0dBDA8FF8320FD8164, 0d3DE5DB65F9785EBA, %p45;
	ld.global.nc.v2.f64 	{%fd361, %fd362}, [%rd80];
	fma.rn.f64 	%fd363, %fd360, %fd359, %fd361;
	fma.rn.f64 	%fd364, %fd363, %fd359, %fd362;
	ld.global.nc.v2.f64 	{%fd365, %fd366}, [%rd80+16];
	fma.rn.f64 	%fd367, %fd364, %fd359, %fd365;
	fma.rn.f64 	%fd368, %fd367, %fd359, %fd366;
	ld.global.nc.v2.f64 	{%fd369, %fd370}, [%rd80+32];
	fma.rn.f64 	%fd371, %fd368, %fd359, %fd369;
	fma.rn.f64 	%fd372, %fd371, %fd359, %fd370;
	fma.rn.f64 	%fd373, %fd372, %fd569, %fd569;
	fma.rn.f64 	%fd374, %fd372, %fd359, 0d3FF0000000000000;
	selp.f64 	%fd375, %fd374, %fd373, %p45;
	and.b32  	%r130, %r184, 2;
	setp.eq.s32 	%p46, %r130, 0;
	mov.f64 	%fd376, 0d0000000000000000;
	sub.f64 	%fd377, %fd376, %fd375;
	selp.f64 	%fd70, %fd375, %fd377, %p46;
	mul.f64 	%fd378, %fd9, %fd64;
	mul.f64 	%fd379, %fd378, %fd70;
	mul.f64 	%fd380, %fd8, %fd52;
	fma.rn.f64 	%fd71, %fd380, %fd58, %fd379;
	@%p10 bra 	$L__BB54_57;
	mul.f64 	%fd381, %fd6, 0d3FE45F306DC9C883;
	cvt.rni.s32.f64 	%r185, %fd381;
	cvt.rn.f64.s32 	%fd382, %r185;
	fma.rn.f64 	%fd383, %fd382, 0dBFF921FB54442D18, %fd6;
	fma.rn.f64 	%fd384, %fd382, 0dBC91A62633145C00, %fd383;
	fma.rn.f64 	%fd570, %fd382, 0dB97B839A252049C0, %fd384;
	setp.ltu.f64 	%p47, %fd18, 0d41E0000000000000;
	@%p47 bra 	$L__BB54_58;
	{ // callseq 247, 0
	.param .b64 param0;
	st.param.f64 	[param0], %fd6;
	.param .align 16 .b8 retval0[16];
	call.uni (retval0), 
	__internal_trig_reduction_slowpathd, 
	(
	param0
	);
	ld.param.f64 	%fd570, [retval0];
	ld.param.b32 	%r185, [retval0+8];
	} // callseq 247
	bra.uni 	$L__BB54_58;
$L__BB54_57:
	mov.f64 	%fd386, 0d0000000000000000;
	mul.rn.f64 	%fd570, %fd6, %fd386;
	mov.b32 	%r185, 0;
$L__BB54_58:
	shl.b32 	%r133, %r185, 6;
	cvt.u64.u32 	%rd81, %r133;
	and.b64  	%rd82, %rd81, 64;
	mov.u64 	%rd83, __cudart_sin_cos_coeffs;
	add.s64 	%rd84, %rd83, %rd82;
	mul.rn.f64 	%fd387, %fd570, %fd570;
	and.b32  	%r134, %r185, 1;
	setp.eq.b32 	%p49, %r134, 1;
	selp.f64 	%fd388, 0dBDA8FF8320FD8164, 0d3DE5DB65F9785EBA, %p49;
	ld.global.nc.v2.f64 	{%fd389, %fd390}, [%rd84];
	fma.rn.f64 	%fd391, %fd388, %fd387, %fd389;
	fma.rn.f64 	%fd392, %fd391, %fd387, %fd390;
	ld.global.nc.v2.f64 	{%fd393, %fd394}, [%rd84+16];
	fma.rn.f64 	%fd395, %fd392, %fd387, %fd393;
	fma.rn.f64 	%fd396, %fd395, %fd387, %fd394;
	ld.global.nc.v2.f64 	{%fd397, %fd398}, [%rd84+32];
	fma.rn.f64 	%fd399, %fd396, %fd387, %fd397;
	fma.rn.f64 	%fd400, %fd399, %fd387, %fd398;
	fma.rn.f64 	%fd401, %fd400, %fd570, %fd570;
	fma.rn.f64 	%fd402, %fd400, %fd387, 0d3FF0000000000000;
	selp.f64 	%fd403, %fd402, %fd401, %p49;
	and.b32  	%r135, %r185, 2;
	setp.eq.s32 	%p50, %r135, 0;
	mov.f64 	%fd404, 0d0000000000000000;
	sub.f64 	%fd405, %fd404, %fd403;
	selp.f64 	%fd76, %fd403, %fd405, %p50;
	@%p18 bra 	$L__BB54_61;
	mul.f64 	%fd406, %fd5, 0d3FE45F306DC9C883;
	cvt.rni.s32.f64 	%r186, %fd406;
	cvt.rn.f64.s32 	%fd407, %r186;
	fma.rn.f64 	%fd408, %fd407, 0dBFF921FB54442D18, %fd5;
	fma.rn.f64 	%fd409, %fd407, 0dBC91A62633145C00, %fd408;
	fma.rn.f64 	%fd571, %fd407, 0dB97B839A252049C0, %fd409;
	setp.ltu.f64 	%p51, %fd30, 0d41E0000000000000;
	@%p51 bra 	$L__BB54_62;
	{ // callseq 248, 0
	.param .b64 param0;
	st.param.f64 	[param0], %fd5;
	.param .align 16 .b8 retval0[16];
	call.uni (retval0), 
	__internal_trig_reduction_slowpathd, 
	(
	param0
	);
	ld.param.f64 	%fd571, [retval0];
	ld.param.b32 	%r186, [retval0+8];
	} // callseq 248
	bra.uni 	$L__BB54_62;
$L__BB54_61:
	mov.f64 	%fd411, 0d0000000000000000;
	mul.rn.f64 	%fd571, %fd5, %fd411;
	mov.b32 	%r186, 0;
$L__BB54_62:
	shl.b32 	%r138, %r186, 6;
	cvt.u64.u32 	%rd85, %r138;
	and.b64  	%rd86, %rd85, 64;
	mov.u64 	%rd87, __cudart_sin_cos_coeffs;
	add.s64 	%rd88, %rd87, %rd86;
	mul.rn.f64 	%fd412, %fd571, %fd571;
	and.b32  	%r139, %r186, 1;
	setp.eq.b32 	%p53, %r139, 1;
	selp.f64 	%fd413, 0dBDA8FF8320FD8164, 0d3DE5DB65F9785EBA, %p53;
	ld.global.nc.v2.f64 	{%fd414, %fd415}, [%rd88];
	fma.rn.f64 	%fd416, %fd413, %fd412, %fd414;
	fma.rn.f64 	%fd417, %fd416, %fd412, %fd415;
	ld.global.nc.v2.f64 	{%fd418, %fd419}, [%rd88+16];
	fma.rn.f64 	%fd420, %fd417, %fd412, %fd418;
	fma.rn.f64 	%fd421, %fd420, %fd412, %fd419;
	ld.global.nc.v2.f64 	{%fd422, %fd423}, [%rd88+32];
	fma.rn.f64 	%fd424, %fd421, %fd412, %fd422;
	fma.rn.f64 	%fd425, %fd424, %fd412, %fd423;
	fma.rn.f64 	%fd426, %fd425, %fd571, %fd571;
	fma.rn.f64 	%fd427, %fd425, %fd412, 0d3FF0000000000000;
	selp.f64 	%fd428, %fd427, %fd426, %p53;
	and.b32  	%r140, %r186, 2;
	setp.eq.s32 	%p54, %r140, 0;
	mov.f64 	%fd429, 0d0000000000000000;
	sub.f64 	%fd430, %fd429, %fd428;
	selp.f64 	%fd431, %fd428, %fd430, %p54;
	mul.f64 	%fd432, %fd9, %fd52;
	mul.f64 	%fd433, %fd432, %fd76;
	fma.rn.f64 	%fd434, %fd433, %fd431, %fd71;
	mul.f64 	%fd435, %fd10, %fd64;
	mul.f64 	%fd436, %fd435, %fd431;
	sub.f64 	%fd437, %fd434, %fd436;
	mul.f64 	%fd438, %fd10, %fd52;
	mul.f64 	%fd439, %fd438, %fd76;
	fma.rn.f64 	%fd440, %fd70, %fd439, %fd437;
	add.f64 	%fd81, %fd47, %fd440;
	ld.global.f64 	%fd441, [%rd2];
	ld.global.f64 	%fd442, [%rd2+8];
	mul.f64 	%fd443, %fd2, %fd442;
	fma.rn.f64 	%fd444, %fd1, %fd441, %fd443;
	ld.global.f64 	%fd445, [%rd2+16];
	fma.rn.f64 	%fd82, %fd3, %fd445, %fd444;
	@%p10 bra 	$L__BB54_65;
	mul.f64 	%fd446, %fd6, 0d3FE45F306DC9C883;
	cvt.rni.s32.f64 	%r187, %fd446;
	cvt.rn.f64.s32 	%fd447, %r187;
	fma.rn.f64 	%fd448, %fd447, 0dBFF921FB54442D18, %fd6;
	fma.rn.f64 	%fd449, %fd447, 0dBC91A62633145C00, %fd448;
	fma.rn.f64 	%fd572, %fd447, 0dB97B839A252049C0, %fd449;
	setp.ltu.f64 	%p55, %fd18, 0d41E0000000000000;
	@%p55 bra 	$L__BB54_66;
	{ // callseq 249, 0
	.param .b64 param0;
	st.param.f64 	[param0], %fd6;
	.param .align 16 .b8 retval0[16];
	call.uni (retval0), 
	__internal_trig_reduction_slowpathd, 
	(
	param0
	);
	ld.param.f64 	%fd572, [retval0];
	ld.param.b32 	%r187, [retval0+8];
	} // callseq 249
	bra.uni 	$L__BB54_66;
$L__BB54_65:
	mov.f64 	%fd451, 0d0000000000000000;
	mul.rn.f64 	%fd572, %fd6, %fd451;
	mov.b32 	%r187, 0;
$L__BB54_66:
	setp.eq.f64 	%p56, %fd18, 0d7FF0000000000000;
	shl.b32 	%r143, %r187, 6;
	cvt.u64.u32 	%rd89, %r143;
	and.b64  	%rd90, %rd89, 64;
	add.s64 	%rd92, %rd87, %rd90;
	mul.rn.f64 	%fd452, %fd572, %fd572;
	and.b32  	%r144, %r187, 1;
	setp.eq.b32 	%p57, %r144, 1;
	selp.f64 	%fd453, 0dBDA8FF8320FD8164, 0d3DE5DB65F9785EBA, %p57;
	ld.global.nc.v2.f64 	{%fd454, %fd455}, [%rd92];
	fma.rn.f64 	%fd456, %fd453, %fd452, %fd454;
	fma.rn.f64 	%fd457, %fd456, %fd452, %fd455;
	ld.global.nc.v2.f64 	{%fd458, %fd459}, [%rd92+16];
	fma.rn.f64 	%fd460, %fd457, %fd452, %fd458;
	fma.rn.f64 	%fd461, %fd460, %fd452, %fd459;
	ld.global.nc.v2.f64 	{%fd462, %fd463}, [%rd92+32];
	fma.rn.f64 	%fd464, %fd461, %fd452, %fd462;
	fma.rn.f64 	%fd465, %fd464, %fd452, %fd463;
	fma.rn.f64 	%fd466, %fd465, %fd572, %fd572;
	fma.rn.f64 	%fd467, %fd465, %fd452, 0d3FF0000000000000;
	selp.f64 	%fd468, %fd467, %fd466, %p57;
	and.b32  	%r145, %r187, 2;
	setp.eq.s32 	%p58, %r145, 0;
	mov.f64 	%fd469, 0d0000000000000000;
	sub.f64 	%fd470, %fd469, %fd468;
	selp.f64 	%fd87, %fd468, %fd470, %p58;
	@%p56 bra 	$L__BB54_70;
	mul.f64 	%fd471, %fd6, 0d3FE45F306DC9C883;
	cvt.rni.s32.f64 	%r188, %fd471;
	cvt.rn.f64.s32 	%fd472, %r188;
	fma.rn.f64 	%fd473, %fd472, 0dBFF921FB54442D18, %fd6;
	fma.rn.f64 	%fd474, %fd472, 0dBC91A62633145C00, %fd473;
	fma.rn.f64 	%fd574, %fd472, 0dB97B839A252049C0, %fd474;
	setp.ltu.f64 	%p59, %fd18, 0d41E0000000000000;
	@%p59 bra 	$L__BB54_69;
	{ // callseq 250, 0
	.param .b64 param0;
	st.param.f64 	[param0], %fd6;
	.param .align 16 .b8 retval0[16];
	call.uni (retval0), 
	__internal_trig_reduction_slowpathd, 
	(
	param0
	);
	ld.param.f64 	%fd574, [retval0];
	ld.param.b32 	%r188, [retval0+8];
	} // callseq 250
$L__BB54_69:
	add.s32 	%r189, %r188, 1;
	bra.uni 	$L__BB54_71;
$L__BB54_70:
	mov.f64 	%fd476, 0d0000000000000000;
	mul.rn.f64 	%fd574, %fd6, %fd476;
	mov.b32 	%r189, 1;
$L__BB54_71:
	setp.eq.f64 	%p60, %fd30, 0d7FF0000000000000;
	shl.b32 	%r148, %r189, 6;
	cvt.u64.u32 	%rd93, %r148;
	and.b64  	%rd94, %rd93, 64;
	add.s64 	%rd96, %rd87, %rd94;
	mul.rn.f64 	%fd477, %fd574, %fd574;
	and.b32  	%r149, %r189, 1;
	setp.eq.b32 	%p61, %r149, 1;
	selp.f64 	%fd478, 0dBDA8FF8320FD8164, 0d3DE5DB65F9785EBA, %p61;
	ld.global.nc.v2.f64 	{%fd479, %fd480}, [%rd96];
	fma.rn.f64 	%fd481, %fd478, %fd477, %fd479;
	fma.rn.f64 	%fd482, %fd481, %fd477, %fd480;
	ld.global.nc.v2.f64 	{%fd483, %fd484}, [%rd96+16];
	fma.rn.f64 	%fd485, %fd482, %fd477, %fd483;
	fma.rn.f64 	%fd486, %fd485, %fd477, %fd484;
	ld.global.nc.v2.f64 	{%fd487, %fd488}, [%rd96+32];
	fma.rn.f64 	%fd489, %fd486, %fd477, %fd487;
	fma.rn.f64 	%fd490, %fd489, %fd477, %fd488;
	fma.rn.f64 	%fd491, %fd490, %fd574, %fd574;
	fma.rn.f64 	%fd492, %fd490, %fd477, 0d3FF0000000000000;
	selp.f64 	%fd493, %fd492, %fd491, %p61;
	and.b32  	%r150, %r189, 2;
	setp.eq.s32 	%p62, %r150, 0;
	mov.f64 	%fd494, 0d0000000000000000;
	sub.f64 	%fd495, %fd494, %fd493;
	selp.f64 	%fd93, %fd493, %fd495, %p62;
	@%p60 bra 	$L__BB54_74;
	mul.f64 	%fd496, %fd5, 0d3FE45F306DC9C883;
	cvt.rni.s32.f64 	%r190, %fd496;
	cvt.rn.f64.s32 	%fd497, %r190;
	fma.rn.f64 	%fd498, %fd497, 0dBFF921FB54442D18, %fd5;
	fma.rn.f64 	%fd499, %fd497, 0dBC91A62633145C00, %fd498;
	fma.rn.f64 	%fd575, %fd497, 0dB97B839A252049C0, %fd499;
	setp.ltu.f64 	%p63, %fd30, 0d41E0000000000000;
	@%p63 bra 	$L__BB54_75;
	{ // callseq 251, 0
	.param .b64 param0;
	st.param.f64 	[param0], %fd5;
	.param .align 16 .b8 retval0[16];
	call.uni (retval0), 
	__internal_trig_reduction_slowpathd, 
	(
	param0
	);
	ld.param.f64 	%fd575, [retval0];
	ld.param.b32 	%r190, [retval0+8];
	} // callseq 251
	bra.uni 	$L__BB54_75;
$L__BB54_74:
	mov.f64 	%fd501, 0d0000000000000000;
	mul.rn.f64 	%fd575, %fd5, %fd501;
	mov.b32 	%r190, 0;
$L__BB54_75:
	setp.eq.f64 	%p64, %fd30, 0d7FF0000000000000;
	shl.b32 	%r153, %r190, 6;
	cvt.u64.u32 	%rd97, %r153;
	and.b64  	%rd98, %rd97, 64;
	add.s64 	%rd100, %rd87, %rd98;
	mul.rn.f64 	%fd502, %fd575, %fd575;
	and.b32  	%r154, %r190, 1;
	setp.eq.b32 	%p65, %r154, 1;
	selp.f64 	%fd503, 0dBDA8FF8320FD8164, 0d3DE5DB65F9785EBA, %p65;
	ld.global.nc.v2.f64 	{%fd504, %fd505}, [%rd100];
	fma.rn.f64 	%fd506, %fd503, %fd502, %fd504;
	fma.rn.f64 	%fd507, %fd506, %fd502, %fd505;
	ld.global.nc.v2.f64 	{%fd508, %fd509}, [%rd100+16];
	fma.rn.f64 	%fd510, %fd507, %fd502, %fd508;
	fma.rn.f64 	%fd511, %fd510, %fd502, %fd509;
	ld.global.nc.v2.f64 	{%fd512, %fd513}, [%rd100+32];
	fma.rn.f64 	%fd514, %fd511, %fd502, %fd512;
	fma.rn.f64 	%fd515, %fd514, %fd502, %fd513;
	fma.rn.f64 	%fd516, %fd515, %fd575, %fd575;
	fma.rn.f64 	%fd517, %fd515, %fd502, 0d3FF0000000000000;
	selp.f64 	%fd518, %fd517, %fd516, %p65;
	and.b32  	%r155, %r190, 2;
	setp.eq.s32 	%p66, %r155, 0;
	mov.f64 	%fd519, 0d0000000000000000;
	sub.f64 	%fd520, %fd519, %fd518;
	selp.f64 	%fd521, %fd518, %fd520, %p66;
	mul.f64 	%fd522, %fd9, %fd93;
	mul.f64 	%fd523, %fd522, %fd521;
	mul.f64 	%fd524, %fd8, %fd87;
	sub.f64 	%fd98, %fd523, %fd524;
	@%p64 bra 	$L__BB54_79;
	mul.f64 	%fd525, %fd5, 0d3FE45F306DC9C883;
	cvt.rni.s32.f64 	%r191, %fd525;
	cvt.rn.f64.s32 	%fd526, %r191;
	fma.rn.f64 	%fd527, %fd526, 0dBFF921FB54442D18, %fd5;
	fma.rn.f64 	%fd528, %fd526, 0dBC91A62633145C00, %fd527;
	fma.rn.f64 	%fd577, %fd526, 0dB97B839A252049C0, %fd528;
	setp.ltu.f64 	%p67, %fd30, 0d41E0000000000000;
	@%p67 bra 	$L__BB54_78;
	{ // callseq 252, 0
	.param .b64 param0;
	st.param.f64 	[param0], %fd5;
	.param .align 16 .b8 retval0[16];
	call.uni (retval0), 
	__internal_trig_reduction_slowpathd, 
	(
	param0
	);
	ld.param.f64 	%fd577, [retval0];
	ld.param.b32 	%r191, [retval0+8];
	} // callseq 252
$L__BB54_78:
	add.s32 	%r192, %r191, 1;
	bra.uni 	$L__BB54_80;
$L__BB54_79:
	mov.f64 	%fd530, 0d0000000000000000;
	mul.rn.f64 	%fd577, %fd5, %fd530;
	mov.b32 	%r192, 1;
$L__BB54_80:
	shl.b32 	%r158, %r192, 6;
	cvt.u64.u32 	%rd101, %r158;
	and.b64  	%rd102, %rd101, 64;
	add.s64 	%rd104, %rd87, %rd102;
	mul.rn.f64 	%fd531, %fd577, %fd577;
	and.b32  	%r159, %r192, 1;
	setp.eq.b32 	%p68, %r159, 1;
	selp.f64 	%fd532, 0dBDA8FF8320FD8164, 0d3DE5DB65F9785EBA, %p68;
	ld.global.nc.v2.f64 	{%fd533, %fd534}, [%rd104];
	fma.rn.f64 	%fd535, %fd532, %fd531, %fd533;
	fma.rn.f64 	%fd536, %fd535, %fd531, %fd534;
	ld.global.nc.v2.f64 	{%fd537, %fd538}, [%rd104+16];
	fma.rn.f64 	%fd539, %fd536, %fd531, %fd537;
	fma.rn.f64 	%fd540, %fd539, %fd531, %fd538;
	ld.global.nc.v2.f64 	{%fd541, %fd542}, [%rd104+32];
	fma.rn.f64 	%fd543, %fd540, %fd531, %fd541;
	fma.rn.f64 	%fd544, %fd543, %fd531, %fd542;
	fma.rn.f64 	%fd545, %fd544, %fd577, %fd577;
	fma.rn.f64 	%fd546, %fd544, %fd531, 0d3FF0000000000000;
	selp.f64 	%fd547, %fd546, %fd545, %p68;
	and.b32  	%r160, %r192, 2;
	setp.eq.s32 	%p69, %r160, 0;
	mov.f64 	%fd548, 0d0000000000000000;
	sub.f64 	%fd549, %fd548, %fd547;
	selp.f64 	%fd550, %fd547, %fd549, %p69;
	mul.f64 	%fd551, %fd10, %fd550;
	fma.rn.f64 	%fd552, %fd93, %fd551, %fd98;
	add.f64 	%fd553, %fd82, %fd552;
	add.u64 	%rd105, %SP, 0;
	add.u64 	%rd106, %SPL, 0;
	st.local.f64 	[%rd106], %fd46;
	st.local.f64 	[%rd106+8], %fd81;
	st.local.f64 	[%rd106+16], %fd553;
	mov.u64 	%rd107, $str$3;
	cvta.global.u64 	%rd108, %rd107;
	{ // callseq 253, 0
	.param .b64 param0;
	st.param.b64 	[param0], %rd108;
	.param .b64 param1;
	st.param.b64 	[param1], %rd105;
	.param .b32 retval0;
	call.uni (retval0), 
	vprintf, 
	(
	param0, 
	param1
	);
	ld.param.b32 	%r161, [retval0];
	} // callseq 253
	add.s32 	%r168, %r168, 1;
	ld.global.u32 	%r163, [%rd1];
	add.s64 	%rd120, %rd120, 8;
	add.s64 	%rd119, %rd119, 8;
	add.s64 	%rd118, %rd118, 8;
	setp.lt.s32 	%p70, %r168, %r163;
	@%p70 bra 	$L__BB54_8;
$L__BB54_81:
	mov.u32 	%r164, %ntid.x;
	mov.u32 	%r165, %nctaid.x;
	mad.lo.s32 	%r167, %r164, %r165, %r167;
	setp.lt.s32 	%p71, %r167, %r72;
	@%p71 bra 	$L__BB54_5;
$L__BB54_82:
	add.s32 	%r166, %r166, 1;
	setp.ne.s32 	%p72, %r166, %r72;
	@%p72 bra 	$L__BB54_2;
$L__BB54_83:
	ret;

}
	// .globl	_ZN3cub18CUB_300001_SM_10006detail11EmptyKernelIvEEvv
.visible .entry _ZN3cub18CUB_300001_SM_10006detail11EmptyKernelIvEEvv()
{


	ret;

}
	// .globl	_ZN3cub18CUB_300001_SM_10006detail6reduce27DeviceSegmentedReduceKernelINS2_10policy_hubIdiN4cuda3std3__44plusIvEEE10Policy1000EPdSC_PiSD_iS9_ddEEvT0_T1_T2_T3_T5_T6_
.visible .entry _ZN3cub18CUB_300001_SM_10006detail6reduce27DeviceSegmentedReduceKernelINS2_10policy_hubIdiN4cuda3std3__44plusIvEEE10Policy1000EPdSC_PiSD_iS9_ddEEvT0_T1_T2_T3_T5_T6_(
	.param .u64 .ptr .align 1 _ZN3cub18CUB_300001_SM_10006detail6reduce27DeviceSegmentedReduceKernelINS2_10policy_hubIdiN4cuda3std3__44plusIvEEE10Policy1000EPdSC_PiSD_iS9_ddEEvT0_T1_T2_T3_T5_T6__param_0,
	.param .u64 .ptr .align 1 _ZN3cub18CUB_300001_SM_10006detail6reduce27DeviceSegmentedReduceKernelINS2_10policy_hubIdiN4cuda3std3__44plusIvEEE10Policy1000EPdSC_PiSD_iS9_ddEEvT0_T1_T2_T3_T5_T6__param_1,
	.param .u64 .ptr .align 1 _ZN3cub18CUB_300001_SM_10006detail6reduce27DeviceSegmentedReduceKernelINS2_10policy_hubIdiN4cuda3std3__44plusIvEEE10Policy1000EPdSC_PiSD_iS9_ddEEvT0_T1_T2_T3_T5_T6__param_2,
	.param .u64 .ptr .align 1 _ZN3cub18CUB_300001_SM_10006detail6reduce27DeviceSegmentedReduceKernelINS2_10policy_hubIdiN4cuda3std3__44plusIvEEE10Policy1000EPdSC_PiSD_iS9_ddEEvT0_T1_T2_T3_T5_T6__param_3,
	.param .align 1 .b8 _ZN3cub18CUB_300001_SM_10006detail6reduce27DeviceSegmentedReduceKernelINS2_10policy_hubIdiN4cuda3std3__44plusIvEEE10Policy1000EPdSC_PiSD_iS9_ddEEvT0_T1_T2_T3_T5_T6__param_4[1],
	.param .f64 _ZN3cub18CUB_300001_SM_10006detail6reduce27DeviceSegmentedReduceKernelINS2_10policy_hubIdiN4cuda3std3__44plusIvEEE10Policy1000EPdSC_PiSD_iS9_ddEEvT0_T1_T2_T3_T5_T6__param_5
)
.maxntid 640
{
	.reg .pred 	%p<46>;
	.reg .b16 	%rs<4>;
	.reg .b32 	%r<148>;
	.reg .b64 	%rd<100>;
	.reg .b64 	%fd<252>;
	// demoted variable
	.shared .align 8 .b8 _ZZN3cub18CUB_300001_SM_10006detail6reduce27DeviceSegmentedReduceKernelINS2_10policy_hubIdiN4cuda3std3__44plusIvEEE10Policy1000EPdSC_PiSD_iS9_ddEEvT0_T1_T2_T3_T5_T6_E12temp_storage[192];
	ld.param.u64 	%rd8, [_ZN3cub18CUB_300001_SM_10006detail6reduce27DeviceSegmentedReduceKernelINS2_10policy_hubIdiN4cuda3std3__44plusIvEEE10Policy1000EPdSC_PiSD_iS9_ddEEvT0_T1_T2_T3_T5_T6__param_0];
	ld.param.u64 	%rd9, [_ZN3cub18CUB_300001_SM_10006detail6reduce27DeviceSegmentedReduceKernelINS2_10policy_hubIdiN4cuda3std3__44plusIvEEE10Policy1000EPdSC_PiSD_iS9_ddEEvT0_T1_T2_T3_T5_T6__param_1];
	ld.param.u64 	%rd10, [_ZN3cub18CUB_300001_SM_10006detail6reduce27DeviceSegmentedReduceKernelINS2_10policy_hubIdiN4cuda3std3__44plusIvEEE10Policy1000EPdSC_PiSD_iS9_ddEEvT0_T1_T2_T3_T5_T6__param_2];
	ld.param.u64 	%rd11, [_ZN3cub18CUB_300001_SM_10006detail6reduce27DeviceSegmentedReduceKernelINS2_10policy_hubIdiN4cuda3std3__44plusIvEEE10Policy1000EPdSC_PiSD_iS9_ddEEvT0_T1_T2_T3_T5_T6__param_3];
	cvta.to.global.u64 	%rd1, %rd9;
	cvta.to.global.u64 	%rd12, %rd11;
	cvta.to.global.u64 	%rd13, %rd10;
	mov.u32 	%r1, %ctaid.x;
	mul.wide.u32 	%rd14, %r1, 4;
	add.s64 	%rd15, %rd13, %rd14;
	ld.global.u32 	%r142, [%rd15];
	add.s64 	%rd16, %rd12, %rd14;
	ld.global.u32 	%r3, [%rd16];
	setp.ne.s32 	%p1, %r3, %r142;
	@%p1 bra 	$L__BB56_3;
	mov.u32 	%r131, %tid.x;
	setp.ne.s32 	%p45, %r131, 0;
	@%p45 bra 	$L__BB56_39;
	ld.param.f64 	%fd238, [_ZN3cub18CUB_300001_SM_10006detail6reduce27DeviceSegmentedReduceKernelINS2_10policy_hubIdiN4cuda3std3__44plusIvEEE10Policy1000EPdSC_PiSD_iS9_ddEEvT0_T1_T2_T3_T5_T6__param_5];
	mul.wide.u32 	%rd96, %r1, 8;
	add.s64 	%rd97, %rd1, %rd96;
	st.global.f64 	[%rd97], %fd238;
	bra.uni 	$L__BB56_39;
$L__BB56_3:
	sub.s32 	%r4, %r3, %r142;
	setp.gt.s32 	%p2, %r4, 5119;
	@%p2 bra 	$L__BB56_22;
	mov.u32 	%r5, %tid.x;
	setp.ge.s32 	%p13, %r5, %r4;
	mov.f64 	%fd244, 0d0000000000000000;
	mov.u32 	%r136, %r5;
	@%p13 bra 	$L__BB56_6;
	add.s32 	%r79, %r142, %r5;
	mul.wide.s32 	%rd80, %r79, 8;
	add.s64 	%rd79, %rd8, %rd80;
	// begin inline asm
	ld.global.nc.u64 %rd78, [%rd79];
	// end inline asm
	mov.b64 	%fd244, %rd78;
	add.s32 	%r136, %r5, 640;
$L__BB56_6:
	setp.ge.s32 	%p14, %r136, %r4;
	@%p14 bra 	$L__BB56_13;
	not.b32 	%r80, %r136;
	add.s32 	%r81, %r3, %r80;
	sub.s32 	%r8, %r81, %r142;
	mul.hi.u32 	%r82, %r8, -858993459;
	shr.u32 	%r83, %r82, 9;
	add.s32 	%r9, %r83, 1;
	and.b32  	%r84, %r83, 3;
	setp.eq.s32 	%p15, %r84, 3;
	@%p15 bra 	$L__BB56_10;
	add.s32 	%r134, %r136, %r142;
	and.b32  	%r85, %r9, 3;
	neg.s32 	%r133, %r85;
$L__BB56_9:
	.pragma "nounroll";
	mul.wide.s32 	%rd83, %r134, 8;
	add.s64 	%rd82, %rd8, %rd83;
	// begin inline asm
	ld.global.nc.u64 %rd81, [%rd82];
	// end inline asm
	mov.b64 	%fd115, %rd81;
	add.f64 	%fd244, %fd244, %fd115;
	add.s32 	%r136, %r136, 640;
	add.s32 	%r134, %r134, 640;
	add.s32 	%r133, %r133, 1;
	setp.ne.s32 	%p16, %r133, 0;
	@%p16 bra 	$L__BB56_9;
$L__BB56_10:
	setp.lt.u32 	%p17, %r8, 1920;
	@%p17 bra 	$L__BB56_13;
	add.s32 	%r137, %r136, %r142;
$L__BB56_12:
	mul.wide.s32 	%rd92, %r137, 8;
	add.s64 	%rd85, %rd8, %rd92;
	// begin inline asm
	ld.global.nc.u64 %rd84, [%rd85];
	// end inline asm
	mov.b64 	%fd116, %rd84;
	add.f64 	%fd117, %fd244, %fd116;
	add.s64 	%rd87, %rd85, 5120;
	// begin inline asm
	ld.global.nc.u64 %rd86, [%rd87];
	// end inline asm
	mov.b64 	%fd118, %rd86;
	add.f64 	%fd119, %fd117, %fd118;
	add.s64 	%rd89, %rd85, 10240;
	// begin inline asm
	ld.global.nc.u64 %rd88, [%rd89];
	// end inline asm
	mov.b64 	%fd120, %rd88;
	add.f64 	%fd121, %fd119, %fd120;
	add.s64 	%rd91, %rd85, 15360;
	// begin inline asm
	ld.global.nc.u64 %rd90, [%rd91];
	// end inline asm
	mov.b64 	%fd122, %rd90;
	add.f64 	%fd244, %fd121, %fd122;
	add.s32 	%r136, %r136, 2560;
	add.s32 	%r137, %r137, 2560;
	setp.lt.s32 	%p18, %r136, %r4;
	@%p18 bra 	$L__BB56_12;
$L__BB56_13:
	setp.lt.s32 	%p19, %r4, 640;
	@%p19 bra 	$L__BB56_18;
	// begin inline asm
	mov.u32 %r110, %laneid;
	// end inline asm
	mov.b32 	%r111, 1;
	mov.b32 	%r124, 31;
	mov.b32 	%r125, -1;
	// begin inline asm
	{  .reg .u32 lo;  .reg .u32 hi;  .reg .pred p;  .reg .f64 r0;  mov.b64 %fd189, %fd244;  mov.b64 {lo, hi}, %fd244;  shfl.sync.down.b32 lo|p, lo, %r111, %r124, %r125;  shfl.sync.down.b32 hi|p, hi, %r111, %r124, %r125;  mov.b64 r0, {lo, hi};  @p add.f64 %fd189, %fd189, r0;}
	// end inline asm
	mov.b32 	%r114, 2;
	// begin inline asm
	{  .reg .u32 lo;  .reg .u32 hi;  .reg .pred p;  .reg .f64 r0;  mov.b64 %fd191, %fd189;  mov.b64 {lo, hi}, %fd189;  shfl.sync.down.b32 lo|p, lo, %r114, %r124, %r125;  shfl.sync.down.b32 hi|p, hi, %r114, %r124, %r125;  mov.b64 r0, {lo, hi};  @p add.f64 %fd191, %fd191, r0;}
	// end inline asm
	mov.b32 	%r117, 4;
	// begin inline asm
	{  .reg .u32 lo;  .reg .u32 hi;  .reg .pred p;  .reg .f64 r0;  mov.b64 %fd193, %fd191;  mov.b64 {lo, hi}, %fd191;  shfl.sync.down.b32 lo|p, lo, %r117, %r124, %r125;  shfl.sync.down.b32 hi|p, hi, %r117, %r124, %r125;  mov.b64 r0, {lo, hi};  @p add.f64 %fd193, %fd193, r0;}
	// end inline asm
	mov.b32 	%r120, 8;
	// begin inline asm
	{  .reg .u32 lo;  .reg .u32 hi;  .reg .pred p;  .reg .f64 r0;  mov.b64 %fd195, %fd193;  mov.b64 {lo, hi}, %fd193;  shfl.sync.down.b32 lo|p, lo, %r120, %r124, %r125;  shfl.sync.down.b32 hi|p, hi, %r120, %r124, %r125;  mov.b64 r0, {lo, hi};  @p add.f64 %fd195, %fd195, r0;}
	// end inline asm
	mov.b32 	%r123, 16;
	// begin inline asm
	{  .reg .u32 lo;  .reg .u32 hi;  .reg .pred p;  .reg .f64 r0;  mov.b64 %fd251, %fd195;  mov.b64 {lo, hi}, %fd195;  shfl.sync.down.b32 lo|p, lo, %r123, %r124, %r125;  shfl.sync.down.b32 hi|p, hi, %r123, %r124, %r125;  mov.b64 r0, {lo, hi};  @p add.f64 %fd251, %fd251, r0;}
	// end inline asm
	setp.ne.s32 	%p42, %r110, 0;
	@%p42 bra 	$L__BB56_16;
	shr.u32 	%r126, %r5, 2;
	and.b32  	%r127, %r126, 248;
	mov.u32 	%r128, _ZZN3cub18CUB_300001_SM_10006detail6reduce27DeviceSegmentedReduceKernelINS2_10policy_hubIdiN4cuda3std3__44plusIvEEE10Policy1000EPdSC_PiSD_iS9_ddEEvT0_T1_T2_T3_T5_T6_E12temp_storage;
	add.s32 	%r129, %r128, %r127;
	st.shared.f64 	[%r129+24], %fd251;
$L__BB56_16:
	bar.sync 	0;
	setp.ne.s32 	%p43, %r5, 0;
	@%p43 bra 	$L__BB56_37;
	ld.shared.f64 	%fd199, [_ZZN3cub18CUB_300001_SM_10006detail6reduce27DeviceSegmentedReduceKernelINS2_10policy_hubIdiN4cuda3std3__44plusIvEEE10Policy1000EPdSC_PiSD_iS9_ddEEvT0_T1_T2_T3_T5_T6_E12temp_storage+32];
	add.f64 	%fd200, %fd251, %fd199;
	ld.shared.f64 	%fd201, [_ZZN3cub18CUB_300001_SM_10006detail6reduce27DeviceSegmentedReduceKernelINS2_10policy_hubIdiN4cuda3std3__44plusIvEEE10Policy1000EPdSC_PiSD_iS9_ddEEvT0_T1_T2_T3_T5_T6_E12temp_storage+40];
	add.f64 	%fd202, %fd200, %fd201;
	ld.shared.f64 	%fd203, [_ZZN3cub18CUB_300001_SM_10006detail6reduce27DeviceSegmentedReduceKernelINS2_10policy_hubIdiN4cuda3std3__44plusIvEEE10Policy1000EPdSC_PiSD_iS9_ddEEvT0_T1_T2_T3_T5_T6_E12temp_storage+48];
	add.f64 	%fd204, %fd202, %fd203;
	ld.shared.f64 	%fd205, [_ZZN3cub18CUB_300001_SM_10006detail6reduce27DeviceSegmentedReduceKernelINS2_10policy_hubIdiN4cuda3std3__44plusIvEEE10Policy1000EPdSC_PiSD_iS9_ddEEvT0_T1_T2_T3_T5_T6_E12temp_storage+56];
	add.f64 	%fd206, %fd204, %fd205;
	ld.shared.f64 	%fd207, [_ZZN3cub18CUB_300001_SM_10006detail6reduce27DeviceSegmentedReduceKernelINS2_10policy_hubIdiN4cuda3std3__44plusIvEEE10Policy1000EPdSC_PiSD_iS9_ddEEvT0_T1_T2_T3_T5_T6_E12temp_storage+64];
	add.f64 	%fd208, %fd206, %fd207;
	ld.shared.f64 	%fd209, [_ZZN3cub18CUB_300001_SM_10006detail6reduce27DeviceSegmentedReduceKernelINS2_10policy_hubIdiN4cuda3std3__44plusIvEEE10Policy1000EPdSC_PiSD_iS9_ddEEvT0_T1_T2_T3_T5_T6_E12temp_storage+72];
	add.f64 	%fd210, %fd208, %fd209;
	ld.shared.f64 	%fd211, [_ZZN3cub18CUB_300001_SM_10006detail6reduce27DeviceSegmentedReduceKernelINS2_10policy_hubIdiN4cuda3std3__44plusIvEEE10Policy1000EPdSC_PiSD_iS9_ddEEvT0_T1_T2_T3_T5_T6_E12temp_storage+80];
	add.f64 	%fd212, %fd210, %fd211;
	ld.shared.f64 	%fd213, [_ZZN3cub18CUB_300001_SM_10006detail6reduce27DeviceSegmentedReduceKernelINS2_10policy_hubIdiN4cuda3std3__44plusIvEEE10Policy1000EPdSC_PiSD_iS9_ddEEvT0_T1_T2_T3_T5_T6_E12temp_storage+88];
	add.f64 	%fd214, %fd212, %fd213;
	ld.shared.f64 	%fd215, [_ZZN3cub18CUB_300001_SM_10006detail6reduce27DeviceSegmentedReduceKernelINS2_10policy_hubIdiN4cuda3std3__44plusIvEEE10Policy1000EPdSC_PiSD_iS9_ddEEvT0_T1_T2_T3_T5_T6_E12temp_storage+96];
	add.f64 	%fd216, %fd214, %fd215;
	ld.shared.f64 	%fd217, [_ZZN3cub18CUB_300001_SM_10006detail6reduce27DeviceSegmentedReduceKernelINS2_10policy_hubIdiN4cuda3std3__44plusIvEEE10Policy1000EPdSC_PiSD_iS9_ddEEvT0_T1_T2_T3_T5_T6_E12temp_storage+104];
	add.f64 	%fd218, %fd216, %fd217;
	ld.shared.f64 	%fd219, [_ZZN3cub18CUB_300001_SM_10006detail6reduce27DeviceSegmentedReduceKernelINS2_10policy_hubIdiN4cuda3std3__44plusIvEEE10Policy1000EPdSC_PiSD_iS9_ddEEvT0_T1_T2_T3_T5_T6_E12temp_storage+112];
	add.f64 	%fd220, %fd218, %fd219;
	ld.shared.f64 	%fd221, [_ZZN3cub18CUB_300001_SM_10006detail6reduce27DeviceSegmentedReduceKernelINS2_10policy_hubIdiN4cuda3std3__44plusIvEEE10Policy1000EPdSC_PiSD_iS9_ddEEvT0_T1_T2_T3_T5_T6_E12temp_storage+120];
	add.f64 	%fd222, %fd220, %fd221;
	ld.shared.f64 	%fd223, [_ZZN3cub18CUB_300001_SM_10006detail6reduce27DeviceSegmentedReduceKernelINS2_10policy_hubIdiN4cuda3std3__44plusIvEEE10Policy1000EPdSC_PiSD_iS9_ddEEvT0_T1_T2_T3_T5_T6_E12temp_storage+128];
	add.f64 	%fd224, %fd222, %fd223;
	ld.shared.f64 	%fd225, [_ZZN3cub18CUB_300001_SM_10006detail6reduce27DeviceSegmentedReduceKernelINS2_10policy_hubIdiN4cuda3std3__44plusIvEEE10Policy1000EPdSC_PiSD_iS9_ddEEvT0_T1_T2_T3_T5_T6_E12temp_storage+136];
	add.f64 	%fd226, %fd224, %fd225;
	ld.shared.f64 	%fd227, [_ZZN3cub18CUB_300001_SM_10006detail6reduce27DeviceSegmentedReduceKernelINS2_10policy_hubIdiN4cuda3std3__44plusIvEEE10Policy1000EPdSC_PiSD_iS9_ddEEvT0_T1_T2_T3_T5_T6_E12temp_storage+144];
	add.f64 	%fd228, %fd226, %fd227;
	ld.shared.f64 	%fd229, [_ZZN3cub18CUB_300001_SM_10006detail6reduce27DeviceSegmentedReduceKernelINS2_10policy_hubIdiN4cuda3std3__44plusIvEEE10Policy1000EPdSC_PiSD_iS9_ddEEvT0_T1_T2_T3_T5_T6_E12temp_storage+152];
	add.f64 	%fd230, %fd228, %fd229;
	ld.shared.f64 	%fd231, [_ZZN3cub18CUB_300001_SM_10006detail6reduce27DeviceSegmentedReduceKernelINS2_10policy_hubIdiN4cuda3std3__44plusIvEEE10Policy1000EPdSC_PiSD_iS9_ddEEvT0_T1_T2_T3_T5_T6_E12temp_storage+160];
	add.f64 	%fd232, %fd230, %fd231;
	ld.shared.f64 	%fd233, [_ZZN3cub18CUB_300001_SM_10006detail6reduce27DeviceSegmentedReduceKernelINS2_10policy_hubIdiN4cuda3std3__44plusIvEEE10Policy1000EPdSC_PiSD_iS9_ddEEvT0_T1_T2_T3_T5_T6_E12temp_storage+168];
	add.f64 	%fd234, %fd232, %fd233;
	ld.shared.f64 	%fd235, [_ZZN3cub18CUB_300001_SM_10006detail6reduce27DeviceSegmentedReduceKernelINS2_10policy_hubIdiN4cuda3std3__44plusIvEEE10Policy1000EPdSC_PiSD_iS9_ddEEvT0_T1_T2_T3_T5_T6_E12temp_storage+176];
	add.f64 	%fd251, %fd234, %fd235;
	bra.uni 	$L__BB56_37;
$L__BB56_18:
	// begin inline asm
	mov.u32 %r86, %laneid;
	// end inline asm
	and.b32  	%r102, %r5, 992;
	add.s32 	%r103, %r102, 32;
	setp.gt.s32 	%p20, %r103, %r4;
	not.b32 	%r104, %r102;
	add.s32 	%r105, %r4, %r104;
	selp.b32 	%r100, %r105, 31, %p20;
	mov.b32 	%r87, 1;
	mov.b32 	%r101, -1;
	// begin inline asm
	{  .reg .u32 lo;  .reg .u32 hi;  .reg .pred p;  .reg .f64 r0;  mov.b64 %fd123, %fd244;  mov.b64 {lo, hi}, %fd244;  shfl.sync.down.b32 lo|p, lo, %r87, %r100, %r101;  shfl.sync.down.b32 hi|p, hi, %r87, %r100, %r101;  mov.b64 r0, {lo, hi};  @p add.f64 %fd123, %fd123, r0;}
	// end inline asm
	mov.b32 	%r90, 2;
	// begin inline asm
	{  .reg .u32 lo;  .reg .u32 hi;  .reg .pred p;  .reg .f64 r0;  mov.b64 %fd125, %fd123;  mov.b64 {lo, hi}, %fd123;  shfl.sync.down.b32 lo|p, lo, %r90, %r100, %r101;  shfl.sync.down.b32 hi|p, hi, %r90, %r100, %r101;  mov.b64 r0, {lo, hi};  @p add.f64 %fd125, %fd125, r0;}
	// end inline asm
	mov.b32 	%r93, 4;
	// begin inline asm
	{  .reg .u32 lo;  .reg .u32 hi;  .reg .pred p;  .reg .f64 r0;  mov.b64 %fd127, %fd125;  mov.b64 {lo, hi}, %fd125;  shfl.sync.down.b32 lo|p, lo, %r93, %r100, %r101;  shfl.sync.down.b32 hi|p, hi, %r93, %r100, %r101;  mov.b64 r0, {lo, hi};  @p add.f64 %fd127, %fd127, r0;}
	// end inline asm
	mov.b32 	%r96, 8;
	// begin inline asm
	{  .reg .u32 lo;  .reg .u32 hi;  .reg .pred p;  .reg .f64 r0;  mov.b64 %fd129, %fd127;  mov.b64 {lo, hi}, %fd127;  shfl.sync.down.b32 lo|p, lo, %r96, %r100, %r101;  shfl.sync.down.b32 hi|p, hi, %r96, %r100, %r101;  mov.b64 r0, {lo, hi};  @p add.f64 %fd129, %fd129, r0;}
	// end inline asm
	mov.b32 	%r99, 16;
	// begin inline asm
	{  .reg .u32 lo;  .reg .u32 hi;  .reg .pred p;  .reg .f64 r0;  mov.b64 %fd251, %fd129;  mov.b64 {lo, hi}, %fd129;  shfl.sync.down.b32 lo|p, lo, %r99, %r100, %r101;  shfl.sync.down.b32 hi|p, hi, %r99, %r100, %r101;  mov.b64 r0, {lo, hi};  @p add.f64 %fd251, %fd251, r0;}
	// end inline asm
	setp.ne.s32 	%p21, %r86, 0;
	@%p21 bra 	$L__BB56_20;
	shr.u32 	%r106, %r5, 2;
	and.b32  	%r107, %r106, 248;
	mov.u32 	%r108, _ZZN3cub18CUB_300001_SM_10006detail6reduce27DeviceSegmentedReduceKernelINS2_10policy_hubIdiN4cuda3std3__44plusIvEEE10Policy1000EPdSC_PiSD_iS9_ddEEvT0_T1_T2_T3_T5_T6_E12temp_storage;
	add.s32 	%r109, %r108, %r107;
	st.shared.f64 	[%r109+24], %fd251;
$L__BB56_20:
	bar.sync 	0;
	setp.ne.s32 	%p22, %r5, 0;
	@%p22 bra 	$L__BB56_37;
	setp.gt.s32 	%p23, %r4, 32;
	ld.shared.f64 	%fd133, [_ZZN3cub18CUB_300001_SM_10006detail6reduce27DeviceSegmentedReduceKernelINS2_10policy_hubIdiN4cuda3std3__44plusIvEEE10Policy1000EPdSC_PiSD_iS9_ddEEvT0_T1_T2_T3_T5_T6_E12temp_storage+32];
	add.f64 	%fd134, %fd251, %fd133;
	selp.f64 	%fd135, %fd134, %fd251, %p23;
	setp.gt.s32 	%p24, %r4, 64;
	ld.shared.f64 	%fd136, [_ZZN3cub18CUB_300001_SM_10006detail6reduce27DeviceSegmentedReduceKernelINS2_10policy_hubIdiN4cuda3std3__44plusIvEEE10Policy1000EPdSC_PiSD_iS9_ddEEvT0_T1_T2_T3_T5_T6_E12temp_storage+40];
	add.f64 	%fd137, %fd136, %fd135;
	selp.f64 	%fd138, %fd137, %fd135, %p24;
	setp.gt.s32 	%p25, %r4, 96;
	ld.shared.f64 	%fd139, [_ZZN3cub18CUB_300001_SM_10006detail6reduce27DeviceSegmentedReduceKernelINS2_10policy_hubIdiN4cuda3std3__44plusIvEEE10Policy1000EPdSC_PiSD_iS9_ddEEvT0_T1_T2_T3_T5_T6_E12temp_storage+48];
	add.f64 	%fd140, %fd139, %fd138;
	selp.f64 	%fd141, %fd140, %fd138, %p25;
	setp.gt.s32 	%p26, %r4, 128;
	ld.shared.f64 	%fd142, [_ZZN3cub18CUB_300001_SM_10006detail6reduce27DeviceSegmentedReduceKernelINS2_10policy_hubIdiN4cuda3std3__44plusIvEEE10Policy1000EPdSC_PiSD_iS9_ddEEvT0_T1_T2_T3_T5_T6_E12temp_storage+56];
	add.f64 	%fd143, %fd142, %fd141;
	selp.f64 	%fd144, %fd143, %fd141, %p26;
	setp.gt.s32 	%p27, %r4, 160;
	ld.shared.f64 	%fd145, [_ZZN3cub18CUB_300001_SM_10006detail6reduce27DeviceSegmentedReduceKernelINS2_10policy_hubIdiN4cuda3std3__44plusIvEEE10Policy1000EPdSC_PiSD_iS9_ddEEvT0_T1_T2_T3_T5_T6_E12temp_storage+64];
	add.f64 	%fd146, %fd145, %fd144;
	selp.f64 	%fd147, %fd146, %fd144, %p27;
	setp.gt.s32 	%p28, %r4, 192;
	ld.shared.f64 	%fd148, [_ZZN3cub18CUB_300001_SM_10006detail6reduce27DeviceSegmentedReduceKernelINS2_10policy_hubIdiN4cuda3std3__44plusIvEEE10Policy1000EPdSC_PiSD_iS9_ddEEvT0_T1_T2_T3_T5_T6_E12temp_storage+72];
	add.f64 	%fd149, %fd148, %fd147;
	selp.f64 	%fd150, %fd149, %fd147, %p28;
	setp.gt.s32 	%p29, %r4, 224;
	ld.shared.f64 	%fd151, [_ZZN3cub18CUB_300001_SM_10006detail6reduce27DeviceSegmentedReduceKernelINS2_10policy_hubIdiN4cuda3std3__44plusIvEEE10Policy1000EPdSC_PiSD_iS9_ddEEvT0_T1_T2_T3_T5_T6_E12temp_storage+80];
	add.f64 	%fd152, %fd151, %fd150;
	selp.f64 	%fd153, %fd152, %fd150, %p29;
	setp.gt.s32 	%p30, %r4, 256;
	ld.shared.f64 	%fd154, [_ZZN3cub18CUB_300001_SM_10006detail6reduce27DeviceSegmentedReduceKernelINS2_10policy_hubIdiN4cuda3std3__44plusIvEEE10Policy1000EPdSC_PiSD_iS9_ddEEvT0_T1_T2_T3_T5_T6_E12temp_storage+88];
	add.f64 	%fd155, %fd154, %fd153;
	selp.f64 	%fd156, %fd155, %fd153, %p30;
	setp.gt.s32 	%p31, %r4, 288;
	ld.shared.f64 	%fd157, [_ZZN3cub18CUB_300001_SM_10006detail6reduce27DeviceSegmentedReduceKernelINS2_10policy_hubIdiN4cuda3std3__44plusIvEEE10Policy1000EPdSC_PiSD_iS9_ddEEvT0_T1_T2_T3_T5_T6_E12temp_storage+96];
	add.f64 	%fd158, %fd157, %fd156;
	selp.f64 	%fd159, %fd158, %fd156, %p31;
	setp.gt.s32 	%p32, %r4, 320;
	ld.shared.f64 	%fd160, [_ZZN3cub18CUB_300001_SM_10006detail6reduce27DeviceSegmentedReduceKernelINS2_10policy_hubIdiN4cuda3std3__44plusIvEEE10Policy1000EPdSC_PiSD_iS9_ddEEvT0_T1_T2_T3_T5_T6_E12temp_storage+104];
	add.f64 	%fd161, %fd160, %fd159;
	selp.f64 	%fd162, %fd161, %fd159, %p32;
	setp.gt.s32 	%p33, %r4, 352;
	ld.shared.f64 	%fd163, [_ZZN3cub18CUB_300001_SM_10006detail6reduce27DeviceSegmentedReduceKernelINS2_10policy_hubIdiN4cuda3std3__44plusIvEEE10Policy1000EPdSC_PiSD_iS9_ddEEvT0_T1_T2_T3_T5_T6_E12temp_storage+112];
	add.f64 	%fd164, %fd163, %fd162;
	selp.f64 	%fd165, %fd164, %fd162, %p33;
	setp.gt.s32 	%p34, %r4, 384;
	ld.shared.f64 	%fd166, [_ZZN3cub18CUB_300001_SM_10006detail6reduce27DeviceSegmentedReduceKernelINS2_10policy_hubIdiN4cuda3std3__44plusIvEEE10Policy1000EPdSC_PiSD_iS9_ddEEvT0_T1_T2_T3_T5_T6_E12temp_storage+120];
	add.f64 	%fd167, %fd166, %fd165;
	selp.f64 	%fd168, %fd167, %fd165, %p34;
	setp.gt.s32 	%p35, %r4, 416;
	ld.shared.f64 	%fd169, [_ZZN3cub18CUB_300001_SM_10006detail6reduce27DeviceSegmentedReduceKernelINS2_10policy_hubIdiN4cuda3std3__44plusIvEEE10Policy1000EPdSC_PiSD_iS9_ddEEvT0_T1_T2_T3_T5_T6_E12temp_storage+128];
	add.f64 	%fd170, %fd169, %fd168;
	selp.f64 	%fd171, %fd170, %fd168, %p35;
	setp.gt.s32 	%p36, %r4, 448;
	ld.shared.f64 	%fd172, [_ZZN3cub18CUB_300001_SM_10006detail6reduce27DeviceSegmentedReduceKernelINS2_10policy_hubIdiN4cuda3std3__44plusIvEEE10Policy1000EPdSC_PiSD_iS9_ddEEvT0_T1_T2_T3_T5_T6_E12temp_storage+136];
	add.f64 	%fd173, %fd172, %fd171;
	selp.f64 	%fd174, %fd173, %fd171, %p36;
	setp.gt.s32 	%p37, %r4, 480;
	ld.shared.f64 	%fd175, [_ZZN3cub18CUB_300001_SM_10006detail6reduce27DeviceSegmentedReduceKernelINS2_10policy_hubIdiN4cuda3std3__44plusIvEEE10Policy1000EPdSC_PiSD_iS9_ddEEvT0_T1_T2_T3_T5_T6_E12temp_storage+144];
	add.f64 	%fd176, %fd175, %fd174;
	selp.f64 	%fd177, %fd176, %fd174, %p37;
	setp.gt.s32 	%p38, %r4, 512;
	ld.shared.f64 	%fd178, [_ZZN3cub18CUB_300001_SM_10006detail6reduce27DeviceSegmentedReduceKernelINS2_10policy_hubIdiN4cuda3std3__44plusIvEEE10Policy1000EPdSC_PiSD_iS9_ddEEvT0_T1_T2_T3_T5_T6_E12temp_storage+152];
	add.f64 	%fd179, %fd178, %fd177;
	selp.f64 	%fd180, %fd179, %fd177, %p38;
	setp.gt.s32 	%p39, %r4, 544;
	ld.shared.f64 	%fd181, [_ZZN3cub18CUB_300001_SM_10006detail6reduce27DeviceSegmentedReduceKernelINS2_10policy_hubIdiN4cuda3std3__44plusIvEEE10Policy1000EPdSC_PiSD_iS9_ddEEvT0_T1_T2_T3_T5_T6_E12temp_storage+160];
	add.f64 	%fd182, %fd181, %fd180;
	selp.f64 	%fd183, %fd182, %fd180, %p39;
	setp.gt.s32 	%p40, %r4, 576;
	ld.shared.f64 	%fd184, [_ZZN3cub18CUB_300001_SM_10006detail6reduce27DeviceSegmentedReduceKernelINS2_10policy_hubIdiN4cuda3std3__44plusIvEEE10Policy1000EPdSC_PiSD_iS9_ddEEvT0_T1_T2_T3_T5_T6_E12temp_storage+168];
	add.f64 	%fd185, %fd184, %fd183;
	selp.f64 	%fd186, %fd185, %fd183, %p40;
	setp.gt.s32 	%p41, %r4, 608;
	ld.shared.f64 	%fd187, [_ZZN3cub18CUB_300001_SM_10006detail6reduce27DeviceSegmentedReduceKernelINS2_10policy_hubIdiN4cuda3std3__44plusIvEEE10Policy1000EPdSC_PiSD_iS9_ddEEvT0_T1_T2_T3_T5_T6_E12temp_storage+176];
	add.f64 	%fd188, %fd187, %fd186;
	selp.f64 	%fd251, %fd188, %fd186, %p41;
	bra.uni 	$L__BB56_37;
$L__BB56_22:
	mov.u32 	%r24, %tid.x;
	cvt.u64.u32 	%rd2, %r24;
	cvt.s64.s32 	%rd33, %r142;
	add.s64 	%rd34, %rd2, %rd33;
	shl.b64 	%rd35, %rd34, 3;
	add.s64 	%rd18, %rd8, %rd35;
	// begin inline asm
	ld.global.nc.u64 %rd17, [%rd18];
	// end inline asm
	mov.b64 	%fd28, %rd17;
	add.s64 	%rd20, %rd18, 5120;
	// begin inline asm
	ld.global.nc.u64 %rd19, [%rd20];
	// end inline asm
	mov.b64 	%fd29, %rd19;
	add.s64 	%rd22, %rd18, 10240;
	// begin inline asm
	ld.global.nc.u64 %rd21, [%rd22];
	// end inline asm
	mov.b64 	%fd30, %rd21;
	add.s64 	%rd24, %rd18, 15360;
	// begin inline asm
	ld.global.nc.u64 %rd23, [%rd24];
	// end inline asm
	mov.b64 	%fd31, %rd23;
	add.s64 	%rd26, %rd18, 20480;
	// begin inline asm
	ld.global.nc.u64 %rd25, [%rd26];
	// end inline asm
	mov.b64 	%fd32, %rd25;
	add.s64 	%rd28, %rd18, 25600;
	// begin inline asm
	ld.global.nc.u64 %rd27, [%rd28];
	// end inline asm
	mov.b64 	%fd33, %rd27;
	add.s64 	%rd30, %rd18, 30720;
	// begin inline asm
	ld.global.nc.u64 %rd29, [%rd30];
	// end inline asm
	mov.b64 	%fd34, %rd29;
	add.s64 	%rd32, %rd18, 35840;
	// begin inline asm
	ld.global.nc.u64 %rd31, [%rd32];
	// end inline asm
	mov.b64 	%fd35, %rd31;
	add.f64 	%fd36, %fd28, %fd29;
	add.f64 	%fd37, %fd36, %fd30;
	add.f64 	%fd38, %fd37, %fd31;
	add.f64 	%fd39, %fd38, %fd32;
	add.f64 	%fd40, %fd39, %fd33;
	add.f64 	%fd41, %fd40, %fd34;
	add.f64 	%fd250, %fd41, %fd35;
	add.s32 	%r140, %r142, 5760;
	add.s32 	%r49, %r24, %r142;
	sub.s32 	%r50, %r3, %r49;
	add.s32 	%r26, %r50, -5121;
	mov.b32 	%r141, 0;
	mov.u32 	%r139, %r26;
$L__BB56_23:
	add.s32 	%r31, %r142, 5120;
	add.s32 	%r51, %r3, -5120;
	setp.gt.s32 	%p3, %r31, %r51;
	@%p3 bra 	$L__BB56_25;
	cvt.s64.s32 	%rd52, %r31;
	cvt.s64.s32 	%rd53, %r142;
	add.s64 	%rd54, %rd2, %rd53;
	shl.b64 	%rd55, %rd54, 3;
	add.s64 	%rd56, %rd8, %rd55;
	add.s64 	%rd37, %rd56, 40960;
	// begin inline asm
	ld.global.nc.u64 %rd36, [%rd37];
	// end inline asm
	mov.b64 	%fd42, %rd36;
	add.s64 	%rd57, %rd2, %rd52;
	shl.b64 	%rd58, %rd57, 3;
	add.s64 	%rd59, %rd8, %rd58;
	add.s64 	%rd39, %rd59, 5120;
	// begin inline asm
	ld.global.nc.u64 %rd38, [%rd39];
	// end inline asm
	mov.b64 	%fd43, %rd38;
	add.s64 	%rd41, %rd59, 10240;
	// begin inline asm
	ld.global.nc.u64 %rd40, [%rd41];
	// end inline asm
	mov.b64 	%fd44, %rd40;
	add.s64 	%rd43, %rd59, 15360;
	// begin inline asm
	ld.global.nc.u64 %rd42, [%rd43];
	// end inline asm
	mov.b64 	%fd45, %rd42;
	add.s64 	%rd45, %rd59, 20480;
	// begin inline asm
	ld.global.nc.u64 %rd44, [%rd45];
	// end inline asm
	mov.b64 	%fd46, %rd44;
	add.s64 	%rd47, %rd59, 25600;
	// begin inline asm
	ld.global.nc.u64 %rd46, [%rd47];
	// end inline asm
	mov.b64 	%fd47, %rd46;
	add.s64 	%rd49, %rd59, 30720;
	// begin inline asm
	ld.global.nc.u64 %rd48, [%rd49];
	// end inline asm
	mov.b64 	%fd48, %rd48;
	add.s64 	%rd51, %rd59, 35840;
	// begin inline asm
	ld.global.nc.u64 %rd50, [%rd51];
	// end inline asm
	mov.b64 	%fd49, %rd50;
	add.f64 	%fd50, %fd250, %fd42;
	add.f64 	%fd51, %fd50, %fd43;
	add.f64 	%fd52, %fd51, %fd44;
	add.f64 	%fd53, %fd52, %fd45;
	add.f64 	%fd54, %fd53, %fd46;
	add.f64 	%fd55, %fd54, %fd47;
	add.f64 	%fd56, %fd55, %fd48;
	add.f64 	%fd250, %fd56, %fd49;
	sub.s32 	%r52, %r3, %r31;
	setp.lt.s32 	%p4, %r52, 5120;
	add.s32 	%r141, %r141, 1;
	add.s32 	%r140, %r140, 5120;
	add.s32 	%r139, %r139, -5120;
	mov.u32 	%r142, %r31;
	@%p4 bra 	$L__BB56_33;
	bra.uni 	$L__BB56_23;
$L__BB56_25:
	setp.le.s32 	%p5, %r3, %r31;
	@%p5 bra 	$L__BB56_33;
	sub.s32 	%r35, %r3, %r31;
	setp.ge.s32 	%p6, %r24, %r35;
	@%p6 bra 	$L__BB56_33;
	mad.lo.s32 	%r36, %r141, -5120, %r26;
	mul.hi.u32 	%r53, %r36, -858993459;
	shr.u32 	%r54, %r53, 9;
	and.b32  	%r55, %r54, 3;
	setp.eq.s32 	%p7, %r55, 3;
	mov.u32 	%r145, %r24;
	@%p7 bra 	$L__BB56_30;
	cvt.s64.s32 	%rd60, %r142;
	add.s64 	%rd61, %rd2, %rd60;
	shl.b64 	%rd62, %rd61, 3;
	add.s64 	%rd63, %rd8, %rd62;
	add.s64 	%rd99, %rd63, 40960;
	mul.hi.u32 	%r56, %r139, -858993459;
	cvt.u16.u32 	%rs1, %r56;
	shr.u16 	%rs2, %rs1, 9;
	add.s16 	%rs3, %rs2, 1;
	cvt.u32.u16 	%r57, %rs3;
	and.b32  	%r58, %r57, 3;
	neg.s32 	%r143, %r58;
	mov.u32 	%r145, %r24;
$L__BB56_29:
	.pragma "nounroll";
	// begin inline asm
	ld.global.nc.u64 %rd64, [%rd99];
	// end inline asm
	mov.b64 	%fd58, %rd64;
	add.f64 	%fd250, %fd250, %fd58;
	add.s32 	%r145, %r145, 640;
	add.s64 	%rd99, %rd99, 5120;
	add.s32 	%r143, %r143, 1;
	setp.ne.s32 	%p8, %r143, 0;
	@%p8 bra 	$L__BB56_29;
$L__BB56_30:
	setp.lt.u32 	%p9, %r36, 1920;
	@%p9 bra 	$L__BB56_33;
	add.s64 	%rd6, %rd8, 40960;
	cvt.s64.s32 	%rd7, %r142;
	add.s32 	%r146, %r145, %r140;
$L__BB56_32:
	cvt.s64.s32 	%rd74, %r145;
	add.s64 	%rd75, %rd7, %rd74;
	shl.b64 	%rd76, %rd75, 3;
	add.s64 	%rd67, %rd6, %rd76;
	mul.wide.s32 	%rd77, %r146, 8;
	add.s64 	%rd69, %rd8, %rd77;
	// begin inline asm
	ld.global.nc.u64 %rd66, [%rd67];
	// end inline asm
	mov.b64 	%fd59, %rd66;
	add.f64 	%fd60, %fd250, %fd59;
	// begin inline asm
	ld.global.nc.u64 %rd68, [%rd69];
	// end inline asm
	mov.b64 	%fd61, %rd68;
	add.f64 	%fd62, %fd60, %fd61;
	add.s64 	%rd71, %rd69, 5120;
	// begin inline asm
	ld.global.nc.u64 %rd70, [%rd71];
	// end inline asm
	mov.b64 	%fd63, %rd70;
	add.f64 	%fd64, %fd62, %fd63;
	add.s64 	%rd73, %rd69, 10240;
	// begin inline asm
	ld.global.nc.u64 %rd72, [%rd73];
	// end inline asm
	mov.b64 	%fd65, %rd72;
	add.f64 	%fd250, %fd64, %fd65;
	add.s32 	%r145, %r145, 2560;
	add.s32 	%r146, %r146, 2560;
	setp.lt.s32 	%p10, %r145, %r35;
	@%p10 bra 	$L__BB56_32;
$L__BB56_33:
	// begin inline asm
	mov.u32 %r59, %laneid;
	// end inline asm
	mov.b32 	%r60, 1;
	mov.b32 	%r73, 31;
	mov.b32 	%r74, -1;
	// begin inline asm
	{  .reg .u32 lo;  .reg .u32 hi;  .reg .pred p;  .reg .f64 r0;  mov.b64 %fd66, %fd250;  mov.b64 {lo, hi}, %fd250;  shfl.sync.down.b32 lo|p, lo, %r60, %r73, %r74;  shfl.sync.down.b32 hi|p, hi, %r60, %r73, %r74;  mov.b64 r0, {lo, hi};  @p add.f64 %fd66, %fd66, r0;}
	// end inline asm
	mov.b32 	%r63, 2;
	// begin inline asm
	{  .reg .u32 lo;  .reg .u32 hi;  .reg .pred p;  .reg .f64 r0;  mov.b64 %fd68, %fd66;  mov.b64 {lo, hi}, %fd66;  shfl.sync.down.b32 lo|p, lo, %r63, %r73, %r74;  shfl.sync.down.b32 hi|p, hi, %r63, %r73, %r74;  mov.b64 r0, {lo, hi};  @p add.f64 %fd68, %fd68, r0;}
	// end inline asm
	mov.b32 	%r66, 4;
	// begin inline asm
	{  .reg .u32 lo;  .reg .u32 hi;  .reg .pred p;  .reg .f64 r0;  mov.b64 %fd70, %fd68;  mov.b64 {lo, hi}, %fd68;  shfl.sync.down.b32 lo|p, lo, %r66, %r73, %r74;  shfl.sync.down.b32 hi|p, hi, %r66, %r73, %r74;  mov.b64 r0, {lo, hi};  @p add.f64 %fd70, %fd70, r0;}
	// end inline asm
	mov.b32 	%r69, 8;
	// begin inline asm
	{  .reg .u32 lo;  .reg .u32 hi;  .reg .pred p;  .reg .f64 r0;  mov.b64 %fd72, %fd70;  mov.b64 {lo, hi}, %fd70;  shfl.sync.down.b32 lo|p, lo, %r69, %r73, %r74;  shfl.sync.down.b32 hi|p, hi, %r69, %r73, %r74;  mov.b64 r0, {lo, hi};  @p add.f64 %fd72, %fd72, r0;}
	// end inline asm
	mov.b32 	%r72, 16;
	// begin inline asm
	{  .reg .u32 lo;  .reg .u32 hi;  .reg .pred p;  .reg .f64 r0;  mov.b64 %fd251, %fd72;  mov.b64 {lo, hi}, %fd72;  shfl.sync.down.b32 lo|p, lo, %r72, %r73, %r74;  shfl.sync.down.b32 hi|p, hi, %r72, %r73, %r74;  mov.b64 r0, {lo, hi};  @p add.f64 %fd251, %fd251, r0;}
	// end inline asm
	setp.ne.s32 	%p11, %r59, 0;
	@%p11 bra 	$L__BB56_35;
	shr.u32 	%r75, %r24, 2;
	and.b32  	%r76, %r75, 248;
	mov.u32 	%r77, _ZZN3cub18CUB_300001_SM_10006detail6reduce27DeviceSegmentedReduceKernelINS2_10policy_hubIdiN4cuda3std3__44plusIvEEE10Policy1000EPdSC_PiSD_iS9_ddEEvT0_T1_T2_T3_T5_T6_E12temp_storage;
	add.s32 	%r78, %r77, %r76;
	st.shared.f64 	[%r78+24], %fd251;
$L__BB56_35:
	bar.sync 	0;
	setp.ne.s32 	%p12, %r24, 0;
	@%p12 bra 	$L__BB56_37;
	ld.shared.f64 	%fd76, [_ZZN3cub18CUB_300001_SM_10006detail6reduce27DeviceSegmentedReduceKernelINS2_10policy_hubIdiN4cuda3std3__44plusIvEEE10Policy1000EPdSC_PiSD_iS9_ddEEvT0_T1_T2_T3_T5_T6_E12temp_storage+32];
	add.f64 	%fd77, %fd251, %fd76;
	ld.shared.f64 	%fd78, [_ZZN3cub18CUB_300001_SM_10006detail6reduce27DeviceSegmentedReduceKernelINS2_10policy_hubIdiN4cuda3std3__44plusIvEEE10Policy1000EPdSC_PiSD_iS9_ddEEvT0_T1_T2_T3_T5_T6_E12temp_storage+40];
	add.f64 	%fd79, %fd77, %fd78;
	ld.shared.f64 	%fd80, [_ZZN3cub18CUB_300001_SM_10006detail6reduce27DeviceSegmentedReduceKernelINS2_10policy_hubIdiN4cuda3std3__44plusIvEEE10Policy1000EPdSC_PiSD_iS9_ddEEvT0_T1_T2_T3_T5_T6_E12temp_storage+48];
	add.f64 	%fd81, %fd79, %fd80;
	ld.shared.f64 	%fd82, [_ZZN3cub18CUB_300001_SM_10006detail6reduce27DeviceSegmentedReduceKernelINS2_10policy_hubIdiN4cuda3std3__44plusIvEEE10Policy1000EPdSC_PiSD_iS9_ddEEvT0_T1_T2_T3_T5_T6_E12temp_storage+56];
	add.f64 	%fd83, %fd81, %fd82;
	ld.shared.f64 	%fd84, [_ZZN3cub18CUB_300001_SM_10006detail6reduce27DeviceSegmentedReduceKernelINS2_10policy_hubIdiN4cuda3std3__44plusIvEEE10Policy1000EPdSC_PiSD_iS9_ddEEvT0_T1_T2_T3_T5_T6_E12temp_storage+64];
	add.f64 	%fd85, %fd83, %fd84;
	ld.shared.f64 	%fd86, [_ZZN3cub18CUB_300001_SM_10006detail6reduce27DeviceSegmentedReduceKernelINS2_10policy_hubIdiN4cuda3std3__44plusIvEEE10Policy1000EPdSC_PiSD_iS9_ddEEvT0_T1_T2_T3_T5_T6_E12temp_storage+72];
	add.f64 	%fd87, %fd85, %fd86;
	ld.shared.f64 	%fd88, [_ZZN3cub18CUB_300001_SM_10006detail6reduce27DeviceSegmentedReduceKernelINS2_10policy_hubIdiN4cuda3std3__44plusIvEEE10Policy1000EPdSC_PiSD_iS9_ddEEvT0_T1_T2_T3_T5_T6_E12temp_storage+80];
	add.f64 	%fd89, %fd87, %fd88;
	ld.shared.f64 	%fd90, [_ZZN3cub18CUB_300001_SM_10006detail6reduce27DeviceSegmentedReduceKernelINS2_10policy_hubIdiN4cuda3std3__44plusIvEEE10Policy1000EPdSC_PiSD_iS9_ddEEvT0_T1_T2_T3_T5_T6_E12temp_storage+88];
	add.f64 	%fd91, %fd89, %fd90;
	ld.shared.f64 	%fd92, [_ZZN3cub18CUB_300001_SM_10006detail6reduce27DeviceSegmentedReduceKernelINS2_10policy_hubIdiN4cuda3std3__44plusIvEEE10Policy1000EPdSC_PiSD_iS9_ddEEvT0_T1_T2_T3_T5_T6_E12temp_storage+96];
	add.f64 	%fd93, %fd91, %fd92;
	ld.shared.f64 	%fd94, [_ZZN3cub18CUB_300001_SM_10006detail6reduce27DeviceSegmentedReduceKernelINS2_10policy_hubIdiN4cuda3std3__44plusIvEEE10Policy1000EPdSC_PiSD_iS9_ddEEvT0_T1_T2_T3_T5_T6_E12temp_storage+104];
	add.f64 	%fd95, %fd93, %fd94;
	ld.shared.f64 	%fd96, [_ZZN3cub18CUB_300001_SM_10006detail6reduce27DeviceSegmentedReduceKernelINS2_10policy_hubIdiN4cuda3std3__44plusIvEEE10Policy1000EPdSC_PiSD_iS9_ddEEvT0_T1_T2_T3_T5_T6_E12temp_storage+112];
	add.f64 	%fd97, %fd95, %fd96;
	ld.shared.f64 	%fd98, [_ZZN3cub18CUB_300001_SM_10006detail6reduce27DeviceSegmentedReduceKernelINS2_10policy_hubIdiN4cuda3std3__44plusIvEEE10Policy1000EPdSC_PiSD_iS9_ddEEvT0_T1_T2_T3_T5_T6_E12temp_storage+120];
	add.f64 	%fd99, %fd97, %fd98;
	ld.shared.f64 	%fd100, [_ZZN3cub18CUB_300001_SM_10006detail6reduce27DeviceSegmentedReduceKernelINS2_10policy_hubIdiN4cuda3std3__44plusIvEEE10Policy1000EPdSC_PiSD_iS9_ddEEvT0_T1_T2_T3_T5_T6_E12temp_storage+128];
	add.f64 	%fd101, %fd99, %fd100;
	ld.shared.f64 	%fd102, [_ZZN3cub18CUB_300001_SM_10006detail6reduce27DeviceSegmentedReduceKernelINS2_10policy_hubIdiN4cuda3std3__44plusIvEEE10Policy1000EPdSC_PiSD_iS9_ddEEvT0_T1_T2_T3_T5_T6_E12temp_storage+136];
	add.f64 	%fd103, %fd101, %fd102;
	ld.shared.f64 	%fd104, [_ZZN3cub18CUB_300001_SM_10006detail6reduce27DeviceSegmentedReduceKernelINS2_10policy_hubIdiN4cuda3std3__44plusIvEEE10Policy1000EPdSC_PiSD_iS9_ddEEvT0_T1_T2_T3_T5_T6_E12temp_storage+144];
	add.f64 	%fd105, %fd103, %fd104;
	ld.shared.f64 	%fd106, [_ZZN3cub18CUB_300001_SM_10006detail6reduce27DeviceSegmentedReduceKernelINS2_10policy_hubIdiN4cuda3std3__44plusIvEEE10Policy1000EPdSC_PiSD_iS9_ddEEvT0_T1_T2_T3_T5_T6_E12temp_storage+152];
	add.f64 	%fd107, %fd105, %fd106;
	ld.shared.f64 	%fd108, [_ZZN3cub18CUB_300001_SM_10006detail6reduce27DeviceSegmentedReduceKernelINS2_10policy_hubIdiN4cuda3std3__44plusIvEEE10Policy1000EPdSC_PiSD_iS9_ddEEvT0_T1_T2_T3_T5_T6_E12temp_storage+160];
	add.f64 	%fd109, %fd107, %fd108;
	ld.shared.f64 	%fd110, [_ZZN3cub18CUB_300001_SM_10006detail6reduce27DeviceSegmentedReduceKernelINS2_10policy_hubIdiN4cuda3std3__44plusIvEEE10Policy1000EPdSC_PiSD_iS9_ddEEvT0_T1_T2_T3_T5_T6_E12temp_storage+168];
	add.f64 	%fd111, %fd109, %fd110;
	ld.shared.f64 	%fd112, [_ZZN3cub18CUB_300001_SM_10006detail6reduce27DeviceSegmentedReduceKernelINS2_10policy_hubIdiN4cuda3std3__44plusIvEEE10Policy1000EPdSC_PiSD_iS9_ddEEvT0_T1_T2_T3_T5_T6_E12temp_storage+176];
	add.f64 	%fd251, %fd111, %fd112;
$L__BB56_37:
	mov.u32 	%r130, %tid.x;
	setp.ne.s32 	%p44, %r130, 0;
	@%p44 bra 	$L__BB56_39;
	ld.param.f64 	%fd237, [_ZN3cub18CUB_300001_SM_10006detail6reduce27DeviceSegmentedReduceKernelINS2_10policy_hubIdiN4cuda3std3__44plusIvEEE10Policy1000EPdSC_PiSD_iS9_ddEEvT0_T1_T2_T3_T5_T6__param_5];
	ld.param.u64 	%rd98, [_ZN3cub18CUB_300001_SM_10006detail6reduce27DeviceSegmentedReduceKernelINS2_10policy_hubIdiN4cuda3std3__44plusIvEEE10Policy1000EPdSC_PiSD_iS9_ddEEvT0_T1_T2_T3_T5_T6__param_1];
	cvta.to.global.u64 	%rd93, %rd98;
	mul.wide.u32 	%rd94, %r1, 8;
	add.s64 	%rd95, %rd93, %rd94;
	add.f64 	%fd236, %fd237, %fd251;
	st.global.f64 	[%rd95], %fd236;
$L__BB56_39:
	ret;

}
	// .globl	_ZN3cub18CUB_300001_SM_10006detail6reduce28DeviceReduceSingleTileKernelINS2_10policy_hubINS0_12KeyValuePairIidEEiNS0_6ArgMinEE10Policy1000ENS0_21ArgIndexInputIteratorIPdidEEPS6_iS7_NS2_20empty_problem_init_tIS6_EES6_N4cuda3std3__410__identityEEEvT0_T1_T2_T3_T4_T6_
.visible .entry _ZN3cub18CUB_300001_SM_10006detail6reduce28DeviceReduceSingleTileKernelINS2_10policy_hubINS0_12KeyValuePairIidEEiNS0_6ArgMinEE10Policy1000ENS0_21ArgIndexInputIteratorIPdidEEPS6_iS7_NS2_20empty_problem_init_tIS6_EES6_N4cuda3std3__410__identityEEEvT0_T1_T2_T3_T4_T6_(
	.param .align 8 .b8 _ZN3cub18CUB_300001_SM_10006detail6reduce28DeviceReduceSingleTileKernelINS2_10policy_hubINS0_12KeyValuePairIidEEiNS0_6ArgMinEE10Policy1000ENS0_21ArgIndexInputIteratorIPdidEEPS6_iS7_NS2_20empty_problem_init_tIS6_EES6_N4cuda3std3__410__identityEEEvT0_T1_T2_T3_T4_T6__param_0[16],
	.param .u64 .ptr .align 1 _ZN3cub18CUB_300001_SM_10006detail6reduce28DeviceReduceSingleTileKernelINS2_10policy_hubINS0_12KeyValuePairIidEEiNS0_6ArgMinEE10Policy1000ENS0_21ArgIndexInputIteratorIPdidEEPS6_iS7_NS2_20empty_problem_init_tIS6_EES6_N4cuda3std3__410__identityEEEvT0_T1_T2_T3_T4_T6__param_1,
	.param .u32 _ZN3cub18CUB_300001_SM_10006detail6reduce28DeviceReduceSingleTileKernelINS2_10policy_hubINS0_12KeyValuePairIidEEiNS0_6ArgMinEE10Policy1000ENS0_21ArgIndexInputIteratorIPdidEEPS6_iS7_NS2_20empty_problem_init_tIS6_EES6_N4cuda3std3__410__identityEEEvT0_T1_T2_T3_T4_T6__param_2,
	.param .align 1 .b8 _ZN3cub18CUB_300001_SM_10006detail6reduce28DeviceReduceSingleTileKernelINS2_10policy_hubINS0_12KeyValuePairIidEEiNS0_6ArgMinEE10Policy1000ENS0_21ArgIndexInputIteratorIPdidEEPS6_iS7_NS2_20empty_problem_init_tIS6_EES6_N4cuda3std3__410__identityEEEvT0_T1_T2_T3_T4_T6__param_3[1],
	.param .align 8 .b8 _ZN3cub18CUB_300001_SM_10006detail6reduce28DeviceReduceSingleTileKernelINS2_10policy_hubINS0_12KeyValuePairIidEEiNS0_6ArgMinEE10Policy1000ENS0_21ArgIndexInputIteratorIPdidEEPS6_iS7_NS2_20empty_problem_init_tIS6_EES6_N4cuda3std3__410__identityEEEvT0_T1_T2_T3_T4_T6__param_4[16],
	.param .align 1 .b8 _ZN3cub18CUB_300001_SM_10006detail6reduce28DeviceReduceSingleTileKernelINS2_10policy_hubINS0_12KeyValuePairIidEEiNS0_6ArgMinEE10Policy1000ENS0_21ArgIndexInputIteratorIPdidEEPS6_iS7_NS2_20empty_problem_init_tIS6_EES6_N4cuda3std3__410__identityEEEvT0_T1_T2_T3_T4_T6__param_5[1]
)
.maxntid 256
.minnctapersm 1
{
	.reg .pred 	%p<368>;
	.reg .b16 	%rs<5>;
	.reg .b32 	%r<739>;
	.reg .b64 	%rd<59>;
	.reg .b64 	%fd<328>;
	// demoted variable
	.shared .align 8 .b8 _ZZN3cub18CUB_300001_SM_10006detail6reduce28DeviceReduceSingleTileKernelINS2_10policy_hubINS0_12KeyValuePairIidEEiNS0_6ArgMinEE10Policy1000ENS0_21ArgIndexInputIteratorIPdidEEPS6_iS7_NS2_20empty_problem_init_tIS6_EES6_N4cuda3std3__410__identityEEEvT0_T1_T2_T3_T4_T6_E12temp_storage[152];
	ld.param.f64 	%fd189, [_ZN3cub18CUB_300001_SM_10006detail6reduce28DeviceReduceSingleTileKernelINS2_10policy_hubINS0_12KeyValuePairIidEEiNS0_6ArgMinEE10Policy1000ENS0_21ArgIndexInputIteratorIPdidEEPS6_iS7_NS2_20empty_problem_init_tIS6_EES6_N4cuda3std3__410__identityEEEvT0_T1_T2_T3_T4_T6__param_4+8];
	ld.param.u32 	%r239, [_ZN3cub18CUB_300001_SM_10006detail6reduce28DeviceReduceSingleTileKernelINS2_10policy_hubINS0_12KeyValuePairIidEEiNS0_6ArgMinEE10Policy1000ENS0_21ArgIndexInputIteratorIPdidEEPS6_iS7_NS2_20empty_problem_init_tIS6_EES6_N4cuda3std3__410__identityEEEvT0_T1_T2_T3_T4_T6__param_4];
	ld.param.u32 	%r237, [_ZN3cub18CUB_300001_SM_10006detail6reduce28DeviceReduceSingleTileKernelINS2_10policy_hubINS0_12KeyValuePairIidEEiNS0_6ArgMinEE10Policy1000ENS0_21ArgIndexInputIteratorIPdidEEPS6_iS7_NS2_20empty_problem_init_tIS6_EES6_N4cuda3std3__410__identityEEEvT0_T1_T2_T3_T4_T6__param_0+8];
	ld.param.u64 	%rd12, [_ZN3cub18CUB_300001_SM_10006detail6reduce28DeviceReduceSingleTileKernelINS2_10policy_hubINS0_12KeyValuePairIidEEiNS0_6ArgMinEE10Policy1000ENS0_21ArgIndexInputIteratorIPdidEEPS6_iS7_NS2_20empty_problem_init_tIS6_EES6_N4cuda3std3__410__identityEEEvT0_T1_T2_T3_T4_T6__param_0];
	ld.param.u64 	%rd13, [_ZN3cub18CUB_300001_SM_10006detail6reduce28DeviceReduceSingleTileKernelINS2_10policy_hubINS0_12KeyValuePairIidEEiNS0_6ArgMinEE10Policy1000ENS0_21ArgIndexInputIteratorIPdidEEPS6_iS7_NS2_20empty_problem_init_tIS6_EES6_N4cuda3std3__410__identityEEEvT0_T1_T2_T3_T4_T6__param_1];
	ld.param.u32 	%r238, [_ZN3cub18CUB_300001_SM_10006detail6reduce28DeviceReduceSingleTileKernelINS2_10policy_hubINS0_12KeyValuePairIidEEiNS0_6ArgMinEE10Policy1000ENS0_21ArgIndexInputIteratorIPdidEEPS6_iS7_NS2_20empty_problem_init_tIS6_EES6_N4cuda3std3__410__identityEEEvT0_T1_T2_T3_T4_T6__param_2];
	cvta.to.global.u64 	%rd1, %rd13;
	setp.ne.s32 	%p1, %r238, 0;
	@%p1 bra 	$L__BB57_3;
	mov.u32 	%r648, %tid.x;
	setp.ne.s32 	%p367, %r648, 0;
	@%p367 bra 	$L__BB57_187;
	st.global.u32 	[%rd1], %r239;
	st.global.f64 	[%rd1+8], %fd189;
	bra.uni 	$L__BB57_187;
$L__BB57_3:
	cvta.to.global.u64 	%rd2, %rd12;
	setp.gt.s32 	%p2, %r238, 1023;
	@%p2 bra 	$L__BB57_97;
	mov.u32 	%r2, %tid.x;
	setp.ge.s32 	%p165, %r2, %r238;
	mov.u32 	%r664, %r2;
	@%p165 bra 	$L__BB57_6;
	add.s32 	%r678, %r237, %r2;
	mul.wide.s32 	%rd32, %r678, 8;
	add.s64 	%rd33, %rd2, %rd32;
	ld.global.f64 	%fd275, [%rd33];
	add.s32 	%r664, %r2, 256;
$L__BB57_6:
	setp.ge.s32 	%p166, %r664, %r238;
	@%p166 bra 	$L__BB57_48;
	not.b32 	%r388, %r664;
	add.s32 	%r7, %r238, %r388;
	shr.u32 	%r389, %r7, 8;
	add.s32 	%r8, %r389, 1;
	and.b32  	%r9, %r8, 7;
	setp.lt.u32 	%p167, %r7, 1792;
	@%p167 bra 	$L__BB57_27;
	add.s32 	%r653, %r664, 1024;
	add.s32 	%r652, %r237, %r664;
	and.b32  	%r390, %r8, 33554424;
	neg.s32 	%r651, %r390;
	add.s64 	%rd3, %rd2, 8192;
$L__BB57_9:
	.pragma "nounroll";
	mul.wide.s32 	%rd34, %r652, 8;
	add.s64 	%rd4, %rd3, %rd34;
	ld.global.f64 	%fd255, [%rd4+-8192];
	setp.lt.f64 	%p168, %fd255, %fd275;
	mov.u32 	%r655, %r652;
	@%p168 bra 	$L__BB57_11;
	setp.eq.f64 	%p169, %fd275, %fd255;
	setp.lt.s32 	%p170, %r652, %r678;
	and.pred  	%p171, %p169, %p170;
	selp.b32 	%r655, %r652, %r678, %p171;
	selp.f64 	%fd255, %fd255, %fd275, %p171;
$L__BB57_11:
	add.s32 	%r656, %r652, 256;
	ld.global.f64 	%fd256, [%rd4+-6144];
	setp.lt.f64 	%p172, %fd256, %fd255;
	@%p172 bra 	$L__BB57_13;
	setp.eq.f64 	%p173, %fd255, %fd256;
	setp.lt.s32 	%p174, %r656, %r655;
	and.pred  	%p175, %p173, %p174;
	selp.b32 	%r656, %r656, %r655, %p175;
	selp.f64 	%fd256, %fd256, %fd255, %p175;
$L__BB57_13:
	add.s32 	%r657, %r652, 512;
	ld.global.f64 	%fd257, [%rd4+-4096];
	setp.lt.f64 	%p176, %fd257, %fd256;
	@%p176 bra 	$L__BB57_15;
	setp.eq.f64 	%p177, %fd256, %fd257;
	setp.lt.s32 	%p178, %r657, %r656;
	and.pred  	%p179, %p177, %p178;
	selp.b32 	%r657, %r657, %r656, %p179;
	selp.f64 	%fd257, %fd257, %fd256, %p179;
$L__BB57_15:
	add.s32 	%r658, %r652, 768;
	ld.global.f64 	%fd258, [%rd4+-2048];
	setp.lt.f64 	%p180, %fd258, %fd257;
	@%p180 bra 	$L__BB57_17;
	setp.eq.f64 	%p181, %fd257, %fd258;
	setp.lt.s32 	%p182, %r658, %r657;
	and.pred  	%p183, %p181, %p182;
	selp.b32 	%r658, %r658, %r657, %p183;
	selp.f64 	%fd258, %fd258, %fd257, %p183;
$L__BB57_17:
	add.s32 	%r659, %r652, 1024;
	ld.global.f64 	%fd259, [%rd4];
	setp.lt.f64 	%p184, %fd259, %fd258;
	@%p184 bra 	$L__BB57_19;
	setp.eq.f64 	%p185, %fd258, %fd259;
	setp.lt.s32 	%p186, %r659, %r658;
	and.pred  	%p187, %p185, %p186;
	selp.b32 	%r659, %r659, %r658, %p187;
	selp.f64 	%fd259, %fd259, %fd258, %p187;
$L__BB57_19:
	add.s32 	%r660, %r652, 1280;
	ld.global.f64 	%fd260, [%rd4+2048];
	setp.lt.f64 	%p188, %fd260, %fd259;
	@%p188 bra 	$L__BB57_21;
	setp.eq.f64 	%p189, %fd259, %fd260;
	setp.lt.s32 	%p190, %r660, %r659;
	and.pred  	%p191, %p189, %p190;
	selp.b32 	%r660, %r660, %r659, %p191;
	selp.f64 	%fd260, %fd260, %fd259, %p191;
$L__BB57_21:
	add.s32 	%r661, %r652, 1536;
	ld.global.f64 	%fd261, [%rd4+4096];
	setp.lt.f64 	%p192, %fd261, %fd260;
	@%p192 bra 	$L__BB57_23;
	setp.eq.f64 	%p193, %fd260, %fd261;
	setp.lt.s32 	%p194, %r661, %r660;
	and.pred  	%p195, %p193, %p194;
	selp.b32 	%r661, %r661, %r660, %p195;
	selp.f64 	%fd261, %fd261, %fd260, %p195;
$L__BB57_23:
	add.s32 	%r678, %r652, 1792;
	ld.global.f64 	%fd275, [%rd4+6144];
	setp.lt.f64 	%p196, %fd275, %fd261;
	@%p196 bra 	$L__BB57_25;
	setp.eq.f64 	%p197, %fd261, %fd275;
	setp.lt.s32 	%p198, %r678, %r661;
	and.pred  	%p199, %p197, %p198;
	selp.b32 	%r678, %r678, %r661, %p199;
	selp.f64 	%fd275, %fd275, %fd261, %p199;
$L__BB57_25:
	add.s32 	%r653, %r653, 2048;
	add.s32 	%r652, %r652, 2048;
	add.s32 	%r651, %r651, 8;
	setp.ne.s32 	%p200, %r651, 0;
	@%p200 bra 	$L__BB57_9;
	add.s32 	%r664, %r653, -1024;
$L__BB57_27:
	setp.eq.s32 	%p201, %r9, 0;
	@%p201 bra 	$L__BB57_48;
	setp.lt.u32 	%p202, %r9, 4;
	@%p202 bra 	$L__BB57_38;
	add.s32 	%r47, %r664, %r237;
	mul.wide.s32 	%rd35, %r47, 8;
	add.s64 	%rd5, %rd2, %rd35;
	ld.global.f64 	%fd265, [%rd5];
	setp.lt.f64 	%p203, %fd265, %fd275;
	mov.u32 	%r666, %r47;
	@%p203 bra 	$L__BB57_31;
	setp.eq.f64 	%p204, %fd275, %fd265;
	setp.lt.s32 	%p205, %r47, %r678;
	and.pred  	%p206, %p204, %p205;
	selp.b32 	%r666, %r47, %r678, %p206;
	selp.f64 	%fd265, %fd265, %fd275, %p206;
$L__BB57_31:
	add.s32 	%r667, %r47, 256;
	ld.global.f64 	%fd266, [%rd5+2048];
	setp.lt.f64 	%p207, %fd266, %fd265;
	@%p207 bra 	$L__BB57_33;
	setp.eq.f64 	%p208, %fd265, %fd266;
	setp.lt.s32 	%p209, %r667, %r666;
	and.pred  	%p210, %p208, %p209;
	selp.b32 	%r667, %r667, %r666, %p210;
	selp.f64 	%fd266, %fd266, %fd265, %p210;
$L__BB57_33:
	add.s32 	%r668, %r47, 512;
	ld.global.f64 	%fd267, [%rd5+4096];
	setp.lt.f64 	%p211, %fd267, %fd266;
	@%p211 bra 	$L__BB57_35;
	setp.eq.f64 	%p212, %fd266, %fd267;
	setp.lt.s32 	%p213, %r668, %r667;
	and.pred  	%p214, %p212, %p213;
	selp.b32 	%r668, %r668, %r667, %p214;
	selp.f64 	%fd267, %fd267, %fd266, %p214;
$L__BB57_35:
	add.s32 	%r678, %r47, 768;
	ld.global.f64 	%fd275, [%rd5+6144];
	setp.lt.f64 	%p215, %fd275, %fd267;
	@%p215 bra 	$L__BB57_37;
	setp.eq.f64 	%p216, %fd267, %fd275;
	setp.lt.s32 	%p217, %r678, %r668;
	and.pred  	%p218, %p216, %p217;
	selp.b32 	%r678, %r678, %r668, %p218;
	selp.f64 	%fd275, %fd275, %fd267, %p218;
$L__BB57_37:
	add.s32 	%r664, %r664, 1024;
$L__BB57_38:
	and.b32  	%r393, %r8, 3;
	setp.eq.s32 	%p219, %r393, 0;
	@%p219 bra 	$L__BB57_48;
	setp.eq.s32 	%p220, %r393, 1;
	mov.u32 	%r677, %r678;
	mov.f64 	%fd274, %fd275;
	@%p220 bra 	$L__BB57_45;
	add.s32 	%r63, %r664, %r237;
	mul.wide.s32 	%rd36, %r63, 8;
	add.s64 	%rd6, %rd2, %rd36;
	ld.global.f64 	%fd271, [%rd6];
	setp.lt.f64 	%p221, %fd271, %fd275;
	mov.u32 	%r673, %r63;
	@%p221 bra 	$L__BB57_42;
	setp.eq.f64 	%p222, %fd275, %fd271;
	setp.lt.s32 	%p223, %r63, %r678;
	and.pred  	%p224, %p222, %p223;
	selp.b32 	%r673, %r63, %r678, %p224;
	selp.f64 	%fd271, %fd271, %fd275, %p224;
$L__BB57_42:
	add.s32 	%r678, %r63, 256;
	ld.global.f64 	%fd275, [%rd6+2048];
	setp.lt.f64 	%p225, %fd275, %fd271;
	@%p225 bra 	$L__BB57_44;
	setp.eq.f64 	%p226, %fd271, %fd275;
	setp.lt.s32 	%p227, %r678, %r673;
	and.pred  	%p228, %p226, %p227;
	selp.b32 	%r678, %r678, %r673, %p228;
	selp.f64 	%fd275, %fd275, %fd271, %p228;
$L__BB57_44:
	add.s32 	%r664, %r664, 512;
	mov.u32 	%r677, %r678;
	mov.f64 	%fd274, %fd275;
$L__BB57_45:
	and.b32  	%r394, %r7, 256;
	setp.ne.s32 	%p229, %r394, 0;
	@%p229 bra 	$L__BB57_48;
	add.s32 	%r678, %r664, %r237;
	mul.wide.s32 	%rd37, %r678, 8;
	add.s64 	%rd38, %rd2, %rd37;
	ld.global.f64 	%fd275, [%rd38];
	setp.lt.f64 	%p230, %fd275, %fd274;
	@%p230 bra 	$L__BB57_48;
	setp.eq.f64 	%p231, %fd274, %fd275;
	setp.lt.s32 	%p232, %r678, %r677;
	and.pred  	%p233, %p231, %p232;
	selp.b32 	%r678, %r678, %r677, %p233;
	selp.f64 	%fd275, %fd275, %fd274, %p233;
$L__BB57_48:
	setp.lt.s32 	%p234, %r238, 256;
	@%p234 bra 	$L__BB57_70;
	// begin inline asm
	mov.u32 %r520, %laneid;
	// end inline asm
	mov.b32 	%r538, 1;
	mov.b32 	%r539, 31;
	mov.b32 	%r540, -1;
	// begin inline asm
	shfl.sync.down.b32 %r521, %r678, %r538, %r539, %r540;
	// end inline asm
	// begin inline asm
	shfl.sync.down.b32 %r526, %r527, %r538, %r539, %r540;
	// end inline asm
	mov.b64 	%rd49, %fd275;
	mov.b64 	{%r532, %r537}, %rd49;
	// begin inline asm
	shfl.sync.down.b32 %r531, %r532, %r538, %r539, %r540;
	// end inline asm
	// begin inline asm
	shfl.sync.down.b32 %r536, %r537, %r538, %r539, %r540;
	// end inline asm
	mov.b64 	%rd50, {%r531, %r536};
	mov.b64 	%fd55, %rd50;
	setp.gt.s32 	%p305, %r520, 30;
	mov.f64 	%fd276, %fd275;
	mov.u32 	%r679, %r678;
	@%p305 bra 	$L__BB57_52;
	setp.gt.f64 	%p306, %fd275, %fd55;
	mov.f64 	%fd276, %fd55;
	mov.u32 	%r679, %r521;
	@%p306 bra 	$L__BB57_52;
	setp.eq.f64 	%p307, %fd275, %fd55;
	setp.lt.s32 	%p308, %r521, %r678;
	and.pred  	%p309, %p307, %p308;
	selp.f64 	%fd276, %fd55, %fd275, %p309;
	selp.b32 	%r679, %r521, %r678, %p309;
$L__BB57_52:
	mov.b32 	%r558, 2;
	mov.b32 	%r559, 31;
	mov.b32 	%r560, -1;
	// begin inline asm
	shfl.sync.down.b32 %r541, %r679, %r558, %r559, %r560;
	// end inline asm
	// begin inline asm
	shfl.sync.down.b32 %r546, %r547, %r558, %r559, %r560;
	// end inline asm
	mov.b64 	%rd51, %fd276;
	mov.b64 	{%r552, %r557}, %rd51;
	// begin inline asm
	shfl.sync.down.b32 %r551, %r552, %r558, %r559, %r560;
	// end inline asm
	// begin inline asm
	shfl.sync.down.b32 %r556, %r557, %r558, %r559, %r560;
	// end inline asm
	mov.b64 	%rd52, {%r551, %r556};
	mov.b64 	%fd58, %rd52;
	setp.gt.s32 	%p310, %r520, 29;
	mov.u32 	%r680, %r679;
	mov.f64 	%fd277, %fd276;
	@%p310 bra 	$L__BB57_55;
	setp.gt.f64 	%p311, %fd276, %fd58;
	mov.u32 	%r680, %r541;
	mov.f64 	%fd277, %fd58;
	@%p311 bra 	$L__BB57_55;
	setp.eq.f64 	%p312, %fd276, %fd58;
	setp.lt.s32 	%p313, %r541, %r679;
	and.pred  	%p314, %p312, %p313;
	selp.b32 	%r680, %r541, %r679, %p314;
	selp.f64 	%fd277, %fd58, %fd276, %p314;
$L__BB57_55:
	mov.b32 	%r578, 4;
	mov.b32 	%r579, 31;
	mov.b32 	%r580, -1;
	// begin inline asm
	shfl.sync.down.b32 %r561, %r680, %r578, %r579, %r580;
	// end inline asm
	// begin inline asm
	shfl.sync.down.b32 %r566, %r567, %r578, %r579, %r580;
	// end inline asm
	mov.b64 	%rd53, %fd277;
	mov.b64 	{%r572, %r577}, %rd53;
	// begin inline asm
	shfl.sync.down.b32 %r571, %r572, %r578, %r579, %r580;
	// end inline asm
	// begin inline asm
	shfl.sync.down.b32 %r576, %r577, %r578, %r579, %r580;
	// end inline asm
	mov.b64 	%rd54, {%r571, %r576};
	mov.b64 	%fd61, %rd54;
	setp.gt.s32 	%p315, %r520, 27;
	mov.u32 	%r681, %r680;
	mov.f64 	%fd278, %fd277;
	@%p315 bra 	$L__BB57_58;
	setp.gt.f64 	%p316, %fd277, %fd61;
	mov.u32 	%r681, %r561;
	mov.f64 	%fd278, %fd61;
	@%p316 bra 	$L__BB57_58;
	setp.eq.f64 	%p317, %fd277, %fd61;
	setp.lt.s32 	%p318, %r561, %r680;
	and.pred  	%p319, %p317, %p318;
	selp.b32 	%r681, %r561, %r680, %p319;
	selp.f64 	%fd278, %fd61, %fd277, %p319;
$L__BB57_58:
	mov.b32 	%r598, 8;
	mov.b32 	%r599, 31;
	mov.b32 	%r600, -1;
	// begin inline asm
	shfl.sync.down.b32 %r581, %r681, %r598, %r599, %r600;
	// end inline asm
	// begin inline asm
	shfl.sync.down.b32 %r586, %r587, %r598, %r599, %r600;
	// end inline asm
	mov.b64 	%rd55, %fd278;
	mov.b64 	{%r592, %r597}, %rd55;
	// begin inline asm
	shfl.sync.down.b32 %r591, %r592, %r598, %r599, %r600;
	// end inline asm
	// begin inline asm
	shfl.sync.down.b32 %r596, %r597, %r598, %r599, %r600;
	// end inline asm
	mov.b64 	%rd56, {%r591, %r596};
	mov.b64 	%fd64, %rd56;
	setp.gt.s32 	%p320, %r520, 23;
	mov.u32 	%r738, %r681;
	mov.f64 	%fd327, %fd278;
	@%p320 bra 	$L__BB57_61;
	setp.gt.f64 	%p321, %fd278, %fd64;
	mov.u32 	%r738, %r581;
	mov.f64 	%fd327, %fd64;
	@%p321 bra 	$L__BB57_61;
	setp.eq.f64 	%p322, %fd278, %fd64;
	setp.lt.s32 	%p323, %r581, %r681;
	and.pred  	%p324, %p322, %p323;
	selp.b32 	%r738, %r581, %r681, %p324;
	selp.f64 	%fd327, %fd64, %fd278, %p324;
$L__BB57_61:
	mov.b32 	%r618, 16;
	mov.b32 	%r619, 31;
	mov.b32 	%r620, -1;
	// begin inline asm
	shfl.sync.down.b32 %r683, %r738, %r618, %r619, %r620;
	// end inline asm
	// begin inline asm
	shfl.sync.down.b32 %r606, %r607, %r618, %r619, %r620;
	// end inline asm
	mov.b64 	%rd57, %fd327;
	mov.b64 	{%r612, %r617}, %rd57;
	// begin inline asm
	shfl.sync.down.b32 %r611, %r612, %r618, %r619, %r620;
	// end inline asm
	// begin inline asm
	shfl.sync.down.b32 %r616, %r617, %r618, %r619, %r620;
	// end inline asm
	mov.b64 	%rd58, {%r611, %r616};
	mov.b64 	%fd280, %rd58;
	setp.gt.s32 	%p325, %r520, 15;
	@%p325 bra 	$L__BB57_66;
	setp.gt.f64 	%p326, %fd327, %fd280;
	@%p326 bra 	$L__BB57_64;
	setp.eq.f64 	%p327, %fd327, %fd280;
	setp.lt.s32 	%p328, %r683, %r738;
	and.pred  	%p329, %p327, %p328;
	selp.b32 	%r683, %r683, %r738, %p329;
	selp.f64 	%fd280, %fd280, %fd327, %p329;
$L__BB57_64:
	setp.ne.s32 	%p330, %r520, 0;
	mov.f64 	%fd327, %fd280;
	mov.u32 	%r738, %r683;
	@%p330 bra 	$L__BB57_66;
	shr.u32 	%r621, %r2, 1;
	and.b32  	%r622, %r621, 496;
	mov.u32 	%r623, _ZZN3cub18CUB_300001_SM_10006detail6reduce28DeviceReduceSingleTileKernelINS2_10policy_hubINS0_12KeyValuePairIidEEiNS0_6ArgMinEE10Policy1000ENS0_21ArgIndexInputIteratorIPdidEEPS6_iS7_NS2_20empty_problem_init_tIS6_EES6_N4cuda3std3__410__identityEEEvT0_T1_T2_T3_T4_T6_E12temp_storage;
	add.s32 	%r624, %r623, %r622;
	st.shared.u32 	[%r624+8], %r683;
	st.shared.f64 	[%r624+16], %fd280;
$L__BB57_66:
	bar.sync 	0;
	setp.ne.s32 	%p331, %r2, 0;
	@%p331 bra 	$L__BB57_185;
	ld.shared.u32 	%r685, [_ZZN3cub18CUB_300001_SM_10006detail6reduce28DeviceReduceSingleTileKernelINS2_10policy_hubINS0_12KeyValuePairIidEEiNS0_6ArgMinEE10Policy1000ENS0_21ArgIndexInputIteratorIPdidEEPS6_iS7_NS2_20empty_problem_init_tIS6_EES6_N4cuda3std3__410__identityEEEvT0_T1_T2_T3_T4_T6_E12temp_storage+24];
	ld.shared.f64 	%fd282, [_ZZN3cub18CUB_300001_SM_10006detail6reduce28DeviceReduceSingleTileKernelINS2_10policy_hubINS0_12KeyValuePairIidEEiNS0_6ArgMinEE10Policy1000ENS0_21ArgIndexInputIteratorIPdidEEPS6_iS7_NS2_20empty_problem_init_tIS6_EES6_N4cuda3std3__410__identityEEEvT0_T1_T2_T3_T4_T6_E12temp_storage+32];
	setp.lt.f64 	%p332, %fd282, %fd327;
	@%p332 bra 	$L__BB57_69;
	setp.eq.f64 	%p333, %fd327, %fd282;
	setp.lt.s32 	%p334, %r685, %r738;
	and.pred  	%p335, %p333, %p334;
	selp.b32 	%r685, %r685, %r738, %p335;
	selp.f64 	%fd282, %fd282, %fd327, %p335;
$L__BB57_69:
	ld.shared.u32 	%r625, [_ZZN3cub18CUB_300001_SM_10006detail6reduce28DeviceReduceSingleTileKernelINS2_10policy_hubINS0_12KeyValuePairIidEEiNS0_6ArgMinEE10Policy1000ENS0_21ArgIndexInputIteratorIPdidEEPS6_iS7_NS2_20empty_problem_init_tIS6_EES6_N4cuda3std3__410__identityEEEvT0_T1_T2_T3_T4_T6_E12temp_storage+40];
	ld.shared.f64 	%fd231, [_ZZN3cub18CUB_300001_SM_10006detail6reduce28DeviceReduceSingleTileKernelINS2_10policy_hubINS0_12KeyValuePairIidEEiNS0_6ArgMinEE10Policy1000ENS0_21ArgIndexInputIteratorIPdidEEPS6_iS7_NS2_20empty_problem_init_tIS6_EES6_N4cuda3std3__410__identityEEEvT0_T1_T2_T3_T4_T6_E12temp_storage+48];
	setp.lt.f64 	%p336, %fd231, %fd282;
	setp.eq.f64 	%p337, %fd282, %fd231;
	setp.lt.s32 	%p338, %r625, %r685;
	and.pred  	%p339, %p337, %p338;
	or.pred  	%p340, %p336, %p339;
	selp.b32 	%r627, %r625, %r685, %p340;
	selp.f64 	%fd233, %fd231, %fd282, %p340;
	ld.shared.u32 	%r629, [_ZZN3cub18CUB_300001_SM_10006detail6reduce28DeviceReduceSingleTileKernelINS2_10policy_hubINS0_12KeyValuePairIidEEiNS0_6ArgMinEE10Policy1000ENS0_21ArgIndexInputIteratorIPdidEEPS6_iS7_NS2_20empty_problem_init_tIS6_EES6_N4cuda3std3__410__identityEEEvT0_T1_T2_T3_T4_T6_E12temp_storage+56];
	ld.shared.f64 	%fd235, [_ZZN3cub18CUB_300001_SM_10006detail6reduce28DeviceReduceSingleTileKernelINS2_10policy_hubINS0_12KeyValuePairIidEEiNS0_6ArgMinEE10Policy1000ENS0_21ArgIndexInputIteratorIPdidEEPS6_iS7_NS2_20empty_problem_init_tIS6_EES6_N4cuda3std3__410__identityEEEvT0_T1_T2_T3_T4_T6_E12temp_storage+64];
	setp.lt.f64 	%p341, %fd235, %fd233;
	setp.eq.f64 	%p342, %fd233, %fd235;
	setp.lt.s32 	%p343, %r629, %r627;
	and.pred  	%p344, %p342, %p343;
	or.pred  	%p345, %p341, %p344;
	selp.b32 	%r631, %r629, %r627, %p345;
	selp.f64 	%fd237, %fd235, %fd233, %p345;
	ld.shared.u32 	%r633, [_ZZN3cub18CUB_300001_SM_10006detail6reduce28DeviceReduceSingleTileKernelINS2_10policy_hubINS0_12KeyValuePairIidEEiNS0_6ArgMinEE10Policy1000ENS0_21ArgIndexInputIteratorIPdidEEPS6_iS7_NS2_20empty_problem_init_tIS6_EES6_N4cuda3std3__410__identityEEEvT0_T1_T2_T3_T4_T6_E12temp_storage+72];
	ld.shared.f64 	%fd239, [_ZZN3cub18CUB_300001_SM_10006detail6reduce28DeviceReduceSingleTileKernelINS2_10policy_hubINS0_12KeyValuePairIidEEiNS0_6ArgMinEE10Policy1000ENS0_21ArgIndexInputIteratorIPdidEEPS6_iS7_NS2_20empty_problem_init_tIS6_EES6_N4cuda3std3__410__identityEEEvT0_T1_T2_T3_T4_T6_E12temp_storage+80];
	setp.lt.f64 	%p346, %fd239, %fd237;
	setp.eq.f64 	%p347, %fd237, %fd239;
	setp.lt.s32 	%p348, %r633, %r631;
	and.pred  	%p349, %p347, %p348;
	or.pred  	%p350, %p346, %p349;
	selp.b32 	%r635, %r633, %r631, %p350;
	selp.f64 	%fd241, %fd239, %fd237, %p350;
	ld.shared.u32 	%r637, [_ZZN3cub18CUB_300001_SM_10006detail6reduce28DeviceReduceSingleTileKernelINS2_10policy_hubINS0_12KeyValuePairIidEEiNS0_6ArgMinEE10Policy1000ENS0_21ArgIndexInputIteratorIPdidEEPS6_iS7_NS2_20empty_problem_init_tIS6_EES6_N4cuda3std3__410__identityEEEvT0_T1_T2_T3_T4_T6_E12temp_storage+88];
	ld.shared.f64 	%fd243, [_ZZN3cub18CUB_300001_SM_10006detail6reduce28DeviceReduceSingleTileKernelINS2_10policy_hubINS0_12KeyValuePairIidEEiNS0_6ArgMinEE10Policy1000ENS0_21ArgIndexInputIteratorIPdidEEPS6_iS7_NS2_20empty_problem_init_tIS6_EES6_N4cuda3std3__410__identityEEEvT0_T1_T2_T3_T4_T6_E12temp_storage+96];
	setp.lt.f64 	%p351, %fd243, %fd241;
	setp.eq.f64 	%p352, %fd241, %fd243;
	setp.lt.s32 	%p353, %r637, %r635;
	and.pred  	%p354, %p352, %p353;
	or.pred  	%p355, %p351, %p354;
	selp.b32 	%r639, %r637, %r635, %p355;
	selp.f64 	%fd245, %fd243, %fd241, %p355;
	ld.shared.u32 	%r641, [_ZZN3cub18CUB_300001_SM_10006detail6reduce28DeviceReduceSingleTileKernelINS2_10policy_hubINS0_12KeyValuePairIidEEiNS0_6ArgMinEE10Policy1000ENS0_21ArgIndexInputIteratorIPdidEEPS6_iS7_NS2_20empty_problem_init_tIS6_EES6_N4cuda3std3__410__identityEEEvT0_T1_T2_T3_T4_T6_E12temp_storage+104];
	ld.shared.f64 	%fd247, [_ZZN3cub18CUB_300001_SM_10006detail6reduce28DeviceReduceSingleTileKernelINS2_10policy_hubINS0_12KeyValuePairIidEEiNS0_6ArgMinEE10Policy1000ENS0_21ArgIndexInputIteratorIPdidEEPS6_iS7_NS2_20empty_problem_init_tIS6_EES6_N4cuda3std3__410__identityEEEvT0_T1_T2_T3_T4_T6_E12temp_storage+112];
	setp.lt.f64 	%p356, %fd247, %fd245;
	setp.eq.f64 	%p357, %fd245, %fd247;
	setp.lt.s32 	%p358, %r641, %r639;
	and.pred  	%p359, %p357, %p358;
	or.pred  	%p360, %p356, %p359;
	selp.b32 	%r643, %r641, %r639, %p360;
	selp.f64 	%fd249, %fd247, %fd245, %p360;
	ld.shared.u32 	%r645, [_ZZN3cub18CUB_300001_SM_10006detail6reduce28DeviceReduceSingleTileKernelINS2_10policy_hubINS0_12KeyValuePairIidEEiNS0_6ArgMinEE10Policy1000ENS0_21ArgIndexInputIteratorIPdidEEPS6_iS7_NS2_20empty_problem_init_tIS6_EES6_N4cuda3std3__410__identityEEEvT0_T1_T2_T3_T4_T6_E12temp_storage+120];
	ld.shared.f64 	%fd251, [_ZZN3cub18CUB_300001_SM_10006detail6reduce28DeviceReduceSingleTileKernelINS2_10policy_hubINS0_12KeyValuePairIidEEiNS0_6ArgMinEE10Policy1000ENS0_21ArgIndexInputIteratorIPdidEEPS6_iS7_NS2_20empty_problem_init_tIS6_EES6_N4cuda3std3__410__identityEEEvT0_T1_T2_T3_T4_T6_E12temp_storage+128];
	setp.lt.f64 	%p361, %fd251, %fd249;
	setp.eq.f64 	%p362, %fd249, %fd251;
	setp.lt.s32 	%p363, %r645, %r643;
	and.pred  	%p364, %p362, %p363;
	or.pred  	%p365, %p361, %p364;
	selp.b32 	%r738, %r645, %r643, %p365;
	selp.f64 	%fd327, %fd251, %fd249, %p365;
	bra.uni 	$L__BB57_185;
$L__BB57_70:
	// begin inline asm
	mov.u32 %r395, %laneid;
	// end inline asm
	and.b32  	%r416, %r2, 992;
	add.s32 	%r417, %r416, 32;
	setp.gt.s32 	%p235, %r417, %r238;
	not.b32 	%r418, %r416;
	add.s32 	%r419, %r238, %r418;
	selp.b32 	%r414, %r419, 31, %p235;
	mov.b32 	%r413, 1;
	mov.b32 	%r415, -1;
	// begin inline asm
	shfl.sync.down.b32 %r396, %r678, %r413, %r414, %r415;
	// end inline asm
	// begin inline asm
	shfl.sync.down.b32 %r401, %r402, %r413, %r414, %r415;
	// end inline asm
	mov.b64 	%rd39, %fd275;
	mov.b64 	{%r407, %r412}, %rd39;
	// begin inline asm
	shfl.sync.down.b32 %r406, %r407, %r413, %r414, %r415;
	// end inline asm
	// begin inline asm
	shfl.sync.down.b32 %r411, %r412, %r413, %r414, %r415;
	// end inline asm
	mov.b64 	%rd40, {%r406, %r411};
	mov.b64 	%fd75, %rd40;
	setp.ge.s32 	%p236, %r395, %r414;
	mov.u32 	%r686, %r678;
	mov.f64 	%fd283, %fd275;
	@%p236 bra 	$L__BB57_73;
	setp.gt.f64 	%p237, %fd275, %fd75;
	mov.u32 	%r686, %r396;
	mov.f64 	%fd283, %fd75;
	@%p237 bra 	$L__BB57_73;
	setp.eq.f64 	%p238, %fd275, %fd75;
	setp.lt.s32 	%p239, %r396, %r678;
	and.pred  	%p240, %p238, %p239;
	selp.b32 	%r686, %r396, %r678, %p240;
	selp.f64 	%fd283, %fd75, %fd275, %p240;
$L__BB57_73:
	mov.b32 	%r437, 2;
	mov.b32 	%r439, -1;
	// begin inline asm
	shfl.sync.down.b32 %r420, %r686, %r437, %r414, %r439;
	// end inline asm
	// begin inline asm
	shfl.sync.down.b32 %r425, %r426, %r437, %r414, %r439;
	// end inline asm
	mov.b64 	%rd41, %fd283;
	mov.b64 	{%r431, %r436}, %rd41;
	// begin inline asm
	shfl.sync.down.b32 %r430, %r431, %r437, %r414, %r439;
	// end inline asm
	// begin inline asm
	shfl.sync.down.b32 %r435, %r436, %r437, %r414, %r439;
	// end inline asm
	mov.b64 	%rd42, {%r430, %r435};
	mov.b64 	%fd78, %rd42;
	add.s32 	%r440, %r395, 2;
	setp.gt.s32 	%p241, %r440, %r414;
	mov.u32 	%r687, %r686;
	mov.f64 	%fd284, %fd283;
	@%p241 bra 	$L__BB57_76;
	setp.gt.f64 	%p242, %fd283, %fd78;
	mov.u32 	%r687, %r420;
	mov.f64 	%fd284, %fd78;
	@%p242 bra 	$L__BB57_76;
	setp.eq.f64 	%p243, %fd283, %fd78;
	setp.lt.s32 	%p244, %r420, %r686;
	and.pred  	%p245, %p243, %p244;
	selp.b32 	%r687, %r420, %r686, %p245;
	selp.f64 	%fd284, %fd78, %fd283, %p245;
$L__BB57_76:
	mov.b32 	%r458, 4;
	mov.b32 	%r460, -1;
	// begin inline asm
	shfl.sync.down.b32 %r441, %r687, %r458, %r414, %r460;
	// end inline asm
	// begin inline asm
	shfl.sync.down.b32 %r446, %r447, %r458, %r414, %r460;
	// end inline asm
	mov.b64 	%rd43, %fd284;
	mov.b64 	{%r452, %r457}, %rd43;
	// begin inline asm
	shfl.sync.down.b32 %r451, %r452, %r458, %r414, %r460;
	// end inline asm
	// begin inline asm
	shfl.sync.down.b32 %r456, %r457, %r458, %r414, %r460;
	// end inline asm
	mov.b64 	%rd44, {%r451, %r456};
	mov.b64 	%fd81, %rd44;
	add.s32 	%r461, %r395, 4;
	setp.gt.s32 	%p246, %r461, %r414;
	mov.u32 	%r688, %r687;
	mov.f64 	%fd285, %fd284;
	@%p246 bra 	$L__BB57_79;
	setp.gt.f64 	%p247, %fd284, %fd81;
	mov.u32 	%r688, %r441;
	mov.f64 	%fd285, %fd81;
	@%p247 bra 	$L__BB57_79;
	setp.eq.f64 	%p248, %fd284, %fd81;
	setp.lt.s32 	%p249, %r441, %r687;
	and.pred  	%p250, %p248, %p249;
	selp.b32 	%r688, %r441, %r687, %p250;
	selp.f64 	%fd285, %fd81, %fd284, %p250;
$L__BB57_79:
	mov.b32 	%r479, 8;
	mov.b32 	%r481, -1;
	// begin inline asm
	shfl.sync.down.b32 %r462, %r688, %r479, %r414, %r481;
	// end inline asm
	// begin inline asm
	shfl.sync.down.b32 %r467, %r468, %r479, %r414, %r481;
	// end inline asm
	mov.b64 	%rd45, %fd285;
	mov.b64 	{%r473, %r478}, %rd45;
	// begin inline asm
	shfl.sync.down.b32 %r472, %r473, %r479, %r414, %r481;
	// end inline asm
	// begin inline asm
	shfl.sync.down.b32 %r477, %r478, %r479, %r414, %r481;
	// end inline asm
	mov.b64 	%rd46, {%r472, %r477};
	mov.b64 	%fd84, %rd46;
	add.s32 	%r482, %r395, 8;
	setp.gt.s32 	%p251, %r482, %r414;
	mov.u32 	%r689, %r688;
	mov.f64 	%fd286, %fd285;
	@%p251 bra 	$L__BB57_82;
	setp.gt.f64 	%p252, %fd285, %fd84;
	mov.u32 	%r689, %r462;
	mov.f64 	%fd286, %fd84;
	@%p252 bra 	$L__BB57_82;
	setp.eq.f64 	%p253, %fd285, %fd84;
	setp.lt.s32 	%p254, %r462, %r688;
	and.pred  	%p255, %p253, %p254;
	selp.b32 	%r689, %r462, %r688, %p255;
	selp.f64 	%fd286, %fd84, %fd285, %p255;
$L__BB57_82:
	mov.b32 	%r500, 16;
	mov.b32 	%r502, -1;
	// begin inline asm
	shfl.sync.down.b32 %r483, %r689, %r500, %r414, %r502;
	// end inline asm
	// begin inline asm
	shfl.sync.down.b32 %r488, %r489, %r500, %r414, %r502;
	// end inline asm
	mov.b64 	%rd47, %fd286;
	mov.b64 	{%r494, %r499}, %rd47;
	// begin inline asm
	shfl.sync.down.b32 %r493, %r494, %r500, %r414, %r502;
	// end inline asm
	// begin inline asm
	shfl.sync.down.b32 %r498, %r499, %r500, %r414, %r502;
	// end inline asm
	mov.b64 	%rd48, {%r493, %r498};
	mov.b64 	%fd87, %rd48;
	add.s32 	%r503, %r395, 16;
	setp.gt.s32 	%p256, %r503, %r414;
	mov.u32 	%r738, %r689;
	mov.f64 	%fd327, %fd286;
	@%p256 bra 	$L__BB57_85;
	setp.gt.f64 	%p257, %fd286, %fd87;
	mov.u32 	%r738, %r483;
	mov.f64 	%fd327, %fd87;
	@%p257 bra 	$L__BB57_85;
	setp.eq.f64 	%p258, %fd286, %fd87;
	setp.lt.s32 	%p259, %r483, %r689;
	and.pred  	%p260, %p258, %p259;
	selp.b32 	%r738, %r483, %r689, %p260;
	selp.f64 	%fd327, %fd87, %fd286, %p260;
$L__BB57_85:
	setp.ne.s32 	%p261, %r395, 0;
	@%p261 bra 	$L__BB57_87;
	shr.u32 	%r504, %r2, 1;
	and.b32  	%r505, %r504, 496;
	mov.u32 	%r506, _ZZN3cub18CUB_300001_SM_10006detail6reduce28DeviceReduceSingleTileKernelINS2_10policy_hubINS0_12KeyValuePairIidEEiNS0_6ArgMinEE10Policy1000ENS0_21ArgIndexInputIteratorIPdidEEPS6_iS7_NS2_20empty_problem_init_tIS6_EES6_N4cuda3std3__410__identityEEEvT0_T1_T2_T3_T4_T6_E12temp_storage;
	add.s32 	%r507, %r506, %r505;
	st.shared.u32 	[%r507+8], %r738;
	st.shared.f64 	[%r507+16], %fd327;
$L__BB57_87:
	bar.sync 	0;
	setp.ne.s32 	%p262, %r2, 0;
	setp.lt.s32 	%p263, %r238, 33;
	or.pred  	%p264, %p262, %p263;
	@%p264 bra 	$L__BB57_185;
	ld.shared.u32 	%r691, [_ZZN3cub18CUB_300001_SM_10006detail6reduce28DeviceReduceSingleTileKernelINS2_10policy_hubINS0_12KeyValuePairIidEEiNS0_6ArgMinEE10Policy1000ENS0_21ArgIndexInputIteratorIPdidEEPS6_iS7_NS2_20empty_problem_init_tIS6_EES6_N4cuda3std3__410__identityEEEvT0_T1_T2_T3_T4_T6_E12temp_storage+24];
	ld.shared.f64 	%fd288, [_ZZN3cub18CUB_300001_SM_10006detail6reduce28DeviceReduceSingleTileKernelINS2_10policy_hubINS0_12KeyValuePairIidEEiNS0_6ArgMinEE10Policy1000ENS0_21ArgIndexInputIteratorIPdidEEPS6_iS7_NS2_20empty_problem_init_tIS6_EES6_N4cuda3std3__410__identityEEEvT0_T1_T2_T3_T4_T6_E12temp_storage+32];
	setp.lt.f64 	%p265, %fd288, %fd327;
	@%p265 bra 	$L__BB57_90;
	setp.eq.f64 	%p266, %fd327, %fd288;
	setp.lt.s32 	%p267, %r691, %r738;
	and.pred  	%p268, %p266, %p267;
	selp.b32 	%r691, %r691, %r738, %p268;
	selp.f64 	%fd288, %fd288, %fd327, %p268;
$L__BB57_90:
	setp.lt.u32 	%p269, %r238, 65;
	mov.u32 	%r738, %r691;
	mov.f64 	%fd327, %fd288;
	@%p269 bra 	$L__BB57_185;
	ld.shared.u32 	%r508, [_ZZN3cub18CUB_300001_SM_10006detail6reduce28DeviceReduceSingleTileKernelINS2_10policy_hubINS0_12KeyValuePairIidEEiNS0_6ArgMinEE10Policy1000ENS0_21ArgIndexInputIteratorIPdidEEPS6_iS7_NS2_20empty_problem_init_tIS6_EES6_N4cuda3std3__410__identityEEEvT0_T1_T2_T3_T4_T6_E12temp_storage+40];
	ld.shared.f64 	%fd219, [_ZZN3cub18CUB_300001_SM_10006detail6reduce28DeviceReduceSingleTileKernelINS2_10policy_hubINS0_12KeyValuePairIidEEiNS0_6ArgMinEE10Policy1000ENS0_21ArgIndexInputIteratorIPdidEEPS6_iS7_NS2_20empty_problem_init_tIS6_EES6_N4cuda3std3__410__identityEEEvT0_T1_T2_T3_T4_T6_E12temp_storage+48];
	setp.lt.f64 	%p270, %fd219, %fd288;
	setp.eq.f64 	%p271, %fd288, %fd219;
	setp.lt.s32 	%p272, %r508, %r691;
	and.pred  	%p273, %p271, %p272;
	or.pred  	%p274, %p270, %p273;
	selp.b32 	%r738, %r508, %r691, %p274;
	selp.f64 	%fd327, %fd219, %fd288, %p274;
	setp.lt.u32 	%p275, %r238, 97;
	@%p275 bra 	$L__BB57_185;
	ld.shared.u32 	%r510, [_ZZN3cub18CUB_300001_SM_10006detail6reduce28DeviceReduceSingleTileKernelINS2_10policy_hubINS0_12KeyValuePairIidEEiNS0_6ArgMinEE10Policy1000ENS0_21ArgIndexInputIteratorIPdidEEPS6_iS7_NS2_20empty_problem_init_tIS6_EES6_N4cuda3std3__410__identityEEEvT0_T1_T2_T3_T4_T6_E12temp_storage+56];
	ld.shared.f64 	%fd221, [_ZZN3cub18CUB_300001_SM_10006detail6reduce28DeviceReduceSingleTileKernelINS2_10policy_hubINS0_12KeyValuePairIidEEiNS0_6ArgMinEE10Policy1000ENS0_21ArgIndexInputIteratorIPdidEEPS6_iS7_NS2_20empty_problem_init_tIS6_EES6_N4cuda3std3__410__identityEEEvT0_T1_T2_T3_T4_T6_E12temp_storage+64];
	setp.lt.f64 	%p276, %fd221, %fd327;
	setp.eq.f64 	%p277, %fd327, %fd221;
	setp.lt.s32 	%p278, %r510, %r738;
	and.pred  	%p279, %p277, %p278;
	or.pred  	%p280, %p276, %p279;
	selp.b32 	%r738, %r510, %r738, %p280;
	selp.f64 	%fd327, %fd221, %fd327, %p280;
	setp.lt.u32 	%p281, %r238, 129;
	@%p281 bra 	$L__BB57_185;
	ld.shared.u32 	%r512, [_ZZN3cub18CUB_300001_SM_10006detail6reduce28DeviceReduceSingleTileKernelINS2_10policy_hubINS0_12KeyValuePairIidEEiNS0_6ArgMinEE10Policy1000ENS0_21ArgIndexInputIteratorIPdidEEPS6_iS7_NS2_20empty_problem_init_tIS6_EES6_N4cuda3std3__410__identityEEEvT0_T1_T2_T3_T4_T6_E12temp_storage+72];
	ld.shared.f64 	%fd223, [_ZZN3cub18CUB_300001_SM_10006detail6reduce28DeviceReduceSingleTileKernelINS2_10policy_hubINS0_12KeyValuePairIidEEiNS0_6ArgMinEE10Policy1000ENS0_21ArgIndexInputIteratorIPdidEEPS6_iS7_NS2_20empty_problem_init_tIS6_EES6_N4cuda3std3__410__identityEEEvT0_T1_T2_T3_T4_T6_E12temp_storage+80];
	setp.lt.f64 	%p282, %fd223, %fd327;
	setp.eq.f64 	%p283, %fd327, %fd223;
	setp.lt.s32 	%p284, %r512, %r738;
	and.pred  	%p285, %p283, %p284;
	or.pred  	%p286, %p282, %p285;
	selp.b32 	%r738, %r512, %r738, %p286;
	selp.f64 	%fd327, %fd223, %fd327, %p286;
	setp.lt.u32 	%p287, %r238, 161;
	@%p287 bra 	$L__BB57_185;
	ld.shared.u32 	%r514, [_ZZN3cub18CUB_300001_SM_10006detail6reduce28DeviceReduceSingleTileKernelINS2_10policy_hubINS0_12KeyValuePairIidEEiNS0_6ArgMinEE10Policy1000ENS0_21ArgIndexInputIteratorIPdidEEPS6_iS7_NS2_20empty_problem_init_tIS6_EES6_N4cuda3std3__410__identityEEEvT0_T1_T2_T3_T4_T6_E12temp_storage+88];
	ld.shared.f64 	%fd225, [_ZZN3cub18CUB_300001_SM_10006detail6reduce28DeviceReduceSingleTileKernelINS2_10policy_hubINS0_12KeyValuePairIidEEiNS0_6ArgMinEE10Policy1000ENS0_21ArgIndexInputIteratorIPdidEEPS6_iS7_NS2_20empty_problem_init_tIS6_EES6_N4cuda3std3__410__identityEEEvT0_T1_T2_T3_T4_T6_E12temp_storage+96];
	setp.lt.f64 	%p288, %fd225, %fd327;
	setp.eq.f64 	%p289, %fd327, %fd225;
	setp.lt.s32 	%p290, %r514, %r738;
	and.pred  	%p291, %p289, %p290;
	or.pred  	%p292, %p288, %p291;
	selp.b32 	%r738, %r514, %r738, %p292;
	selp.f64 	%fd327, %fd225, %fd327, %p292;
	setp.lt.u32 	%p293, %r238, 193;
	@%p293 bra 	$L__BB57_185;
	ld.shared.u32 	%r516, [_ZZN3cub18CUB_300001_SM_10006detail6reduce28DeviceReduceSingleTileKernelINS2_10policy_hubINS0_12KeyValuePairIidEEiNS0_6ArgMinEE10Policy1000ENS0_21ArgIndexInputIteratorIPdidEEPS6_iS7_NS2_20empty_problem_init_tIS6_EES6_N4cuda3std3__410__identityEEEvT0_T1_T2_T3_T4_T6_E12temp_storage+104];
	ld.shared.f64 	%fd227, [_ZZN3cub18CUB_300001_SM_10006detail6reduce28DeviceReduceSingleTileKernelINS2_10policy_hubINS0_12KeyValuePairIidEEiNS0_6ArgMinEE10Policy1000ENS0_21ArgIndexInputIteratorIPdidEEPS6_iS7_NS2_20empty_problem_init_tIS6_EES6_N4cuda3std3__410__identityEEEvT0_T1_T2_T3_T4_T6_E12temp_storage+112];
	setp.lt.f64 	%p294, %fd227, %fd327;
	setp.eq.f64 	%p295, %fd327, %fd227;
	setp.lt.s32 	%p296, %r516, %r738;
	and.pred  	%p297, %p295, %p296;
	or.pred  	%p298, %p294, %p297;
	selp.b32 	%r738, %r516, %r738, %p298;
	selp.f64 	%fd327, %fd227, %fd327, %p298;
	setp.lt.u32 	%p299, %r238, 225;
	@%p299 bra 	$L__BB57_185;
	ld.shared.u32 	%r518, [_ZZN3cub18CUB_300001_SM_10006detail6reduce28DeviceReduceSingleTileKernelINS2_10policy_hubINS0_12KeyValuePairIidEEiNS0_6ArgMinEE10Policy1000ENS0_21ArgIndexInputIteratorIPdidEEPS6_iS7_NS2_20empty_problem_init_tIS6_EES6_N4cuda3std3__410__identityEEEvT0_T1_T2_T3_T4_T6_E12temp_storage+120];
	ld.shared.f64 	%fd229, [_ZZN3cub18CUB_300001_SM_10006detail6reduce28DeviceReduceSingleTileKernelINS2_10policy_hubINS0_12KeyValuePairIidEEiNS0_6ArgMinEE10Policy1000ENS0_21ArgIndexInputIteratorIPdidEEPS6_iS7_NS2_20empty_problem_init_tIS6_EES6_N4cuda3std3__410__identityEEEvT0_T1_T2_T3_T4_T6_E12temp_storage+128];
	setp.lt.f64 	%p300, %fd229, %fd327;
	setp.eq.f64 	%p301, %fd327, %fd229;
	setp.lt.s32 	%p302, %r518, %r738;
	and.pred  	%p303, %p301, %p302;
	or.pred  	%p304, %p300, %p303;
	selp.b32 	%r738, %r518, %r738, %p304;
	selp.f64 	%fd327, %fd229, %fd327, %p304;
	bra.uni 	$L__BB57_185;
$L__BB57_97:
	mov.u32 	%r123, %tid.x;
	add.s32 	%r124, %r237, %r123;
	mul.wide.s32 	%rd14, %r124, 8;
	add.s64 	%rd7, %rd2, %rd14;
	ld.global.f64 	%fd319, [%rd7];
	add.s32 	%r125, %r124, 256;
	ld.global.f64 	%fd100, [%rd7+2048];
	add.s32 	%r126, %r124, 512;
	ld.global.f64 	%fd101, [%rd7+4096];
	add.s32 	%r127, %r124, 768;
	ld.global.f64 	%fd102, [%rd7+6144];
	setp.lt.f64 	%p3, %fd100, %fd319;
	@%p3 bra 	$L__BB57_99;
	setp.neu.f64 	%p4, %fd319, %fd100;
	setp.lt.s32 	%p5, %r124, 2147483392;
	or.pred  	%p6, %p4, %p5;
	mov.u32 	%r730, %r124;
	@%p6 bra 	$L__BB57_100;
$L__BB57_99:
	mov.u32 	%r730, %r125;
	mov.f64 	%fd319, %fd100;
$L__BB57_100:
	setp.lt.f64 	%p7, %fd101, %fd319;
	@%p7 bra 	$L__BB57_102;
	setp.neu.f64 	%p8, %fd319, %fd101;
	setp.ge.s32 	%p9, %r126, %r730;
	or.pred  	%p10, %p8, %p9;
	@%p10 bra 	$L__BB57_103;
$L__BB57_102:
	mov.u32 	%r730, %r126;
	mov.f64 	%fd319, %fd101;
$L__BB57_103:
	setp.lt.f64 	%p11, %fd102, %fd319;
	@%p11 bra 	$L__BB57_105;
	setp.neu.f64 	%p12, %fd319, %fd102;
	setp.ge.s32 	%p13, %r127, %r730;
	or.pred  	%p14, %p12, %p13;
	@%p14 bra 	$L__BB57_106;
$L__BB57_105:
	mov.u32 	%r730, %r127;
	mov.f64 	%fd319, %fd102;
$L__BB57_106:
	setp.lt.u32 	%p15, %r238, 2048;
	mov.b32 	%r702, 1024;
	@%p15 bra 	$L__BB57_122;
	add.s32 	%r131, %r238, -1024;
	mov.b32 	%r702, 1024;
$L__BB57_108:
	add.s32 	%r134, %r124, %r702;
	mul.wide.u32 	%rd15, %r702, 8;
	add.s64 	%rd16, %rd7, %rd15;
	ld.global.f64 	%fd107, [%rd16];
	add.s32 	%r135, %r125, %r702;
	ld.global.f64 	%fd108, [%rd16+2048];
	add.s32 	%r136, %r135, 256;
	ld.global.f64 	%fd109, [%rd16+4096];
	add.s32 	%r137, %r135, 512;
	ld.global.f64 	%fd110, [%rd16+6144];
	setp.lt.f64 	%p16, %fd107, %fd319;
	@%p16 bra 	$L__BB57_110;
	setp.neu.f64 	%p17, %fd319, %fd107;
	setp.ge.s32 	%p18, %r134, %r730;
	or.pred  	%p19, %p17, %p18;
	@%p19 bra 	$L__BB57_111;
$L__BB57_110:
	mov.u32 	%r730, %r134;
	mov.f64 	%fd319, %fd107;
$L__BB57_111:
	setp.lt.f64 	%p20, %fd108, %fd319;
	@%p20 bra 	$L__BB57_113;
	setp.neu.f64 	%p21, %fd319, %fd108;
	setp.ge.s32 	%p22, %r135, %r730;
	or.pred  	%p23, %p21, %p22;
	@%p23 bra 	$L__BB57_114;
$L__BB57_113:
	mov.u32 	%r730, %r135;
	mov.f64 	%fd319, %fd108;
$L__BB57_114:
	setp.lt.f64 	%p24, %fd109, %fd319;
	@%p24 bra 	$L__BB57_116;
	setp.neu.f64 	%p25, %fd319, %fd109;
	setp.ge.s32 	%p26, %r136, %r730;
	or.pred  	%p27, %p25, %p26;
	@%p27 bra 	$L__BB57_117;
$L__BB57_116:
	mov.u32 	%r730, %r136;
	mov.f64 	%fd319, %fd109;
$L__BB57_117:
	setp.lt.f64 	%p28, %fd110, %fd319;
	@%p28 bra 	$L__BB57_119;
	setp.neu.f64 	%p29, %fd319, %fd110;
	setp.ge.s32 	%p30, %r137, %r730;
	or.pred  	%p31, %p29, %p30;
	@%p31 bra 	$L__BB57_120;
$L__BB57_119:
	mov.u32 	%r730, %r137;
	mov.f64 	%fd319, %fd110;
$L__BB57_120:
	sub.s32 	%r247, %r238, %r702;
	setp.lt.s32 	%p32, %r247, 1024;
	@%p32 bra 	$L__BB57_164;
	add.s32 	%r702, %r702, 1024;
	setp.le.s32 	%p33, %r702, %r131;
	@%p33 bra 	$L__BB57_108;
$L__BB57_122:
	setp.le.s32 	%p34, %r238, %r702;
	sub.s32 	%r248, %r238, %r702;
	setp.ge.s32 	%p35, %r123, %r248;
	or.pred  	%p36, %p34, %p35;
	@%p36 bra 	$L__BB57_164;
	add.s32 	%r145, %r702, %r237;
	not.b32 	%r251, %r123;
	add.s32 	%r252, %r238, %r251;
	sub.s32 	%r146, %r252, %r702;
	shr.u32 	%r253, %r146, 8;
	add.s32 	%r147, %r253, 1;
	and.b32  	%r148, %r147, 7;
	setp.lt.u32 	%p37, %r146, 1792;
	mov.u32 	%r723, %r123;
	@%p37 bra 	$L__BB57_143;
	or.b32  	%r705, %r123, 1024;
	add.s32 	%r704, %r124, %r702;
	and.b32  	%r254, %r147, 33554424;
	neg.s32 	%r703, %r254;
	add.s64 	%rd8, %rd2, 8192;
$L__BB57_125:
	.pragma "nounroll";
	mul.wide.s32 	%rd17, %r704, 8;
	add.s64 	%rd9, %rd8, %rd17;
	ld.global.f64 	%fd299, [%rd9+-8192];
	setp.lt.f64 	%p38, %fd299, %fd319;
	mov.u32 	%r707, %r704;
	@%p38 bra 	$L__BB57_127;
	setp.eq.f64 	%p39, %fd319, %fd299;
	setp.lt.s32 	%p40, %r704, %r730;
	and.pred  	%p41, %p39, %p40;
	selp.b32 	%r707, %r704, %r730, %p41;
	selp.f64 	%fd299, %fd299, %fd319, %p41;
$L__BB57_127:
	add.s32 	%r708, %r704, 256;
	ld.global.f64 	%fd300, [%rd9+-6144];
	setp.lt.f64 	%p42, %fd300, %fd299;
	@%p42 bra 	$L__BB57_129;
	setp.eq.f64 	%p43, %fd299, %fd300;
	setp.lt.s32 	%p44, %r708, %r707;
	and.pred  	%p45, %p43, %p44;
	selp.b32 	%r708, %r708, %r707, %p45;
	selp.f64 	%fd300, %fd300, %fd299, %p45;
$L__BB57_129:
	add.s32 	%r709, %r704, 512;
	ld.global.f64 	%fd301, [%rd9+-4096];
	setp.lt.f64 	%p46, %fd301, %fd300;
	@%p46 bra 	$L__BB57_131;
	setp.eq.f64 	%p47, %fd300, %fd301;
	setp.lt.s32 	%p48, %r709, %r708;
	and.pred  	%p49, %p47, %p48;
	selp.b32 	%r709, %r709, %r708, %p49;
	selp.f64 	%fd301, %fd301, %fd300, %p49;
$L__BB57_131:
	add.s32 	%r710, %r704, 768;
	ld.global.f64 	%fd302, [%rd9+-2048];
	setp.lt.f64 	%p50, %fd302, %fd301;
	@%p50 bra 	$L__BB57_133;
	setp.eq.f64 	%p51, %fd301, %fd302;
	setp.lt.s32 	%p52, %r710, %r709;
	and.pred  	%p53, %p51, %p52;
	selp.b32 	%r710, %r710, %r709, %p53;
	selp.f64 	%fd302, %fd302, %fd301, %p53;
$L__BB57_133:
	add.s32 	%r711, %r704, 1024;
	ld.global.f64 	%fd303, [%rd9];
	setp.lt.f64 	%p54, %fd303, %fd302;
	@%p54 bra 	$L__BB57_135;
	setp.eq.f64 	%p55, %fd302, %fd303;
	setp.lt.s32 	%p56, %r711, %r710;
	and.pred  	%p57, %p55, %p56;
	selp.b32 	%r711, %r711, %r710, %p57;
	selp.f64 	%fd303, %fd303, %fd302, %p57;
$L__BB57_135:
	add.s32 	%r712, %r704, 1280;
	ld.global.f64 	%fd304, [%rd9+2048];
	setp.lt.f64 	%p58, %fd304, %fd303;
	@%p58 bra 	$L__BB57_137;
	setp.eq.f64 	%p59, %fd303, %fd304;
	setp.lt.s32 	%p60, %r712, %r711;
	and.pred  	%p61, %p59, %p60;
	selp.b32 	%r712, %r712, %r711, %p61;
	selp.f64 	%fd304, %fd304, %fd303, %p61;
$L__BB57_137:
	add.s32 	%r713, %r704, 1536;
	ld.global.f64 	%fd305, [%rd9+4096];
	setp.lt.f64 	%p62, %fd305, %fd304;
	@%p62 bra 	$L__BB57_139;
	setp.eq.f64 	%p63, %fd304, %fd305;
	setp.lt.s32 	%p64, %r713, %r712;
	and.pred  	%p65, %p63, %p64;
	selp.b32 	%r713, %r713, %r712, %p65;
	selp.f64 	%fd305, %fd305, %fd304, %p65;
$L__BB57_139:
	add.s32 	%r730, %r704, 1792;
	ld.global.f64 	%fd319, [%rd9+6144];
	setp.lt.f64 	%p66, %fd319, %fd305;
	@%p66 bra 	$L__BB57_141;
	setp.eq.f64 	%p67, %fd305, %fd319;
	setp.lt.s32 	%p68, %r730, %r713;
	and.pred  	%p69, %p67, %p68;
	selp.b32 	%r730, %r730, %r713, %p69;
	selp.f64 	%fd319, %fd319, %fd305, %p69;
$L__BB57_141:
	add.s32 	%r705, %r705, 2048;
	add.s32 	%r704, %r704, 2048;
	add.s32 	%r703, %r703, 8;
	setp.ne.s32 	%p70, %r703, 0;
	@%p70 bra 	$L__BB57_125;
	add.s32 	%r723, %r705, -1024;
$L__BB57_143:
	setp.eq.s32 	%p71, %r148, 0;
	@%p71 bra 	$L__BB57_164;
	setp.lt.u32 	%p72, %r148, 4;
	@%p72 bra 	$L__BB57_154;
	add.s32 	%r186, %r145, %r723;
	mul.wide.s32 	%rd18, %r186, 8;
	add.s64 	%rd10, %rd2, %rd18;
	ld.global.f64 	%fd309, [%rd10];
	setp.lt.f64 	%p73, %fd309, %fd319;
	mov.u32 	%r718, %r186;
	@%p73 bra 	$L__BB57_147;
	setp.eq.f64 	%p74, %fd319, %fd309;
	setp.lt.s32 	%p75, %r186, %r730;
	and.pred  	%p76, %p74, %p75;
	selp.b32 	%r718, %r186, %r730, %p76;
	selp.f64 	%fd309, %fd309, %fd319, %p76;
$L__BB57_147:
	add.s32 	%r719, %r186, 256;
	ld.global.f64 	%fd310, [%rd10+2048];
	setp.lt.f64 	%p77, %fd310, %fd309;
	@%p77 bra 	$L__BB57_149;
	setp.eq.f64 	%p78, %fd309, %fd310;
	setp.lt.s32 	%p79, %r719, %r718;
	and.pred  	%p80, %p78, %p79;
	selp.b32 	%r719, %r719, %r718, %p80;
	selp.f64 	%fd310, %fd310, %fd309, %p80;
$L__BB57_149:
	add.s32 	%r720, %r186, 512;
	ld.global.f64 	%fd311, [%rd10+4096];
	setp.lt.f64 	%p81, %fd311, %fd310;
	@%p81 bra 	$L__BB57_151;
	setp.eq.f64 	%p82, %fd310, %fd311;
	setp.lt.s32 	%p83, %r720, %r719;
	and.pred  	%p84, %p82, %p83;
	selp.b32 	%r720, %r720, %r719, %p84;
	selp.f64 	%fd311, %fd311, %fd310, %p84;
$L__BB57_151:
	add.s32 	%r730, %r186, 768;
	ld.global.f64 	%fd319, [%rd10+6144];
	setp.lt.f64 	%p85, %fd319, %fd311;
	@%p85 bra 	$L__BB57_153;
	setp.eq.f64 	%p86, %fd311, %fd319;
	setp.lt.s32 	%p87, %r730, %r720;
	and.pred  	%p88, %p86, %p87;
	selp.b32 	%r730, %r730, %r720, %p88;
	selp.f64 	%fd319, %fd319, %fd311, %p88;
$L__BB57_153:
	add.s32 	%r723, %r723, 1024;
$L__BB57_154:
	and.b32  	%r257, %r147, 3;
	setp.eq.s32 	%p89, %r257, 0;
	@%p89 bra 	$L__BB57_164;
	setp.eq.s32 	%p90, %r257, 1;
	mov.u32 	%r729, %r730;
	mov.f64 	%fd318, %fd319;
	@%p90 bra 	$L__BB57_161;
	add.s32 	%r202, %r145, %r723;
	mul.wide.s32 	%rd19, %r202, 8;
	add.s64 	%rd11, %rd2, %rd19;
	ld.global.f64 	%fd315, [%rd11];
	setp.lt.f64 	%p91, %fd315, %fd319;
	mov.u32 	%r725, %r202;
	@%p91 bra 	$L__BB57_158;
	setp.eq.f64 	%p92, %fd319, %fd315;
	setp.lt.s32 	%p93, %r202, %r730;
	and.pred  	%p94, %p92, %p93;
	selp.b32 	%r725, %r202, %r730, %p94;
	selp.f64 	%fd315, %fd315, %fd319, %p94;
$L__BB57_158:
	add.s32 	%r730, %r202, 256;
	ld.global.f64 	%fd319, [%rd11+2048];
	setp.lt.f64 	%p95, %fd319, %fd315;
	@%p95 bra 	$L__BB57_160;
	setp.eq.f64 	%p96, %fd315, %fd319;
	setp.lt.s32 	%p97, %r730, %r725;
	and.pred  	%p98, %p96, %p97;
	selp.b32 	%r730, %r730, %r725, %p98;
	selp.f64 	%fd319, %fd319, %fd315, %p98;
$L__BB57_160:
	add.s32 	%r723, %r723, 512;
	mov.u32 	%r729, %r730;
	mov.f64 	%fd318, %fd319;
$L__BB57_161:
	and.b32  	%r258, %r146, 256;
	setp.ne.s32 	%p99, %r258, 0;
	@%p99 bra 	$L__BB57_164;
	add.s32 	%r730, %r145, %r723;
	mul.wide.s32 	%rd20, %r730, 8;
	add.s64 	%rd21, %rd2, %rd20;
	ld.global.f64 	%fd319, [%rd21];
	setp.lt.f64 	%p100, %fd319, %fd318;
	@%p100 bra 	$L__BB57_164;
	setp.eq.f64 	%p101, %fd318, %fd319;
	setp.lt.s32 	%p102, %r730, %r729;
	and.pred  	%p103, %p101, %p102;
	selp.b32 	%r730, %r730, %r729, %p103;
	selp.f64 	%fd319, %fd319, %fd318, %p103;
$L__BB57_164:
	// begin inline asm
	mov.u32 %r259, %laneid;
	// end inline asm
	mov.b32 	%r277, 1;
	mov.b32 	%r278, 31;
	mov.b32 	%r279, -1;
	// begin inline asm
	shfl.sync.down.b32 %r260, %r730, %r277, %r278, %r279;
	// end inline asm
	// begin inline asm
	shfl.sync.down.b32 %r265, %r266, %r277, %r278, %r279;
	// end inline asm
	mov.b64 	%rd22, %fd319;
	mov.b64 	{%r271, %r276}, %rd22;
	// begin inline asm
	shfl.sync.down.b32 %r270, %r271, %r277, %r278, %r279;
	// end inline asm
	// begin inline asm
	shfl.sync.down.b32 %r275, %r276, %r277, %r278, %r279;
	// end inline asm
	mov.b64 	%rd23, {%r270, %r275};
	mov.b64 	%fd168, %rd23;
	setp.gt.s32 	%p104, %r259, 30;
	mov.u32 	%r731, %r730;
	mov.f64 	%fd320, %fd319;
	@%p104 bra 	$L__BB57_167;
	setp.gt.f64 	%p105, %fd319, %fd168;
	mov.u32 	%r731, %r260;
	mov.f64 	%fd320, %fd168;
	@%p105 bra 	$L__BB57_167;
	setp.eq.f64 	%p106, %fd319, %fd168;
	setp.lt.s32 	%p107, %r260, %r730;
	and.pred  	%p108, %p106, %p107;
	selp.b32 	%r731, %r260, %r730, %p108;
	selp.f64 	%fd320, %fd168, %fd319, %p108;
$L__BB57_167:
	mov.b32 	%r297, 2;
	mov.b32 	%r298, 31;
	mov.b32 	%r299, -1;
	// begin inline asm
	shfl.sync.down.b32 %r280, %r731, %r297, %r298, %r299;
	// end inline asm
	// begin inline asm
	shfl.sync.down.b32 %r285, %r286, %r297, %r298, %r299;
	// end inline asm
	mov.b64 	%rd24, %fd320;
	mov.b64 	{%r291, %r296}, %rd24;
	// begin inline asm
	shfl.sync.down.b32 %r290, %r291, %r297, %r298, %r299;
	// end inline asm
	// begin inline asm
	shfl.sync.down.b32 %r295, %r296, %r297, %r298, %r299;
	// end inline asm
	mov.b64 	%rd25, {%r290, %r295};
	mov.b64 	%fd171, %rd25;
	setp.gt.s32 	%p109, %r259, 29;
	mov.u32 	%r732, %r731;
	mov.f64 	%fd321, %fd320;
	@%p109 bra 	$L__BB57_170;
	setp.gt.f64 	%p110, %fd320, %fd171;
	mov.u32 	%r732, %r280;
	mov.f64 	%fd321, %fd171;
	@%p110 bra 	$L__BB57_170;
	setp.eq.f64 	%p111, %fd320, %fd171;
	setp.lt.s32 	%p112, %r280, %r731;
	and.pred  	%p113, %p111, %p112;
	selp.b32 	%r732, %r280, %r731, %p113;
	selp.f64 	%fd321, %fd171, %fd320, %p113;
$L__BB57_170:
	mov.b32 	%r317, 4;
	mov.b32 	%r318, 31;
	mov.b32 	%r319, -1;
	// begin inline asm
	shfl.sync.down.b32 %r300, %r732, %r317, %r318, %r319;
	// end inline asm
	// begin inline asm
	shfl.sync.down.b32 %r305, %r306, %r317, %r318, %r319;
	// end inline asm
	mov.b64 	%rd26, %fd321;
	mov.b64 	{%r311, %r316}, %rd26;
	// begin inline asm
	shfl.sync.down.b32 %r310, %r311, %r317, %r318, %r319;
	// end inline asm
	// begin inline asm
	shfl.sync.down.b32 %r315, %r316, %r317, %r318, %r319;
	// end inline asm
	mov.b64 	%rd27, {%r310, %r315};
	mov.b64 	%fd174, %rd27;
	setp.gt.s32 	%p114, %r259, 27;
	mov.u32 	%r733, %r732;
	mov.f64 	%fd322, %fd321;
	@%p114 bra 	$L__BB57_173;
	setp.gt.f64 	%p115, %fd321, %fd174;
	mov.u32 	%r733, %r300;
	mov.f64 	%fd322, %fd174;
	@%p115 bra 	$L__BB57_173;
	setp.eq.f64 	%p116, %fd321, %fd174;
	setp.lt.s32 	%p117, %r300, %r732;
	and.pred  	%p118, %p116, %p117;
	selp.b32 	%r733, %r300, %r732, %p118;
	selp.f64 	%fd322, %fd174, %fd321, %p118;
$L__BB57_173:
	mov.b32 	%r337, 8;
	mov.b32 	%r338, 31;
	mov.b32 	%r339, -1;
	// begin inline asm
	shfl.sync.down.b32 %r320, %r733, %r337, %r338, %r339;
	// end inline asm
	// begin inline asm
	shfl.sync.down.b32 %r325, %r326, %r337, %r338, %r339;
	// end inline asm
	mov.b64 	%rd28, %fd322;
	mov.b64 	{%r331, %r336}, %rd28;
	// begin inline asm
	shfl.sync.down.b32 %r330, %r331, %r337, %r338, %r339;
	// end inline asm
	// begin inline asm
	shfl.sync.down.b32 %r335, %r336, %r337, %r338, %r339;
	// end inline asm
	mov.b64 	%rd29, {%r330, %r335};
	mov.b64 	%fd177, %rd29;
	setp.gt.s32 	%p119, %r259, 23;
	mov.u32 	%r738, %r733;
	mov.f64 	%fd327, %fd322;
	@%p119 bra 	$L__BB57_176;
	setp.gt.f64 	%p120, %fd322, %fd177;
	mov.u32 	%r738, %r320;
	mov.f64 	%fd327, %fd177;
	@%p120 bra 	$L__BB57_176;
	setp.eq.f64 	%p121, %fd322, %fd177;
	setp.lt.s32 	%p122, %r320, %r733;
	and.pred  	%p123, %p121, %p122;
	selp.b32 	%r738, %r320, %r733, %p123;
	selp.f64 	%fd327, %fd177, %fd322, %p123;
$L__BB57_176:
	mov.b32 	%r357, 16;
	mov.b32 	%r358, 31;
	mov.b32 	%r359, -1;
	// begin inline asm
	shfl.sync.down.b32 %r735, %r738, %r357, %r358, %r359;
	// end inline asm
	// begin inline asm
	shfl.sync.down.b32 %r345, %r346, %r357, %r358, %r359;
	// end inline asm
	mov.b64 	%rd30, %fd327;
	mov.b64 	{%r351, %r356}, %rd30;
	// begin inline asm
	shfl.sync.down.b32 %r350, %r351, %r357, %r358, %r359;
	// end inline asm
	// begin inline asm
	shfl.sync.down.b32 %r355, %r356, %r357, %r358, %r359;
	// end inline asm
	mov.b64 	%rd31, {%r350, %r355};
	mov.b64 	%fd324, %rd31;
	setp.gt.s32 	%p124, %r259, 15;
	@%p124 bra 	$L__BB57_181;
	setp.gt.f64 	%p125, %fd327, %fd324;
	@%p125 bra 	$L__BB57_179;
	setp.eq.f64 	%p126, %fd327, %fd324;
	setp.lt.s32 	%p127, %r735, %r738;
	and.pred  	%p128, %p126, %p127;
	selp.b32 	%r735, %r735, %r738, %p128;
	selp.f64 	%fd324, %fd324, %fd327, %p128;
$L__BB57_179:
	setp.ne.s32 	%p129, %r259, 0;
	mov.f64 	%fd327, %fd324;
	mov.u32 	%r738, %r735;
	@%p129 bra 	$L__BB57_181;
	shr.u32 	%r360, %r123, 1;
	and.b32  	%r361, %r360, 496;
	mov.u32 	%r362, _ZZN3cub18CUB_300001_SM_10006detail6reduce28DeviceReduceSingleTileKernelINS2_10policy_hubINS0_12KeyValuePairIidEEiNS0_6ArgMinEE10Policy1000ENS0_21ArgIndexInputIteratorIPdidEEPS6_iS7_NS2_20empty_problem_init_tIS6_EES6_N4cuda3std3__410__identityEEEvT0_T1_T2_T3_T4_T6_E12temp_storage;
	add.s32 	%r363, %r362, %r361;
	st.shared.u32 	[%r363+8], %r735;
	st.shared.f64 	[%r363+16], %fd324;
$L__BB57_181:
	bar.sync 	0;
	setp.ne.s32 	%p130, %r123, 0;
	@%p130 bra 	$L__BB57_185;
	ld.shared.u32 	%r737, [_ZZN3cub18CUB_300001_SM_10006detail6reduce28DeviceReduceSingleTileKernelINS2_10policy_hubINS0_12KeyValuePairIidEEiNS0_6ArgMinEE10Policy1000ENS0_21ArgIndexInputIteratorIPdidEEPS6_iS7_NS2_20empty_problem_init_tIS6_EES6_N4cuda3std3__410__identityEEEvT0_T1_T2_T3_T4_T6_E12temp_storage+24];
	ld.shared.f64 	%fd326, [_ZZN3cub18CUB_300001_SM_10006detail6reduce28DeviceReduceSingleTileKernelINS2_10policy_hubINS0_12KeyValuePairIidEEiNS0_6ArgMinEE10Policy1000ENS0_21ArgIndexInputIteratorIPdidEEPS6_iS7_NS2_20empty_problem_init_tIS6_EES6_N4cuda3std3__410__identityEEEvT0_T1_T2_T3_T4_T6_E12temp_storage+32];
	setp.lt.f64 	%p131, %fd326, %fd327;
	@%p131 bra 	$L__BB57_184;
	setp.eq.f64 	%p132, %fd327, %fd326;
	setp.lt.s32 	%p133, %r737, %r738;
	and.pred  	%p134, %p132, %p133;
	selp.b32 	%r737, %r737, %r738, %p134;
	selp.f64 	%fd326, %fd326, %fd327, %p134;
$L__BB57_184:
	ld.shared.u32 	%r364, [_ZZN3cub18CUB_300001_SM_10006detail6reduce28DeviceReduceSingleTileKernelINS2_10policy_hubINS0_12KeyValuePairIidEEiNS0_6ArgMinEE10Policy1000ENS0_21ArgIndexInputIteratorIPdidEEPS6_iS7_NS2_20empty_problem_init_tIS6_EES6_N4cuda3std3__410__identityEEEvT0_T1_T2_T3_T4_T6_E12temp_storage+40];
	ld.shared.f64 	%fd193, [_ZZN3cub18CUB_300001_SM_10006detail6reduce28DeviceReduceSingleTileKernelINS2_10policy_hubINS0_12KeyValuePairIidEEiNS0_6ArgMinEE10Policy1000ENS0_21ArgIndexInputIteratorIPdidEEPS6_iS7_NS2_20empty_problem_init_tIS6_EES6_N4cuda3std3__410__identityEEEvT0_T1_T2_T3_T4_T6_E12temp_storage+48];
	setp.lt.f64 	%p135, %fd193, %fd326;
	setp.eq.f64 	%p136, %fd326, %fd193;
	setp.lt.s32 	%p137, %r364, %r737;
	and.pred  	%p138, %p136, %p137;
	or.pred  	%p139, %p135, %p138;
	selp.b32 	%r366, %r364, %r737, %p139;
	selp.f64 	%fd195, %fd193, %fd326, %p139;
	ld.shared.u32 	%r368, [_ZZN3cub18CUB_300001_SM_10006detail6reduce28DeviceReduceSingleTileKernelINS2_10policy_hubINS0_12KeyValuePairIidEEiNS0_6ArgMinEE10Policy1000ENS0_21ArgIndexInputIteratorIPdidEEPS6_iS7_NS2_20empty_problem_init_tIS6_EES6_N4cuda3std3__410__identityEEEvT0_T1_T2_T3_T4_T6_E12temp_storage+56];
	ld.shared.f64 	%fd197, [_ZZN3cub18CUB_300001_SM_10006detail6reduce28DeviceReduceSingleTileKernelINS2_10policy_hubINS0_12KeyValuePairIidEEiNS0_6ArgMinEE10Policy1000ENS0_21ArgIndexInputIteratorIPdidEEPS6_iS7_NS2_20empty_problem_init_tIS6_EES6_N4cuda3std3__410__identityEEEvT0_T1_T2_T3_T4_T6_E12temp_storage+64];
	setp.lt.f64 	%p140, %fd197, %fd195;
	setp.eq.f64 	%p141, %fd195, %fd197;
	setp.lt.s32 	%p142, %r368, %r366;
	and.pred  	%p143, %p141, %p142;
	or.pred  	%p144, %p140, %p143;
	selp.b32 	%r370, %r368, %r366, %p144;
	selp.f64 	%fd199, %fd197, %fd195, %p144;
	ld.shared.u32 	%r372, [_ZZN3cub18CUB_300001_SM_10006detail6reduce28DeviceReduceSingleTileKernelINS2_10policy_hubINS0_12KeyValuePairIidEEiNS0_6ArgMinEE10Policy1000ENS0_21ArgIndexInputIteratorIPdidEEPS6_iS7_NS2_20empty_problem_init_tIS6_EES6_N4cuda3std3__410__identityEEEvT0_T1_T2_T3_T4_T6_E12temp_storage+72];
	ld.shared.f64 	%fd201, [_ZZN3cub18CUB_300001_SM_10006detail6reduce28DeviceReduceSingleTileKernelINS2_10policy_hubINS0_12KeyValuePairIidEEiNS0_6ArgMinEE10Policy1000ENS0_21ArgIndexInputIteratorIPdidEEPS6_iS7_NS2_20empty_problem_init_tIS6_EES6_N4cuda3std3__410__identityEEEvT0_T1_T2_T3_T4_T6_E12temp_storage+80];
	setp.lt.f64 	%p145, %fd201, %fd199;
	setp.eq.f64 	%p146, %fd199, %fd201;
	setp.lt.s32 	%p147, %r372, %r370;
	and.pred  	%p148, %p146, %p147;
	or.pred  	%p149, %p145, %p148;
	selp.b32 	%r374, %r372, %r370, %p149;
	selp.f64 	%fd203, %fd201, %fd199, %p149;
	ld.shared.u32 	%r376, [_ZZN3cub18CUB_300001_SM_10006detail6reduce28DeviceReduceSingleTileKernelINS2_10policy_hubINS0_12KeyValuePairIidEEiNS0_6ArgMinEE10Policy1000ENS0_21ArgIndexInputIteratorIPdidEEPS6_iS7_NS2_20empty_problem_init_tIS6_EES6_N4cuda3std3__410__identityEEEvT0_T1_T2_T3_T4_T6_E12temp_storage+88];
	ld.shared.f64 	%fd205, [_ZZN3cub18CUB_300001_SM_10006detail6reduce28DeviceReduceSingleTileKernelINS2_10policy_hubINS0_12KeyValuePairIidEEiNS0_6ArgMinEE10Policy1000ENS0_21ArgIndexInputIteratorIPdidEEPS6_iS7_NS2_20empty_problem_init_tIS6_EES6_N4cuda3std3__410__identityEEEvT0_T1_T2_T3_T4_T6_E12temp_storage+96];
	setp.lt.f64 	%p150, %fd205, %fd203;
	setp.eq.f64 	%p151, %fd203, %fd205;
	setp.lt.s32 	%p152, %r376, %r374;
	and.pred  	%p153, %p151, %p152;
	or.pred  	%p154, %p150, %p153;
	selp.b32 	%r378, %r376, %r374, %p154;
	selp.f64 	%fd207, %fd205, %fd203, %p154;
	ld.shared.u32 	%r380, [_ZZN3cub18CUB_300001_SM_10006detail6reduce28DeviceReduceSingleTileKernelINS2_10policy_hubINS0_12KeyValuePairIidEEiNS0_6ArgMinEE10Policy1000ENS0_21ArgIndexInputIteratorIPdidEEPS6_iS7_NS2_20empty_problem_init_tIS6_EES6_N4cuda3std3__410__identityEEEvT0_T1_T2_T3_T4_T6_E12temp_storage+104];
	ld.shared.f64 	%fd209, [_ZZN3cub18CUB_300001_SM_10006detail6reduce28DeviceReduceSingleTileKernelINS2_10policy_hubINS0_12KeyValuePairIidEEiNS0_6ArgMinEE10Policy1000ENS0_21ArgIndexInputIteratorIPdidEEPS6_iS7_NS2_20empty_problem_init_tIS6_EES6_N4cuda3std3__410__identityEEEvT0_T1_T2_T3_T4_T6_E12temp_storage+112];
	setp.lt.f64 	%p155, %fd209, %fd207;
	setp.eq.f64 	%p156, %fd207, %fd209;
	setp.lt.s32 	%p157, %r380, %r378;
	and.pred  	%p158, %p156, %p157;
	or.pred  	%p159, %p155, %p158;
	selp.b32 	%r382, %r380, %r378, %p159;
	selp.f64 	%fd211, %fd209, %fd207, %p159;
	ld.shared.u32 	%r384, [_ZZN3cub18CUB_300001_SM_10006detail6reduce28DeviceReduceSingleTileKernelINS2_10policy_hubINS0_12KeyValuePairIidEEiNS0_6ArgMinEE10Policy1000ENS0_21ArgIndexInputIteratorIPdidEEPS6_iS7_NS2_20empty_problem_init_tIS6_EES6_N4cuda3std3__410__identityEEEvT0_T1_T2_T3_T4_T6_E12temp_storage+120];
	ld.shared.f64 	%fd213, [_ZZN3cub18CUB_300001_SM_10006detail6reduce28DeviceReduceSingleTileKernelINS2_10policy_hubINS0_12KeyValuePairIidEEiNS0_6ArgMinEE10Policy1000ENS0_21ArgIndexInputIteratorIPdidEEPS6_iS7_NS2_20empty_problem_init_tIS6_EES6_N4cuda3std3__410__identityEEEvT0_T1_T2_T3_T4_T6_E12temp_storage+128];
	setp.lt.f64 	%p160, %fd213, %fd211;
	setp.eq.f64 	%p161, %fd211, %fd213;
	setp.lt.s32 	%p162, %r384, %r382;
	and.pred  	%p163, %p161, %p162;
	or.pred  	%p164, %p160, %p163;
	selp.b32 	%r738, %r384, %r382, %p164;
	selp.f64 	%fd327, %fd213, %fd211, %p164;
$L__BB57_185:
	mov.u32 	%r647, %tid.x;
	setp.ne.s32 	%p366, %r647, 0;
	@%p366 bra 	$L__BB57_187;
	st.global.u32 	[%rd1], %r738;
	st.global.f64 	[%rd1+8], %fd327;
$L__BB57_187:
	ret;

}
	// .globl	_ZN3cub18CUB_300001_SM_10006detail6reduce18DeviceReduceKernelINS2_10policy_hubINS0_12KeyValuePairIidEEiNS0_6ArgMinEE10Policy1000ENS0_21ArgIndexInputIteratorIPdidEEiS7_S6_N4cuda3std3__410__identityEEEvT0_PT3_T1_NS0_13GridEvenShareISK_EET2_T4_
.visible .entry _ZN3cub18CUB_300001_SM_10006detail6reduce18DeviceReduceKernelINS2_10policy_hubINS0_12KeyValuePairIidEEiNS0_6ArgMinEE10Policy1000ENS0_21ArgIndexInputIteratorIPdidEEiS7_S6_N4cuda3std3__410__identityEEEvT0_PT3_T1_NS0_13GridEvenShareISK_EET2_T4_(
	.param .align 8 .b8 _ZN3cub18CUB_300001_SM_10006detail6reduce18DeviceReduceKernelINS2_10policy_hubINS0_12KeyValuePairIidEEiNS0_6ArgMinEE10Policy1000ENS0_21ArgIndexInputIteratorIPdidEEiS7_S6_N4cuda3std3__410__identityEEEvT0_PT3_T1_NS0_13GridEvenShareISK_EET2_T4__param_0[16],
	.param .u64 .ptr .align 1 _ZN3cub18CUB_300001_SM_10006detail6reduce18DeviceReduceKernelINS2_10policy_hubINS0_12KeyValuePairIidEEiNS0_6ArgMinEE10Policy1000ENS0_21ArgIndexInputIteratorIPdidEEiS7_S6_N4cuda3std3__410__identityEEEvT0_PT3_T1_NS0_13GridEvenShareISK_EET2_T4__param_1,
	.param .u32 _ZN3cub18CUB_300001_SM_10006detail6reduce18DeviceReduceKernelINS2_10policy_hubINS0_12KeyValuePairIidEEiNS0_6ArgMinEE10Policy1000ENS0_21ArgIndexInputIteratorIPdidEEiS7_S6_N4cuda3std3__410__identityEEEvT0_PT3_T1_NS0_13GridEvenShareISK_EET2_T4__param_2,
	.param .align 4 .b8 _ZN3cub18CUB_300001_SM_10006detail6reduce18DeviceReduceKernelINS2_10policy_hubINS0_12KeyValuePairIidEEiNS0_6ArgMinEE10Policy1000ENS0_21ArgIndexInputIteratorIPdidEEiS7_S6_N4cuda3std3__410__identityEEEvT0_PT3_T1_NS0_13GridEvenShareISK_EET2_T4__param_3[40],
	.param .align 1 .b8 _ZN3cub18CUB_300001_SM_10006detail6reduce18DeviceReduceKernelINS2_10policy_hubINS0_12KeyValuePairIidEEiNS0_6ArgMinEE10Policy1000ENS0_21ArgIndexInputIteratorIPdidEEiS7_S6_N4cuda3std3__410__identityEEEvT0_PT3_T1_NS0_13GridEvenShareISK_EET2_T4__param_4[1],
	.param .align 1 .b8 _ZN3cub18CUB_300001_SM_10006detail6reduce18DeviceReduceKernelINS2_10policy_hubINS0_12KeyValuePairIidEEiNS0_6ArgMinEE10Policy1000ENS0_21ArgIndexInputIteratorIPdidEEiS7_S6_N4cuda3std3__410__identityEEEvT0_PT3_T1_NS0_13GridEvenShareISK_EET2_T4__param_5[1]
)
.maxntid 256
{
	.reg .pred 	%p<366>;
	.reg .b32 	%r<739>;
	.reg .b64 	%rd<60>;
	.reg .b64 	%fd<325>;
	// demoted variable
	.shared .align 8 .b8 _ZZN3cub18CUB_300001_SM_10006detail6reduce18DeviceReduceKernelINS2_10policy_hubINS0_12KeyValuePairIidEEiNS0_6ArgMinEE10Policy1000ENS0_21ArgIndexInputIteratorIPdidEEiS7_S6_N4cuda3std3__410__identityEEEvT0_PT3_T1_NS0_13GridEvenShareISK_EET2_T4_E12temp_storage[152];
	ld.param.u32 	%r3, [_ZN3cub18CUB_300001_SM_10006detail6reduce18DeviceReduceKernelINS2_10policy_hubINS0_12KeyValuePairIidEEiNS0_6ArgMinEE10Policy1000ENS0_21ArgIndexInputIteratorIPdidEEiS7_S6_N4cuda3std3__410__identityEEEvT0_PT3_T1_NS0_13GridEvenShareISK_EET2_T4__param_0+8];
	ld.param.u32 	%r1, [_ZN3cub18CUB_300001_SM_10006detail6reduce18DeviceReduceKernelINS2_10policy_hubINS0_12KeyValuePairIidEEiNS0_6ArgMinEE10Policy1000ENS0_21ArgIndexInputIteratorIPdidEEiS7_S6_N4cuda3std3__410__identityEEEvT0_PT3_T1_NS0_13GridEvenShareISK_EET2_T4__param_3+20];
	ld.param.u32 	%r2, [_ZN3cub18CUB_300001_SM_10006detail6reduce18DeviceReduceKernelINS2_10policy_hubINS0_12KeyValuePairIidEEiNS0_6ArgMinEE10Policy1000ENS0_21ArgIndexInputIteratorIPdidEEiS7_S6_N4cuda3std3__410__identityEEEvT0_PT3_T1_NS0_13GridEvenShareISK_EET2_T4__param_3+24];
	ld.param.u64 	%rd10, [_ZN3cub18CUB_300001_SM_10006detail6reduce18DeviceReduceKernelINS2_10policy_hubINS0_12KeyValuePairIidEEiNS0_6ArgMinEE10Policy1000ENS0_21ArgIndexInputIteratorIPdidEEiS7_S6_N4cuda3std3__410__identityEEEvT0_PT3_T1_NS0_13GridEvenShareISK_EET2_T4__param_0];
	ld.param.u64 	%rd9, [_ZN3cub18CUB_300001_SM_10006detail6reduce18DeviceReduceKernelINS2_10policy_hubINS0_12KeyValuePairIidEEiNS0_6ArgMinEE10Policy1000ENS0_21ArgIndexInputIteratorIPdidEEiS7_S6_N4cuda3std3__410__identityEEEvT0_PT3_T1_NS0_13GridEvenShareISK_EET2_T4__param_1];
	cvta.to.global.u64 	%rd1, %rd10;
	mov.u32 	%r4, %ctaid.x;
	shl.b32 	%r5, %r2, 10;
	shl.b32 	%r6, %r4, 10;
	sub.s32 	%r7, %r1, %r6;
	setp.gt.s32 	%p1, %r7, 1023;
	@%p1 bra 	$L__BB58_94;
	mov.u32 	%r8, %tid.x;
	setp.ge.s32 	%p164, %r8, %r7;
	mov.u32 	%r666, %r8;
	@%p164 bra 	$L__BB58_3;
	add.s32 	%r387, %r6, %r8;
	add.s32 	%r680, %r387, %r3;
	mul.wide.s32 	%rd30, %r680, 8;
	add.s64 	%rd31, %rd1, %rd30;
	ld.global.f64 	%fd273, [%rd31];
	add.s32 	%r666, %r8, 256;
$L__BB58_3:
	setp.ge.s32 	%p165, %r666, %r7;
	@%p165 bra 	$L__BB58_45;
	add.s32 	%r13, %r3, %r6;
	not.b32 	%r389, %r666;
	add.s32 	%r14, %r1, %r389;
	sub.s32 	%r390, %r14, %r6;
	shr.u32 	%r391, %r390, 8;
	add.s32 	%r15, %r391, 1;
	and.b32  	%r16, %r15, 7;
	setp.lt.u32 	%p166, %r390, 1792;
	@%p166 bra 	$L__BB58_24;
	add.s32 	%r655, %r666, 1024;
	add.s32 	%r392, %r3, %r666;
	add.s32 	%r654, %r392, %r6;
	and.b32  	%r393, %r15, 33554424;
	neg.s32 	%r653, %r393;
	add.s64 	%rd2, %rd1, 8192;
$L__BB58_6:
	.pragma "nounroll";
	mul.wide.s32 	%rd32, %r654, 8;
	add.s64 	%rd3, %rd2, %rd32;
	ld.global.f64 	%fd253, [%rd3+-8192];
	setp.lt.f64 	%p167, %fd253, %fd273;
	mov.u32 	%r657, %r654;
	@%p167 bra 	$L__BB58_8;
	setp.eq.f64 	%p168, %fd273, %fd253;
	setp.lt.s32 	%p169, %r654, %r680;
	and.pred  	%p170, %p168, %p169;
	selp.b32 	%r657, %r654, %r680, %p170;
	selp.f64 	%fd253, %fd253, %fd273, %p170;
$L__BB58_8:
	add.s32 	%r658, %r654, 256;
	ld.global.f64 	%fd254, [%rd3+-6144];
	setp.lt.f64 	%p171, %fd254, %fd253;
	@%p171 bra 	$L__BB58_10;
	setp.eq.f64 	%p172, %fd253, %fd254;
	setp.lt.s32 	%p173, %r658, %r657;
	and.pred  	%p174, %p172, %p173;
	selp.b32 	%r658, %r658, %r657, %p174;
	selp.f64 	%fd254, %fd254, %fd253, %p174;
$L__BB58_10:
	add.s32 	%r659, %r654, 512;
	ld.global.f64 	%fd255, [%rd3+-4096];
	setp.lt.f64 	%p175, %fd255, %fd254;
	@%p175 bra 	$L__BB58_12;
	setp.eq.f64 	%p176, %fd254, %fd255;
	setp.lt.s32 	%p177, %r659, %r658;
	and.pred  	%p178, %p176, %p177;
	selp.b32 	%r659, %r659, %r658, %p178;
	selp.f64 	%fd255, %fd255, %fd254, %p178;
$L__BB58_12:
	add.s32 	%r660, %r654, 768;
	ld.global.f64 	%fd256, [%rd3+-2048];
	setp.lt.f64 	%p179, %fd256, %fd255;
	@%p179 bra 	$L__BB58_14;
	setp.eq.f64 	%p180, %fd255, %fd256;
	setp.lt.s32 	%p181, %r660, %r659;
	and.pred  	%p182, %p180, %p181;
	selp.b32 	%r660, %r660, %r659, %p182;
	selp.f64 	%fd256, %fd256, %fd255, %p182;
$L__BB58_14:
	add.s32 	%r661, %r654, 1024;
	ld.global.f64 	%fd257, [%rd3];
	setp.lt.f64 	%p183, %fd257, %fd256;
	@%p183 bra 	$L__BB58_16;
	setp.eq.f64 	%p184, %fd256, %fd257;
	setp.lt.s32 	%p185, %r661, %r660;
	and.pred  	%p186, %p184, %p185;
	selp.b32 	%r661, %r661, %r660, %p186;
	selp.f64 	%fd257, %fd257, %fd256, %p186;
$L__BB58_16:
	add.s32 	%r662, %r654, 1280;
	ld.global.f64 	%fd258, [%rd3+2048];
	setp.lt.f64 	%p187, %fd258, %fd257;
	@%p187 bra 	$L__BB58_18;
	setp.eq.f64 	%p188, %fd257, %fd258;
	setp.lt.s32 	%p189, %r662, %r661;
	and.pred  	%p190, %p188, %p189;
	selp.b32 	%r662, %r662, %r661, %p190;
	selp.f64 	%fd258, %fd258, %fd257, %p190;
$L__BB58_18:
	add.s32 	%r663, %r654, 1536;
	ld.global.f64 	%fd259, [%rd3+4096];
	setp.lt.f64 	%p191, %fd259, %fd258;
	@%p191 bra 	$L__BB58_20;
	setp.eq.f64 	%p192, %fd258, %fd259;
	setp.lt.s32 	%p193, %r663, %r662;
	and.pred  	%p194, %p192, %p193;
	selp.b32 	%r663, %r663, %r662, %p194;
	selp.f64 	%fd259, %fd259, %fd258, %p194;
$L__BB58_20:
	add.s32 	%r680, %r654, 1792;
	ld.global.f64 	%fd273, [%rd3+6144];
	setp.lt.f64 	%p195, %fd273, %fd259;
	@%p195 bra 	$L__BB58_22;
	setp.eq.f64 	%p196, %fd259, %fd273;
	setp.lt.s32 	%p197, %r680, %r663;
	and.pred  	%p198, %p196, %p197;
	selp.b32 	%r680, %r680, %r663, %p198;
	selp.f64 	%fd273, %fd273, %fd259, %p198;
$L__BB58_22:
	add.s32 	%r655, %r655, 2048;
	add.s32 	%r654, %r654, 2048;
	add.s32 	%r653, %r653, 8;
	setp.ne.s32 	%p199, %r653, 0;
	@%p199 bra 	$L__BB58_6;
	add.s32 	%r666, %r655, -1024;
$L__BB58_24:
	setp.eq.s32 	%p200, %r16, 0;
	@%p200 bra 	$L__BB58_45;
	setp.lt.u32 	%p201, %r16, 4;
	@%p201 bra 	$L__BB58_35;
	add.s32 	%r54, %r13, %r666;
	mul.wide.s32 	%rd33, %r54, 8;
	add.s64 	%rd4, %rd1, %rd33;
	ld.global.f64 	%fd263, [%rd4];
	setp.lt.f64 	%p202, %fd263, %fd273;
	mov.u32 	%r668, %r54;
	@%p202 bra 	$L__BB58_28;
	setp.eq.f64 	%p203, %fd273, %fd263;
	setp.lt.s32 	%p204, %r54, %r680;
	and.pred  	%p205, %p203, %p204;
	selp.b32 	%r668, %r54, %r680, %p205;
	selp.f64 	%fd263, %fd263, %fd273, %p205;
$L__BB58_28:
	add.s32 	%r669, %r54, 256;
	ld.global.f64 	%fd264, [%rd4+2048];
	setp.lt.f64 	%p206, %fd264, %fd263;
	@%p206 bra 	$L__BB58_30;
	setp.eq.f64 	%p207, %fd263, %fd264;
	setp.lt.s32 	%p208, %r669, %r668;
	and.pred  	%p209, %p207, %p208;
	selp.b32 	%r669, %r669, %r668, %p209;
	selp.f64 	%fd264, %fd264, %fd263, %p209;
$L__BB58_30:
	add.s32 	%r670, %r54, 512;
	ld.global.f64 	%fd265, [%rd4+4096];
	setp.lt.f64 	%p210, %fd265, %fd264;
	@%p210 bra 	$L__BB58_32;
	setp.eq.f64 	%p211, %fd264, %fd265;
	setp.lt.s32 	%p212, %r670, %r669;
	and.pred  	%p213, %p211, %p212;
	selp.b32 	%r670, %r670, %r669, %p213;
	selp.f64 	%fd265, %fd265, %fd264, %p213;
$L__BB58_32:
	add.s32 	%r680, %r54, 768;
	ld.global.f64 	%fd273, [%rd4+6144];
	setp.lt.f64 	%p214, %fd273, %fd265;
	@%p214 bra 	$L__BB58_34;
	setp.eq.f64 	%p215, %fd265, %fd273;
	setp.lt.s32 	%p216, %r680, %r670;
	and.pred  	%p217, %p215, %p216;
	selp.b32 	%r680, %r680, %r670, %p217;
	selp.f64 	%fd273, %fd273, %fd265, %p217;
$L__BB58_34:
	add.s32 	%r666, %r666, 1024;
$L__BB58_35:
	and.b32  	%r396, %r15, 3;
	setp.eq.s32 	%p218, %r396, 0;
	@%p218 bra 	$L__BB58_45;
	setp.eq.s32 	%p219, %r396, 1;
	mov.u32 	%r679, %r680;
	mov.f64 	%fd272, %fd273;
	@%p219 bra 	$L__BB58_42;
	add.s32 	%r70, %r13, %r666;
	mul.wide.s32 	%rd34, %r70, 8;
	add.s64 	%rd5, %rd1, %rd34;
	ld.global.f64 	%fd269, [%rd5];
	setp.lt.f64 	%p220, %fd269, %fd273;
	mov.u32 	%r675, %r70;
	@%p220 bra 	$L__BB58_39;
	setp.eq.f64 	%p221, %fd273, %fd269;
	setp.lt.s32 	%p222, %r70, %r680;
	and.pred  	%p223, %p221, %p222;
	selp.b32 	%r675, %r70, %r680, %p223;
	selp.f64 	%fd269, %fd269, %fd273, %p223;
$L__BB58_39:
	add.s32 	%r680, %r70, 256;
	ld.global.f64 	%fd273, [%rd5+2048];
	setp.lt.f64 	%p224, %fd273, %fd269;
	@%p224 bra 	$L__BB58_41;
	setp.eq.f64 	%p225, %fd269, %fd273;
	setp.lt.s32 	%p226, %r680, %r675;
	and.pred  	%p227, %p225, %p226;
	selp.b32 	%r680, %r680, %r675, %p227;
	selp.f64 	%fd273, %fd273, %fd269, %p227;
$L__BB58_41:
	add.s32 	%r666, %r666, 512;
	mov.u32 	%r679, %r680;
	mov.f64 	%fd272, %fd273;
$L__BB58_42:
	and.b32  	%r397, %r14, 256;
	setp.ne.s32 	%p228, %r397, 0;
	@%p228 bra 	$L__BB58_45;
	add.s32 	%r680, %r13, %r666;
	mul.wide.s32 	%rd35, %r680, 8;
	add.s64 	%rd36, %rd1, %rd35;
	ld.global.f64 	%fd273, [%rd36];
	setp.lt.f64 	%p229, %fd273, %fd272;
	@%p229 bra 	$L__BB58_45;
	setp.eq.f64 	%p230, %fd272, %fd273;
	setp.lt.s32 	%p231, %r680, %r679;
	and.pred  	%p232, %p230, %p231;
	selp.b32 	%r680, %r680, %r679, %p232;
	selp.f64 	%fd273, %fd273, %fd272, %p232;
$L__BB58_45:
	setp.lt.s32 	%p233, %r7, 256;
	@%p233 bra 	$L__BB58_67;
	// begin inline asm
	mov.u32 %r523, %laneid;
	// end inline asm
	mov.b32 	%r541, 1;
	mov.b32 	%r542, 31;
	mov.b32 	%r543, -1;
	// begin inline asm
	shfl.sync.down.b32 %r524, %r680, %r541, %r542, %r543;
	// end inline asm
	// begin inline asm
	shfl.sync.down.b32 %r529, %r530, %r541, %r542, %r543;
	// end inline asm
	mov.b64 	%rd47, %fd273;
	mov.b64 	{%r535, %r540}, %rd47;
	// begin inline asm
	shfl.sync.down.b32 %r534, %r535, %r541, %r542, %r543;
	// end inline asm
	// begin inline asm
	shfl.sync.down.b32 %r539, %r540, %r541, %r542, %r543;
	// end inline asm
	mov.b64 	%rd48, {%r534, %r539};
	mov.b64 	%fd55, %rd48;
	setp.gt.s32 	%p304, %r523, 30;
	mov.f64 	%fd274, %fd273;
	mov.u32 	%r681, %r680;
	@%p304 bra 	$L__BB58_49;
	setp.gt.f64 	%p305, %fd273, %fd55;
	mov.f64 	%fd274, %fd55;
	mov.u32 	%r681, %r524;
	@%p305 bra 	$L__BB58_49;
	setp.eq.f64 	%p306, %fd273, %fd55;
	setp.lt.s32 	%p307, %r524, %r680;
	and.pred  	%p308, %p306, %p307;
	selp.f64 	%fd274, %fd55, %fd273, %p308;
	selp.b32 	%r681, %r524, %r680, %p308;
$L__BB58_49:
	mov.b32 	%r561, 2;
	mov.b32 	%r562, 31;
	mov.b32 	%r563, -1;
	// begin inline asm
	shfl.sync.down.b32 %r544, %r681, %r561, %r562, %r563;
	// end inline asm
	// begin inline asm
	shfl.sync.down.b32 %r549, %r550, %r561, %r562, %r563;
	// end inline asm
	mov.b64 	%rd49, %fd274;
	mov.b64 	{%r555, %r560}, %rd49;
	// begin inline asm
	shfl.sync.down.b32 %r554, %r555, %r561, %r562, %r563;
	// end inline asm
	// begin inline asm
	shfl.sync.down.b32 %r559, %r560, %r561, %r562, %r563;
	// end inline asm
	mov.b64 	%rd50, {%r554, %r559};
	mov.b64 	%fd58, %rd50;
	setp.gt.s32 	%p309, %r523, 29;
	mov.u32 	%r682, %r681;
	mov.f64 	%fd275, %fd274;
	@%p309 bra 	$L__BB58_52;
	setp.gt.f64 	%p310, %fd274, %fd58;
	mov.u32 	%r682, %r544;
	mov.f64 	%fd275, %fd58;
	@%p310 bra 	$L__BB58_52;
	setp.eq.f64 	%p311, %fd274, %fd58;
	setp.lt.s32 	%p312, %r544, %r681;
	and.pred  	%p313, %p311, %p312;
	selp.b32 	%r682, %r544, %r681, %p313;
	selp.f64 	%fd275, %fd58, %fd274, %p313;
$L__BB58_52:
	mov.b32 	%r581, 4;
	mov.b32 	%r582, 31;
	mov.b32 	%r583, -1;
	// begin inline asm
	shfl.sync.down.b32 %r564, %r682, %r581, %r582, %r583;
	// end inline asm
	// begin inline asm
	shfl.sync.down.b32 %r569, %r570, %r581, %r582, %r583;
	// end inline asm
	mov.b64 	%rd51, %fd275;
	mov.b64 	{%r575, %r580}, %rd51;
	// begin inline asm
	shfl.sync.down.b32 %r574, %r575, %r581, %r582, %r583;
	// end inline asm
	// begin inline asm
	shfl.sync.down.b32 %r579, %r580, %r581, %r582, %r583;
	// end inline asm
	mov.b64 	%rd52, {%r574, %r579};
	mov.b64 	%fd61, %rd52;
	setp.gt.s32 	%p314, %r523, 27;
	mov.u32 	%r683, %r682;
	mov.f64 	%fd276, %fd275;
	@%p314 bra 	$L__BB58_55;
	setp.gt.f64 	%p315, %fd275, %fd61;
	mov.u32 	%r683, %r564;
	mov.f64 	%fd276, %fd61;
	@%p315 bra 	$L__BB58_55;
	setp.eq.f64 	%p316, %fd275, %fd61;
	setp.lt.s32 	%p317, %r564, %r682;
	and.pred  	%p318, %p316, %p317;
	selp.b32 	%r683, %r564, %r682, %p318;
	selp.f64 	%fd276, %fd61, %fd275, %p318;
$L__BB58_55:
	mov.b32 	%r601, 8;
	mov.b32 	%r602, 31;
	mov.b32 	%r603, -1;
	// begin inline asm
	shfl.sync.down.b32 %r584, %r683, %r601, %r602, %r603;
	// end inline asm
	// begin inline asm
	shfl.sync.down.b32 %r589, %r590, %r601, %r602, %r603;
	// end inline asm
	mov.b64 	%rd53, %fd276;
	mov.b64 	{%r595, %r600}, %rd53;
	// begin inline asm
	shfl.sync.down.b32 %r594, %r595, %r601, %r602, %r603;
	// end inline asm
	// begin inline asm
	shfl.sync.down.b32 %r599, %r600, %r601, %r602, %r603;
	// end inline asm
	mov.b64 	%rd54, {%r594, %r599};
	mov.b64 	%fd64, %rd54;
	setp.gt.s32 	%p319, %r523, 23;
	mov.u32 	%r738, %r683;
	mov.f64 	%fd324, %fd276;
	@%p319 bra 	$L__BB58_58;
	setp.gt.f64 	%p320, %fd276, %fd64;
	mov.u32 	%r738, %r584;
	mov.f64 	%fd324, %fd64;
	@%p320 bra 	$L__BB58_58;
	setp.eq.f64 	%p321, %fd276, %fd64;
	setp.lt.s32 	%p322, %r584, %r683;
	and.pred  	%p323, %p321, %p322;
	selp.b32 	%r738, %r584, %r683, %p323;
	selp.f64 	%fd324, %fd64, %fd276, %p323;
$L__BB58_58:
	mov.b32 	%r621, 16;
	mov.b32 	%r622, 31;
	mov.b32 	%r623, -1;
	// begin inline asm
	shfl.sync.down.b32 %r685, %r738, %r621, %r622, %r623;
	// end inline asm
	// begin inline asm
	shfl.sync.down.b32 %r609, %r610, %r621, %r622, %r623;
	// end inline asm
	mov.b64 	%rd55, %fd324;
	mov.b64 	{%r615, %r620}, %rd55;
	// begin inline asm
	shfl.sync.down.b32 %r614, %r615, %r621, %r622, %r623;
	// end inline asm
	// begin inline asm
	shfl.sync.down.b32 %r619, %r620, %r621, %r622, %r623;
	// end inline asm
	mov.b64 	%rd56, {%r614, %r619};
	mov.b64 	%fd278, %rd56;
	setp.gt.s32 	%p324, %r523, 15;
	@%p324 bra 	$L__BB58_63;
	setp.gt.f64 	%p325, %fd324, %fd278;
	@%p325 bra 	$L__BB58_61;
	setp.eq.f64 	%p326, %fd324, %fd278;
	setp.lt.s32 	%p327, %r685, %r738;
	and.pred  	%p328, %p326, %p327;
	selp.b32 	%r685, %r685, %r738, %p328;
	selp.f64 	%fd278, %fd278, %fd324, %p328;
$L__BB58_61:
	setp.ne.s32 	%p329, %r523, 0;
	mov.f64 	%fd324, %fd278;
	mov.u32 	%r738, %r685;
	@%p329 bra 	$L__BB58_63;
	shr.u32 	%r624, %r8, 1;
	and.b32  	%r625, %r624, 496;
	mov.u32 	%r626, _ZZN3cub18CUB_300001_SM_10006detail6reduce18DeviceReduceKernelINS2_10policy_hubINS0_12KeyValuePairIidEEiNS0_6ArgMinEE10Policy1000ENS0_21ArgIndexInputIteratorIPdidEEiS7_S6_N4cuda3std3__410__identityEEEvT0_PT3_T1_NS0_13GridEvenShareISK_EET2_T4_E12temp_storage;
	add.s32 	%r627, %r626, %r625;
	st.shared.u32 	[%r627+8], %r685;
	st.shared.f64 	[%r627+16], %fd278;
$L__BB58_63:
	bar.sync 	0;
	setp.ne.s32 	%p330, %r8, 0;
	@%p330 bra 	$L__BB58_181;
	ld.shared.u32 	%r687, [_ZZN3cub18CUB_300001_SM_10006detail6reduce18DeviceReduceKernelINS2_10policy_hubINS0_12KeyValuePairIidEEiNS0_6ArgMinEE10Policy1000ENS0_21ArgIndexInputIteratorIPdidEEiS7_S6_N4cuda3std3__410__identityEEEvT0_PT3_T1_NS0_13GridEvenShareISK_EET2_T4_E12temp_storage+24];
	ld.shared.f64 	%fd280, [_ZZN3cub18CUB_300001_SM_10006detail6reduce18DeviceReduceKernelINS2_10policy_hubINS0_12KeyValuePairIidEEiNS0_6ArgMinEE10Policy1000ENS0_21ArgIndexInputIteratorIPdidEEiS7_S6_N4cuda3std3__410__identityEEEvT0_PT3_T1_NS0_13GridEvenShareISK_EET2_T4_E12temp_storage+32];
	setp.lt.f64 	%p331, %fd280, %fd324;
	@%p331 bra 	$L__BB58_66;
	setp.eq.f64 	%p332, %fd324, %fd280;
	setp.lt.s32 	%p333, %r687, %r738;
	and.pred  	%p334, %p332, %p333;
	selp.b32 	%r687, %r687, %r738, %p334;
	selp.f64 	%fd280, %fd280, %fd324, %p334;
$L__BB58_66:
	ld.shared.u32 	%r628, [_ZZN3cub18CUB_300001_SM_10006detail6reduce18DeviceReduceKernelINS2_10policy_hubINS0_12KeyValuePairIidEEiNS0_6ArgMinEE10Policy1000ENS0_21ArgIndexInputIteratorIPdidEEiS7_S6_N4cuda3std3__410__identityEEEvT0_PT3_T1_NS0_13GridEvenShareISK_EET2_T4_E12temp_storage+40];
	ld.shared.f64 	%fd229, [_ZZN3cub18CUB_300001_SM_10006detail6reduce18DeviceReduceKernelINS2_10policy_hubINS0_12KeyValuePairIidEEiNS0_6ArgMinEE10Policy1000ENS0_21ArgIndexInputIteratorIPdidEEiS7_S6_N4cuda3std3__410__identityEEEvT0_PT3_T1_NS0_13GridEvenShareISK_EET2_T4_E12temp_storage+48];
	setp.lt.f64 	%p335, %fd229, %fd280;
	setp.eq.f64 	%p336, %fd280, %fd229;
	setp.lt.s32 	%p337, %r628, %r687;
	and.pred  	%p338, %p336, %p337;
	or.pred  	%p339, %p335, %p338;
	selp.b32 	%r630, %r628, %r687, %p339;
	selp.f64 	%fd231, %fd229, %fd280, %p339;
	ld.shared.u32 	%r632, [_ZZN3cub18CUB_300001_SM_10006detail6reduce18DeviceReduceKernelINS2_10policy_hubINS0_12KeyValuePairIidEEiNS0_6ArgMinEE10Policy1000ENS0_21ArgIndexInputIteratorIPdidEEiS7_S6_N4cuda3std3__410__identityEEEvT0_PT3_T1_NS0_13GridEvenShareISK_EET2_T4_E12temp_storage+56];
	ld.shared.f64 	%fd233, [_ZZN3cub18CUB_300001_SM_10006detail6reduce18DeviceReduceKernelINS2_10policy_hubINS0_12KeyValuePairIidEEiNS0_6ArgMinEE10Policy1000ENS0_21ArgIndexInputIteratorIPdidEEiS7_S6_N4cuda3std3__410__identityEEEvT0_PT3_T1_NS0_13GridEvenShareISK_EET2_T4_E12temp_storage+64];
	setp.lt.f64 	%p340, %fd233, %fd231;
	setp.eq.f64 	%p341, %fd231, %fd233;
	setp.lt.s32 	%p342, %r632, %r630;
	and.pred  	%p343, %p341, %p342;
	or.pred  	%p344, %p340, %p343;
	selp.b32 	%r634, %r632, %r630, %p344;
	selp.f64 	%fd235, %fd233, %fd231, %p344;
	ld.shared.u32 	%r636, [_ZZN3cub18CUB_300001_SM_10006detail6reduce18DeviceReduceKernelINS2_10policy_hubINS0_12KeyValuePairIidEEiNS0_6ArgMinEE10Policy1000ENS0_21ArgIndexInputIteratorIPdidEEiS7_S6_N4cuda3std3__410__identityEEEvT0_PT3_T1_NS0_13GridEvenShareISK_EET2_T4_E12temp_storage+72];
	ld.shared.f64 	%fd237, [_ZZN3cub18CUB_300001_SM_10006detail6reduce18DeviceReduceKernelINS2_10policy_hubINS0_12KeyValuePairIidEEiNS0_6ArgMinEE10Policy1000ENS0_21ArgIndexInputIteratorIPdidEEiS7_S6_N4cuda3std3__410__identityEEEvT0_PT3_T1_NS0_13GridEvenShareISK_EET2_T4_E12temp_storage+80];
	setp.lt.f64 	%p345, %fd237, %fd235;
	setp.eq.f64 	%p346, %fd235, %fd237;
	setp.lt.s32 	%p347, %r636, %r634;
	and.pred  	%p348, %p346, %p347;
	or.pred  	%p349, %p345, %p348;
	selp.b32 	%r638, %r636, %r634, %p349;
	selp.f64 	%fd239, %fd237, %fd235, %p349;
	ld.shared.u32 	%r640, [_ZZN3cub18CUB_300001_SM_10006detail6reduce18DeviceReduceKernelINS2_10policy_hubINS0_12KeyValuePairIidEEiNS0_6ArgMinEE10Policy1000ENS0_21ArgIndexInputIteratorIPdidEEiS7_S6_N4cuda3std3__410__identityEEEvT0_PT3_T1_NS0_13GridEvenShareISK_EET2_T4_E12temp_storage+88];
	ld.shared.f64 	%fd241, [_ZZN3cub18CUB_300001_SM_10006detail6reduce18DeviceReduceKernelINS2_10policy_hubINS0_12KeyValuePairIidEEiNS0_6ArgMinEE10Policy1000ENS0_21ArgIndexInputIteratorIPdidEEiS7_S6_N4cuda3std3__410__identityEEEvT0_PT3_T1_NS0_13GridEvenShareISK_EET2_T4_E12temp_storage+96];
	setp.lt.f64 	%p350, %fd241, %fd239;
	setp.eq.f64 	%p351, %fd239, %fd241;
	setp.lt.s32 	%p352, %r640, %r638;
	and.pred  	%p353, %p351, %p352;
	or.pred  	%p354, %p350, %p353;
	selp.b32 	%r642, %r640, %r638, %p354;
	selp.f64 	%fd243, %fd241, %fd239, %p354;
	ld.shared.u32 	%r644, [_ZZN3cub18CUB_300001_SM_10006detail6reduce18DeviceReduceKernelINS2_10policy_hubINS0_12KeyValuePairIidEEiNS0_6ArgMinEE10Policy1000ENS0_21ArgIndexInputIteratorIPdidEEiS7_S6_N4cuda3std3__410__identityEEEvT0_PT3_T1_NS0_13GridEvenShareISK_EET2_T4_E12temp_storage+104];
	ld.shared.f64 	%fd245, [_ZZN3cub18CUB_300001_SM_10006detail6reduce18DeviceReduceKernelINS2_10policy_hubINS0_12KeyValuePairIidEEiNS0_6ArgMinEE10Policy1000ENS0_21ArgIndexInputIteratorIPdidEEiS7_S6_N4cuda3std3__410__identityEEEvT0_PT3_T1_NS0_13GridEvenShareISK_EET2_T4_E12temp_storage+112];
	setp.lt.f64 	%p355, %fd245, %fd243;
	setp.eq.f64 	%p356, %fd243, %fd245;
	setp.lt.s32 	%p357, %r644, %r642;
	and.pred  	%p358, %p356, %p357;
	or.pred  	%p359, %p355, %p358;
	selp.b32 	%r646, %r644, %r642, %p359;
	selp.f64 	%fd247, %fd245, %fd243, %p359;
	ld.shared.u32 	%r648, [_ZZN3cub18CUB_300001_SM_10006detail6reduce18DeviceReduceKernelINS2_10policy_hubINS0_12KeyValuePairIidEEiNS0_6ArgMinEE10Policy1000ENS0_21ArgIndexInputIteratorIPdidEEiS7_S6_N4cuda3std3__410__identityEEEvT0_PT3_T1_NS0_13GridEvenShareISK_EET2_T4_E12temp_storage+120];
	ld.shared.f64 	%fd249, [_ZZN3cub18CUB_300001_SM_10006detail6reduce18DeviceReduceKernelINS2_10policy_hubINS0_12KeyValuePairIidEEiNS0_6ArgMinEE10Policy1000ENS0_21ArgIndexInputIteratorIPdidEEiS7_S6_N4cuda3std3__410__identityEEEvT0_PT3_T1_NS0_13GridEvenShareISK_EET2_T4_E12temp_storage+128];
	setp.lt.f64 	%p360, %fd249, %fd247;
	setp.eq.f64 	%p361, %fd247, %fd249;
	setp.lt.s32 	%p362, %r648, %r646;
	and.pred  	%p363, %p361, %p362;
	or.pred  	%p364, %p360, %p363;
	selp.b32 	%r738, %r648, %r646, %p364;
	selp.f64 	%fd324, %fd249, %fd247, %p364;
	bra.uni 	$L__BB58_181;
$L__BB58_67:
	// begin inline asm
	mov.u32 %r398, %laneid;
	// end inline asm
	and.b32  	%r419, %r8, 992;
	add.s32 	%r420, %r419, 32;
	setp.gt.s32 	%p234, %r420, %r7;
	not.b32 	%r421, %r419;
	add.s32 	%r422, %r7, %r421;
	selp.b32 	%r417, %r422, 31, %p234;
	mov.b32 	%r416, 1;
	mov.b32 	%r418, -1;
	// begin inline asm
	shfl.sync.down.b32 %r399, %r680, %r416, %r417, %r418;
	// end inline asm
	// begin inline asm
	shfl.sync.down.b32 %r404, %r405, %r416, %r417, %r418;
	// end inline asm
	mov.b64 	%rd37, %fd273;
	mov.b64 	{%r410, %r415}, %rd37;
	// begin inline asm
	shfl.sync.down.b32 %r409, %r410, %r416, %r417, %r418;
	// end inline asm
	// begin inline asm
	shfl.sync.down.b32 %r414, %r415, %r416, %r417, %r418;
	// end inline asm
	mov.b64 	%rd38, {%r409, %r414};
	mov.b64 	%fd75, %rd38;
	setp.ge.s32 	%p235, %r398, %r417;
	mov.u32 	%r688, %r680;
	mov.f64 	%fd281, %fd273;
	@%p235 bra 	$L__BB58_70;
	setp.gt.f64 	%p236, %fd273, %fd75;
	mov.u32 	%r688, %r399;
	mov.f64 	%fd281, %fd75;
	@%p236 bra 	$L__BB58_70;
	setp.eq.f64 	%p237, %fd273, %fd75;
	setp.lt.s32 	%p238, %r399, %r680;
	and.pred  	%p239, %p237, %p238;
	selp.b32 	%r688, %r399, %r680, %p239;
	selp.f64 	%fd281, %fd75, %fd273, %p239;
$L__BB58_70:
	mov.b32 	%r440, 2;
	mov.b32 	%r442, -1;
	// begin inline asm
	shfl.sync.down.b32 %r423, %r688, %r440, %r417, %r442;
	// end inline asm
	// begin inline asm
	shfl.sync.down.b32 %r428, %r429, %r440, %r417, %r442;
	// end inline asm
	mov.b64 	%rd39, %fd281;
	mov.b64 	{%r434, %r439}, %rd39;
	// begin inline asm
	shfl.sync.down.b32 %r433, %r434, %r440, %r417, %r442;
	// end inline asm
	// begin inline asm
	shfl.sync.down.b32 %r438, %r439, %r440, %r417, %r442;
	// end inline asm
	mov.b64 	%rd40, {%r433, %r438};
	mov.b64 	%fd78, %rd40;
	add.s32 	%r443, %r398, 2;
	setp.gt.s32 	%p240, %r443, %r417;
	mov.u32 	%r689, %r688;
	mov.f64 	%fd282, %fd281;
	@%p240 bra 	$L__BB58_73;
	setp.gt.f64 	%p241, %fd281, %fd78;
	mov.u32 	%r689, %r423;
	mov.f64 	%fd282, %fd78;
	@%p241 bra 	$L__BB58_73;
	setp.eq.f64 	%p242, %fd281, %fd78;
	setp.lt.s32 	%p243, %r423, %r688;
	and.pred  	%p244, %p242, %p243;
	selp.b32 	%r689, %r423, %r688, %p244;
	selp.f64 	%fd282, %fd78, %fd281, %p244;
$L__BB58_73:
	mov.b32 	%r461, 4;
	mov.b32 	%r463, -1;
	// begin inline asm
	shfl.sync.down.b32 %r444, %r689, %r461, %r417, %r463;
	// end inline asm
	// begin inline asm
	shfl.sync.down.b32 %r449, %r450, %r461, %r417, %r463;
	// end inline asm
	mov.b64 	%rd41, %fd282;
	mov.b64 	{%r455, %r460}, %rd41;
	// begin inline asm
	shfl.sync.down.b32 %r454, %r455, %r461, %r417, %r463;
	// end inline asm
	// begin inline asm
	shfl.sync.down.b32 %r459, %r460, %r461, %r417, %r463;
	// end inline asm
	mov.b64 	%rd42, {%r454, %r459};
	mov.b64 	%fd81, %rd42;
	add.s32 	%r464, %r398, 4;
	setp.gt.s32 	%p245, %r464, %r417;
	mov.u32 	%r690, %r689;
	mov.f64 	%fd283, %fd282;
	@%p245 bra 	$L__BB58_76;
	setp.gt.f64 	%p246, %fd282, %fd81;
	mov.u32 	%r690, %r444;
	mov.f64 	%fd283, %fd81;
	@%p246 bra 	$L__BB58_76;
	setp.eq.f64 	%p247, %fd282, %fd81;
	setp.lt.s32 	%p248, %r444, %r689;
	and.pred  	%p249, %p247, %p248;
	selp.b32 	%r690, %r444, %r689, %p249;
	selp.f64 	%fd283, %fd81, %fd282, %p249;
$L__BB58_76:
	mov.b32 	%r482, 8;
	mov.b32 	%r484, -1;
	// begin inline asm
	shfl.sync.down.b32 %r465, %r690, %r482, %r417, %r484;
	// end inline asm
	// begin inline asm
	shfl.sync.down.b32 %r470, %r471, %r482, %r417, %r484;
	// end inline asm
	mov.b64 	%rd43, %fd283;
	mov.b64 	{%r476, %r481}, %rd43;
	// begin inline asm
	shfl.sync.down.b32 %r475, %r476, %r482, %r417, %r484;
	// end inline asm
	// begin inline asm
	shfl.sync.down.b32 %r480, %r481, %r482, %r417, %r484;
	// end inline asm
	mov.b64 	%rd44, {%r475, %r480};
	mov.b64 	%fd84, %rd44;
	add.s32 	%r485, %r398, 8;
	setp.gt.s32 	%p250, %r485, %r417;
	mov.u32 	%r691, %r690;
	mov.f64 	%fd284, %fd283;
	@%p250 bra 	$L__BB58_79;
	setp.gt.f64 	%p251, %fd283, %fd84;
	mov.u32 	%r691, %r465;
	mov.f64 	%fd284, %fd84;
	@%p251 bra 	$L__BB58_79;
	setp.eq.f64 	%p252, %fd283, %fd84;
	setp.lt.s32 	%p253, %r465, %r690;
	and.pred  	%p254, %p252, %p253;
	selp.b32 	%r691, %r465, %r690, %p254;
	selp.f64 	%fd284, %fd84, %fd283, %p254;
$L__BB58_79:
	mov.b32 	%r503, 16;
	mov.b32 	%r505, -1;
	// begin inline asm
	shfl.sync.down.b32 %r486, %r691, %r503, %r417, %r505;
	// end inline asm
	// begin inline asm
	shfl.sync.down.b32 %r491, %r492, %r503, %r417, %r505;
	// end inline asm
	mov.b64 	%rd45, %fd284;
	mov.b64 	{%r497, %r502}, %rd45;
	// begin inline asm
	shfl.sync.down.b32 %r496, %r497, %r503, %r417, %r505;
	// end inline asm
	// begin inline asm
	shfl.sync.down.b32 %r501, %r502, %r503, %r417, %r505;
	// end inline asm
	mov.b64 	%rd46, {%r496, %r501};
	mov.b64 	%fd87, %rd46;
	add.s32 	%r506, %r398, 16;
	setp.gt.s32 	%p255, %r506, %r417;
	mov.u32 	%r738, %r691;
	mov.f64 	%fd324, %fd284;
	@%p255 bra 	$L__BB58_82;
	setp.gt.f64 	%p256, %fd284, %fd87;
	mov.u32 	%r738, %r486;
	mov.f64 	%fd324, %fd87;
	@%p256 bra 	$L__BB58_82;
	setp.eq.f64 	%p257, %fd284, %fd87;
	setp.lt.s32 	%p258, %r486, %r691;
	and.pred  	%p259, %p257, %p258;
	selp.b32 	%r738, %r486, %r691, %p259;
	selp.f64 	%fd324, %fd87, %fd284, %p259;
$L__BB58_82:
	setp.ne.s32 	%p260, %r398, 0;
	@%p260 bra 	$L__BB58_84;
	shr.u32 	%r507, %r8, 1;
	and.b32  	%r508, %r507, 496;
	mov.u32 	%r509, _ZZN3cub18CUB_300001_SM_10006detail6reduce18DeviceReduceKernelINS2_10policy_hubINS0_12KeyValuePairIidEEiNS0_6ArgMinEE10Policy1000ENS0_21ArgIndexInputIteratorIPdidEEiS7_S6_N4cuda3std3__410__identityEEEvT0_PT3_T1_NS0_13GridEvenShareISK_EET2_T4_E12temp_storage;
	add.s32 	%r510, %r509, %r508;
	st.shared.u32 	[%r510+8], %r738;
	st.shared.f64 	[%r510+16], %fd324;
$L__BB58_84:
	bar.sync 	0;
	setp.ne.s32 	%p261, %r8, 0;
	setp.lt.s32 	%p262, %r7, 33;
	or.pred  	%p263, %p261, %p262;
	@%p263 bra 	$L__BB58_181;
	ld.shared.u32 	%r693, [_ZZN3cub18CUB_300001_SM_10006detail6reduce18DeviceReduceKernelINS2_10policy_hubINS0_12KeyValuePairIidEEiNS0_6ArgMinEE10Policy1000ENS0_21ArgIndexInputIteratorIPdidEEiS7_S6_N4cuda3std3__410__identityEEEvT0_PT3_T1_NS0_13GridEvenShareISK_EET2_T4_E12temp_storage+24];
	ld.shared.f64 	%fd286, [_ZZN3cub18CUB_300001_SM_10006detail6reduce18DeviceReduceKernelINS2_10policy_hubINS0_12KeyValuePairIidEEiNS0_6ArgMinEE10Policy1000ENS0_21ArgIndexInputIteratorIPdidEEiS7_S6_N4cuda3std3__410__identityEEEvT0_PT3_T1_NS0_13GridEvenShareISK_EET2_T4_E12temp_storage+32];
	setp.lt.f64 	%p264, %fd286, %fd324;
	@%p264 bra 	$L__BB58_87;
	setp.eq.f64 	%p265, %fd324, %fd286;
	setp.lt.s32 	%p266, %r693, %r738;
	and.pred  	%p267, %p265, %p266;
	selp.b32 	%r693, %r693, %r738, %p267;
	selp.f64 	%fd286, %fd286, %fd324, %p267;
$L__BB58_87:
	setp.lt.u32 	%p268, %r7, 65;
	mov.u32 	%r738, %r693;
	mov.f64 	%fd324, %fd286;
	@%p268 bra 	$L__BB58_181;
	ld.shared.u32 	%r511, [_ZZN3cub18CUB_300001_SM_10006detail6reduce18DeviceReduceKernelINS2_10policy_hubINS0_12KeyValuePairIidEEiNS0_6ArgMinEE10Policy1000ENS0_21ArgIndexInputIteratorIPdidEEiS7_S6_N4cuda3std3__410__identityEEEvT0_PT3_T1_NS0_13GridEvenShareISK_EET2_T4_E12temp_storage+40];
	ld.shared.f64 	%fd217, [_ZZN3cub18CUB_300001_SM_10006detail6reduce18DeviceReduceKernelINS2_10policy_hubINS0_12KeyValuePairIidEEiNS0_6ArgMinEE10Policy1000ENS0_21ArgIndexInputIteratorIPdidEEiS7_S6_N4cuda3std3__410__identityEEEvT0_PT3_T1_NS0_13GridEvenShareISK_EET2_T4_E12temp_storage+48];
	setp.lt.f64 	%p269, %fd217, %fd286;
	setp.eq.f64 	%p270, %fd286, %fd217;
	setp.lt.s32 	%p271, %r511, %r693;
	and.pred  	%p272, %p270, %p271;
	or.pred  	%p273, %p269, %p272;
	selp.b32 	%r738, %r511, %r693, %p273;
	selp.f64 	%fd324, %fd217, %fd286, %p273;
	setp.lt.u32 	%p274, %r7, 97;
	@%p274 bra 	$L__BB58_181;
	ld.shared.u32 	%r513, [_ZZN3cub18CUB_300001_SM_10006detail6reduce18DeviceReduceKernelINS2_10policy_hubINS0_12KeyValuePairIidEEiNS0_6ArgMinEE10Policy1000ENS0_21ArgIndexInputIteratorIPdidEEiS7_S6_N4cuda3std3__410__identityEEEvT0_PT3_T1_NS0_13GridEvenShareISK_EET2_T4_E12temp_storage+56];
	ld.shared.f64 	%fd219, [_ZZN3cub18CUB_300001_SM_10006detail6reduce18DeviceReduceKernelINS2_10policy_hubINS0_12KeyValuePairIidEEiNS0_6ArgMinEE10Policy1000ENS0_21ArgIndexInputIteratorIPdidEEiS7_S6_N4cuda3std3__410__identityEEEvT0_PT3_T1_NS0_13GridEvenShareISK_EET2_T4_E12temp_storage+64];
	setp.lt.f64 	%p275, %fd219, %fd324;
	setp.eq.f64 	%p276, %fd324, %fd219;
	setp.lt.s32 	%p277, %r513, %r738;
	and.pred  	%p278, %p276, %p277;
	or.pred  	%p279, %p275, %p278;
	selp.b32 	%r738, %r513, %r738, %p279;
	selp.f64 	%fd324, %fd219, %fd324, %p279;
	setp.lt.u32 	%p280, %r7, 129;
	@%p280 bra 	$L__BB58_181;
	ld.shared.u32 	%r515, [_ZZN3cub18CUB_300001_SM_10006detail6reduce18DeviceReduceKernelINS2_10policy_hubINS0_12KeyValuePairIidEEiNS0_6ArgMinEE10Policy1000ENS0_21ArgIndexInputIteratorIPdidEEiS7_S6_N4cuda3std3__410__identityEEEvT0_PT3_T1_NS0_13GridEvenShareISK_EET2_T4_E12temp_storage+72];
	ld.shared.f64 	%fd221, [_ZZN3cub18CUB_300001_SM_10006detail6reduce18DeviceReduceKernelINS2_10policy_hubINS0_12KeyValuePairIidEEiNS0_6ArgMinEE10Policy1000ENS0_21ArgIndexInputIteratorIPdidEEiS7_S6_N4cuda3std3__410__identityEEEvT0_PT3_T1_NS0_13GridEvenShareISK_EET2_T4_E12temp_storage+80];
	setp.lt.f64 	%p281, %fd221, %fd324;
	setp.eq.f64 	%p282, %fd324, %fd221;
	setp.lt.s32 	%p283, %r515, %r738;
	and.pred  	%p284, %p282, %p283;
	or.pred  	%p285, %p281, %p284;
	selp.b32 	%r738, %r515, %r738, %p285;
	selp.f64 	%fd324, %fd221, %fd324, %p285;
	setp.lt.u32 	%p286, %r7, 161;
	@%p286 bra 	$L__BB58_181;
	ld.shared.u32 	%r517, [_ZZN3cub18CUB_300001_SM_10006detail6reduce18DeviceReduceKernelINS2_10policy_hubINS0_12KeyValuePairIidEEiNS0_6ArgMinEE10Policy1000ENS0_21ArgIndexInputIteratorIPdidEEiS7_S6_N4cuda3std3__410__identityEEEvT0_PT3_T1_NS0_13GridEvenShareISK_EET2_T4_E12temp_storage+88];
	ld.shared.f64 	%fd223, [_ZZN3cub18CUB_300001_SM_10006detail6reduce18DeviceReduceKernelINS2_10policy_hubINS0_12KeyValuePairIidEEiNS0_6ArgMinEE10Policy1000ENS0_21ArgIndexInputIteratorIPdidEEiS7_S6_N4cuda3std3__410__identityEEEvT0_PT3_T1_NS0_13GridEvenShareISK_EET2_T4_E12temp_storage+96];
	setp.lt.f64 	%p287, %fd223, %fd324;
	setp.eq.f64 	%p288, %fd324, %fd223;
	setp.lt.s32 	%p289, %r517, %r738;
	and.pred  	%p290, %p288, %p289;
	or.pred  	%p291, %p287, %p290;
	selp.b32 	%r738, %r517, %r738, %p291;
	selp.f64 	%fd324, %fd223, %fd324, %p291;
	setp.lt.u32 	%p292, %r7, 193;
	@%p292 bra 	$L__BB58_181;
	ld.shared.u32 	%r519, [_ZZN3cub18CUB_300001_SM_10006detail6reduce18DeviceReduceKernelINS2_10policy_hubINS0_12KeyValuePairIidEEiNS0_6ArgMinEE10Policy1000ENS0_21ArgIndexInputIteratorIPdidEEiS7_S6_N4cuda3std3__410__identityEEEvT0_PT3_T1_NS0_13GridEvenShareISK_EET2_T4_E12temp_storage+104];
	ld.shared.f64 	%fd225, [_ZZN3cub18CUB_300001_SM_10006detail6reduce18DeviceReduceKernelINS2_10policy_hubINS0_12KeyValuePairIidEEiNS0_6ArgMinEE10Policy1000ENS0_21ArgIndexInputIteratorIPdidEEiS7_S6_N4cuda3std3__410__identityEEEvT0_PT3_T1_NS0_13GridEvenShareISK_EET2_T4_E12temp_storage+112];
	setp.lt.f64 	%p293, %fd225, %fd324;
	setp.eq.f64 	%p294, %fd324, %fd225;
	setp.lt.s32 	%p295, %r519, %r738;
	and.pred  	%p296, %p294, %p295;
	or.pred  	%p297, %p293, %p296;
	selp.b32 	%r738, %r519, %r738, %p297;
	selp.f64 	%fd324, %fd225, %fd324, %p297;
	setp.lt.u32 	%p298, %r7, 225;
	@%p298 bra 	$L__BB58_181;
	ld.shared.u32 	%r521, [_ZZN3cub18CUB_300001_SM_10006detail6reduce18DeviceReduceKernelINS2_10policy_hubINS0_12KeyValuePairIidEEiNS0_6ArgMinEE10Policy1000ENS0_21ArgIndexInputIteratorIPdidEEiS7_S6_N4cuda3std3__410__identityEEEvT0_PT3_T1_NS0_13GridEvenShareISK_EET2_T4_E12temp_storage+120];
	ld.shared.f64 	%fd227, [_ZZN3cub18CUB_300001_SM_10006detail6reduce18DeviceReduceKernelINS2_10policy_hubINS0_12KeyValuePairIidEEiNS0_6ArgMinEE10Policy1000ENS0_21ArgIndexInputIteratorIPdidEEiS7_S6_N4cuda3std3__410__identityEEEvT0_PT3_T1_NS0_13GridEvenShareISK_EET2_T4_E12temp_storage+128];
	setp.lt.f64 	%p299, %fd227, %fd324;
	setp.eq.f64 	%p300, %fd324, %fd227;
	setp.lt.s32 	%p301, %r521, %r738;
	and.pred  	%p302, %p300, %p301;
	or.pred  	%p303, %p299, %p302;
	selp.b32 	%r738, %r521, %r738, %p303;
	selp.f64 	%fd324, %fd227, %fd324, %p303;
	bra.uni 	$L__BB58_181;
$L__BB58_94:
	mov.u32 	%r130, %tid.x;
	add.s32 	%r241, %r6, %r130;
	add.s32 	%r730, %r241, %r3;
	mul.wide.s32 	%rd11, %r730, 8;
	add.s64 	%rd12, %rd1, %rd11;
	ld.global.f64 	%fd316, [%rd12];
	ld.global.f64 	%fd100, [%rd12+2048];
	add.s32 	%r132, %r730, 512;
	ld.global.f64 	%fd101, [%rd12+4096];
	add.s32 	%r133, %r730, 768;
	ld.global.f64 	%fd102, [%rd12+6144];
	setp.lt.f64 	%p2, %fd100, %fd316;
	@%p2 bra 	$L__BB58_96;
	setp.neu.f64 	%p3, %fd316, %fd100;
	setp.lt.s32 	%p4, %r730, 2147483392;
	or.pred  	%p5, %p3, %p4;
	@%p5 bra 	$L__BB58_97;
$L__BB58_96:
	add.s32 	%r730, %r730, 256;
	mov.f64 	%fd316, %fd100;
$L__BB58_97:
	setp.lt.f64 	%p6, %fd101, %fd316;
	@%p6 bra 	$L__BB58_99;
	setp.neu.f64 	%p7, %fd316, %fd101;
	setp.ge.s32 	%p8, %r132, %r730;
	or.pred  	%p9, %p7, %p8;
	@%p9 bra 	$L__BB58_100;
$L__BB58_99:
	mov.u32 	%r730, %r132;
	mov.f64 	%fd316, %fd101;
$L__BB58_100:
	setp.lt.f64 	%p10, %fd102, %fd316;
	@%p10 bra 	$L__BB58_102;
	setp.neu.f64 	%p11, %fd316, %fd102;
	setp.ge.s32 	%p12, %r133, %r730;
	or.pred  	%p13, %p11, %p12;
	@%p13 bra 	$L__BB58_103;
$L__BB58_102:
	mov.u32 	%r730, %r133;
	mov.f64 	%fd316, %fd102;
$L__BB58_103:
	setp.lt.s32 	%p14, %r7, %r5;
	@%p14 bra 	$L__BB58_160;
	add.s32 	%r138, %r1, -1024;
	add.s32 	%r139, %r3, %r130;
	mov.b32 	%r697, 0;
	mov.u32 	%r699, %r6;
$L__BB58_105:
	add.s32 	%r699, %r699, %r5;
	setp.gt.s32 	%p15, %r699, %r138;
	@%p15 bra 	$L__BB58_119;
	add.s32 	%r144, %r139, %r699;
	mul.wide.s32 	%rd13, %r144, 8;
	add.s64 	%rd14, %rd1, %rd13;
	ld.global.f64 	%fd107, [%rd14];
	add.s32 	%r145, %r144, 256;
	ld.global.f64 	%fd108, [%rd14+2048];
	add.s32 	%r146, %r144, 512;
	ld.global.f64 	%fd109, [%rd14+4096];
	add.s32 	%r147, %r144, 768;
	ld.global.f64 	%fd110, [%rd14+6144];
	setp.lt.f64 	%p16, %fd107, %fd316;
	@%p16 bra 	$L__BB58_108;
	setp.neu.f64 	%p17, %fd316, %fd107;
	setp.ge.s32 	%p18, %r144, %r730;
	or.pred  	%p19, %p17, %p18;
	@%p19 bra 	$L__BB58_109;
$L__BB58_108:
	mov.u32 	%r730, %r144;
	mov.f64 	%fd316, %fd107;
$L__BB58_109:
	setp.lt.f64 	%p20, %fd108, %fd316;
	@%p20 bra 	$L__BB58_111;
	setp.neu.f64 	%p21, %fd316, %fd108;
	setp.ge.s32 	%p22, %r145, %r730;
	or.pred  	%p23, %p21, %p22;
	@%p23 bra 	$L__BB58_112;
$L__BB58_111:
	mov.u32 	%r730, %r145;
	mov.f64 	%fd316, %fd108;
$L__BB58_112:
	setp.lt.f64 	%p24, %fd109, %fd316;
	@%p24 bra 	$L__BB58_114;
	setp.neu.f64 	%p25, %fd316, %fd109;
	setp.ge.s32 	%p26, %r146, %r730;
	or.pred  	%p27, %p25, %p26;
	@%p27 bra 	$L__BB58_115;
$L__BB58_114:
	mov.u32 	%r730, %r146;
	mov.f64 	%fd316, %fd109;
$L__BB58_115:
	setp.lt.f64 	%p28, %fd110, %fd316;
	@%p28 bra 	$L__BB58_117;
	setp.neu.f64 	%p29, %fd316, %fd110;
	setp.ge.s32 	%p30, %r147, %r730;
	or.pred  	%p31, %p29, %p30;
	@%p31 bra 	$L__BB58_118;
$L__BB58_117:
	mov.u32 	%r730, %r147;
	mov.f64 	%fd316, %fd110;
$L__BB58_118:
	sub.s32 	%r243, %r1, %r699;
	setp.lt.s32 	%p32, %r243, %r5;
	add.s32 	%r697, %r697, 1;
	@%p32 bra 	$L__BB58_160;
	bra.uni 	$L__BB58_105;
$L__BB58_119:
	setp.le.s32 	%p33, %r1, %r699;
	sub.s32 	%r244, %r1, %r699;
	setp.ge.s32 	%p34, %r130, %r244;
	or.pred  	%p35, %p33, %p34;
	@%p35 bra 	$L__BB58_160;
	add.s32 	%r153, %r699, %r3;
	not.b32 	%r247, %r130;
	add.s32 	%r154, %r1, %r247;
	add.s32 	%r248, %r5, %r6;
	sub.s32 	%r249, %r154, %r248;
	mul.lo.s32 	%r250, %r2, %r697;
	shl.b32 	%r251, %r250, 10;
	sub.s32 	%r252, %r249, %r251;
	shr.u32 	%r253, %r252, 8;
	add.s32 	%r155, %r253, 1;
	and.b32  	%r156, %r155, 7;
	setp.lt.u32 	%p36, %r252, 1792;
	mov.u32 	%r716, %r130;
	@%p36 bra 	$L__BB58_139;
	and.b32  	%r157, %r155, 33554424;
	mov.b32 	%r706, 0;
	mov.u32 	%r716, %r130;
$L__BB58_122:
	.pragma "nounroll";
	add.s32 	%r161, %r153, %r716;
	mul.wide.s32 	%rd15, %r161, 8;
	add.s64 	%rd6, %rd1, %rd15;
	ld.global.f64 	%fd296, [%rd6];
	setp.lt.f64 	%p37, %fd296, %fd316;
	mov.u32 	%r707, %r161;
	@%p37 bra 	$L__BB58_124;
	setp.eq.f64 	%p38, %fd316, %fd296;
	setp.lt.s32 	%p39, %r161, %r730;
	and.pred  	%p40, %p38, %p39;
	selp.b32 	%r707, %r161, %r730, %p40;
	selp.f64 	%fd296, %fd296, %fd316, %p40;
$L__BB58_124:
	add.s32 	%r708, %r161, 256;
	ld.global.f64 	%fd297, [%rd6+2048];
	setp.lt.f64 	%p41, %fd297, %fd296;
	@%p41 bra 	$L__BB58_126;
	setp.eq.f64 	%p42, %fd296, %fd297;
	setp.lt.s32 	%p43, %r708, %r707;
	and.pred  	%p44, %p42, %p43;
	selp.b32 	%r708, %r708, %r707, %p44;
	selp.f64 	%fd297, %fd297, %fd296, %p44;
$L__BB58_126:
	add.s32 	%r709, %r161, 512;
	ld.global.f64 	%fd298, [%rd6+4096];
	setp.lt.f64 	%p45, %fd298, %fd297;
	@%p45 bra 	$L__BB58_128;
	setp.eq.f64 	%p46, %fd297, %fd298;
	setp.lt.s32 	%p47, %r709, %r708;
	and.pred  	%p48, %p46, %p47;
	selp.b32 	%r709, %r709, %r708, %p48;
	selp.f64 	%fd298, %fd298, %fd297, %p48;
$L__BB58_128:
	add.s32 	%r710, %r161, 768;
	ld.global.f64 	%fd299, [%rd6+6144];
	setp.lt.f64 	%p49, %fd299, %fd298;
	@%p49 bra 	$L__BB58_130;
	setp.eq.f64 	%p50, %fd298, %fd299;
	setp.lt.s32 	%p51, %r710, %r709;
	and.pred  	%p52, %p50, %p51;
	selp.b32 	%r710, %r710, %r709, %p52;
	selp.f64 	%fd299, %fd299, %fd298, %p52;
$L__BB58_130:
	add.s32 	%r711, %r161, 1024;
	ld.global.f64 	%fd300, [%rd6+8192];
	setp.lt.f64 	%p53, %fd300, %fd299;
	@%p53 bra 	$L__BB58_132;
	setp.eq.f64 	%p54, %fd299, %fd300;
	setp.lt.s32 	%p55, %r711, %r710;
	and.pred  	%p56, %p54, %p55;
	selp.b32 	%r711, %r711, %r710, %p56;
	selp.f64 	%fd300, %fd300, %fd299, %p56;
$L__BB58_132:
	add.s32 	%r712, %r161, 1280;
	ld.global.f64 	%fd301, [%rd6+10240];
	setp.lt.f64 	%p57, %fd301, %fd300;
	@%p57 bra 	$L__BB58_134;
	setp.eq.f64 	%p58, %fd300, %fd301;
	setp.lt.s32 	%p59, %r712, %r711;
	and.pred  	%p60, %p58, %p59;
	selp.b32 	%r712, %r712, %r711, %p60;
	selp.f64 	%fd301, %fd301, %fd300, %p60;
$L__BB58_134:
	add.s32 	%r713, %r161, 1536;
	ld.global.f64 	%fd302, [%rd6+12288];
	setp.lt.f64 	%p61, %fd302, %fd301;
	@%p61 bra 	$L__BB58_136;
	setp.eq.f64 	%p62, %fd301, %fd302;
	setp.lt.s32 	%p63, %r713, %r712;
	and.pred  	%p64, %p62, %p63;
	selp.b32 	%r713, %r713, %r712, %p64;
	selp.f64 	%fd302, %fd302, %fd301, %p64;
$L__BB58_136:
	add.s32 	%r730, %r161, 1792;
	ld.global.f64 	%fd316, [%rd6+14336];
	setp.lt.f64 	%p65, %fd316, %fd302;
	@%p65 bra 	$L__BB58_138;
	setp.eq.f64 	%p66, %fd302, %fd316;
	setp.lt.s32 	%p67, %r730, %r713;
	and.pred  	%p68, %p66, %p67;
	selp.b32 	%r730, %r730, %r713, %p68;
	selp.f64 	%fd316, %fd316, %fd302, %p68;
$L__BB58_138:
	add.s32 	%r716, %r716, 2048;
	add.s32 	%r706, %r706, 8;
	setp.ne.s32 	%p69, %r706, %r157;
	@%p69 bra 	$L__BB58_122;
$L__BB58_139:
	setp.eq.s32 	%p70, %r156, 0;
	@%p70 bra 	$L__BB58_160;
	setp.lt.u32 	%p71, %r156, 4;
	@%p71 bra 	$L__BB58_150;
	add.s32 	%r190, %r153, %r716;
	mul.wide.s32 	%rd16, %r190, 8;
	add.s64 	%rd7, %rd1, %rd16;
	ld.global.f64 	%fd306, [%rd7];
	setp.lt.f64 	%p72, %fd306, %fd316;
	mov.u32 	%r718, %r190;
	@%p72 bra 	$L__BB58_143;
	setp.eq.f64 	%p73, %fd316, %fd306;
	setp.lt.s32 	%p74, %r190, %r730;
	and.pred  	%p75, %p73, %p74;
	selp.b32 	%r718, %r190, %r730, %p75;
	selp.f64 	%fd306, %fd306, %fd316, %p75;
$L__BB58_143:
	add.s32 	%r719, %r190, 256;
	ld.global.f64 	%fd307, [%rd7+2048];
	setp.lt.f64 	%p76, %fd307, %fd306;
	@%p76 bra 	$L__BB58_145;
	setp.eq.f64 	%p77, %fd306, %fd307;
	setp.lt.s32 	%p78, %r719, %r718;
	and.pred  	%p79, %p77, %p78;
	selp.b32 	%r719, %r719, %r718, %p79;
	selp.f64 	%fd307, %fd307, %fd306, %p79;
$L__BB58_145:
	add.s32 	%r720, %r190, 512;
	ld.global.f64 	%fd308, [%rd7+4096];
	setp.lt.f64 	%p80, %fd308, %fd307;
	@%p80 bra 	$L__BB58_147;
	setp.eq.f64 	%p81, %fd307, %fd308;
	setp.lt.s32 	%p82, %r720, %r719;
	and.pred  	%p83, %p81, %p82;
	selp.b32 	%r720, %r720, %r719, %p83;
	selp.f64 	%fd308, %fd308, %fd307, %p83;
$L__BB58_147:
	add.s32 	%r730, %r190, 768;
	ld.global.f64 	%fd316, [%rd7+6144];
	setp.lt.f64 	%p84, %fd316, %fd308;
	@%p84 bra 	$L__BB58_149;
	setp.eq.f64 	%p85, %fd308, %fd316;
	setp.lt.s32 	%p86, %r730, %r720;
	and.pred  	%p87, %p85, %p86;
	selp.b32 	%r730, %r730, %r720, %p87;
	selp.f64 	%fd316, %fd316, %fd308, %p87;
$L__BB58_149:
	add.s32 	%r716, %r716, 1024;
$L__BB58_150:
	and.b32  	%r257, %r155, 3;
	setp.eq.s32 	%p88, %r257, 0;
	@%p88 bra 	$L__BB58_160;
	setp.eq.s32 	%p89, %r257, 1;
	mov.u32 	%r729, %r730;
	mov.f64 	%fd315, %fd316;
	@%p89 bra 	$L__BB58_157;
	add.s32 	%r206, %r153, %r716;
	mul.wide.s32 	%rd17, %r206, 8;
	add.s64 	%rd8, %rd1, %rd17;
	ld.global.f64 	%fd312, [%rd8];
	setp.lt.f64 	%p90, %fd312, %fd316;
	mov.u32 	%r725, %r206;
	@%p90 bra 	$L__BB58_154;
	setp.eq.f64 	%p91, %fd316, %fd312;
	setp.lt.s32 	%p92, %r206, %r730;
	and.pred  	%p93, %p91, %p92;
	selp.b32 	%r725, %r206, %r730, %p93;
	selp.f64 	%fd312, %fd312, %fd316, %p93;
$L__BB58_154:
	add.s32 	%r730, %r206, 256;
	ld.global.f64 	%fd316, [%rd8+2048];
	setp.lt.f64 	%p94, %fd316, %fd312;
	@%p94 bra 	$L__BB58_156;
	setp.eq.f64 	%p95, %fd312, %fd316;
	setp.lt.s32 	%p96, %r730, %r725;
	and.pred  	%p97, %p95, %p96;
	selp.b32 	%r730, %r730, %r725, %p97;
	selp.f64 	%fd316, %fd316, %fd312, %p97;
$L__BB58_156:
	add.s32 	%r716, %r716, 512;
	mov.u32 	%r729, %r730;
	mov.f64 	%fd315, %fd316;
$L__BB58_157:
	and.b32  	%r258, %r154, 256;
	setp.ne.s32 	%p98, %r258, 0;
	@%p98 bra 	$L__BB58_160;
	add.s32 	%r730, %r153, %r716;
	mul.wide.s32 	%rd18, %r730, 8;
	add.s64 	%rd19, %rd1, %rd18;
	ld.global.f64 	%fd316, [%rd19];
	setp.lt.f64 	%p99, %fd316, %fd315;
	@%p99 bra 	$L__BB58_160;
	setp.eq.f64 	%p100, %fd315, %fd316;
	setp.lt.s32 	%p101, %r730, %r729;
	and.pred  	%p102, %p100, %p101;
	selp.b32 	%r730, %r730, %r729, %p102;
	selp.f64 	%fd316, %fd316, %fd315, %p102;
$L__BB58_160:
	// begin inline asm
	mov.u32 %r259, %laneid;
	// end inline asm
	mov.b32 	%r277, 1;
	mov.b32 	%r278, 31;
	mov.b32 	%r279, -1;
	// begin inline asm
	shfl.sync.down.b32 %r260, %r730, %r277, %r278, %r279;
	// end inline asm
	// begin inline asm
	shfl.sync.down.b32 %r265, %r266, %r277, %r278, %r279;
	// end inline asm
	mov.b64 	%rd20, %fd316;
	mov.b64 	{%r271, %r276}, %rd20;
	// begin inline asm
	shfl.sync.down.b32 %r270, %r271, %r277, %r278, %r279;
	// end inline asm
	// begin inline asm
	shfl.sync.down.b32 %r275, %r276, %r277, %r278, %r279;
	// end inline asm
	mov.b64 	%rd21, {%r270, %r275};
	mov.b64 	%fd167, %rd21;
	setp.gt.s32 	%p103, %r259, 30;
	mov.u32 	%r731, %r730;
	mov.f64 	%fd317, %fd316;
	@%p103 bra 	$L__BB58_163;
	setp.gt.f64 	%p104, %fd316, %fd167;
	mov.u32 	%r731, %r260;
	mov.f64 	%fd317, %fd167;
	@%p104 bra 	$L__BB58_163;
	setp.eq.f64 	%p105, %fd316, %fd167;
	setp.lt.s32 	%p106, %r260, %r730;
	and.pred  	%p107, %p105, %p106;
	selp.b32 	%r731, %r260, %r730, %p107;
	selp.f64 	%fd317, %fd167, %fd316, %p107;
$L__BB58_163:
	mov.b32 	%r297, 2;
	mov.b32 	%r298, 31;
	mov.b32 	%r299, -1;
	// begin inline asm
	shfl.sync.down.b32 %r280, %r731, %r297, %r298, %r299;
	// end inline asm
	// begin inline asm
	shfl.sync.down.b32 %r285, %r286, %r297, %r298, %r299;
	// end inline asm
	mov.b64 	%rd22, %fd317;
	mov.b64 	{%r291, %r296}, %rd22;
	// begin inline asm
	shfl.sync.down.b32 %r290, %r291, %r297, %r298, %r299;
	// end inline asm
	// begin inline asm
	shfl.sync.down.b32 %r295, %r296, %r297, %r298, %r299;
	// end inline asm
	mov.b64 	%rd23, {%r290, %r295};
	mov.b64 	%fd170, %rd23;
	setp.gt.s32 	%p108, %r259, 29;
	mov.u32 	%r732, %r731;
	mov.f64 	%fd318, %fd317;
	@%p108 bra 	$L__BB58_166;
	setp.gt.f64 	%p109, %fd317, %fd170;
	mov.u32 	%r732, %r280;
	mov.f64 	%fd318, %fd170;
	@%p109 bra 	$L__BB58_166;
	setp.eq.f64 	%p110, %fd317, %fd170;
	setp.lt.s32 	%p111, %r280, %r731;
	and.pred  	%p112, %p110, %p111;
	selp.b32 	%r732, %r280, %r731, %p112;
	selp.f64 	%fd318, %fd170, %fd317, %p112;
$L__BB58_166:
	mov.b32 	%r317, 4;
	mov.b32 	%r318, 31;
	mov.b32 	%r319, -1;
	// begin inline asm
	shfl.sync.down.b32 %r300, %r732, %r317, %r318, %r319;
	// end inline asm
	// begin inline asm
	shfl.sync.down.b32 %r305, %r306, %r317, %r318, %r319;
	// end inline asm
	mov.b64 	%rd24, %fd318;
	mov.b64 	{%r311, %r316}, %rd24;
	// begin inline asm
	shfl.sync.down.b32 %r310, %r311, %r317, %r318, %r319;
	// end inline asm
	// begin inline asm
	shfl.sync.down.b32 %r315, %r316, %r317, %r318, %r319;
	// end inline asm
	mov.b64 	%rd25, {%r310, %r315};
	mov.b64 	%fd173, %rd25;
	setp.gt.s32 	%p113, %r259, 27;
	mov.u32 	%r733, %r732;
	mov.f64 	%fd319, %fd318;
	@%p113 bra 	$L__BB58_169;
	setp.gt.f64 	%p114, %fd318, %fd173;
	mov.u32 	%r733, %r300;
	mov.f64 	%fd319, %fd173;
	@%p114 bra 	$L__BB58_169;
	setp.eq.f64 	%p115, %fd318, %fd173;
	setp.lt.s32 	%p116, %r300, %r732;
	and.pred  	%p117, %p115, %p116;
	selp.b32 	%r733, %r300, %r732, %p117;
	selp.f64 	%fd319, %fd173, %fd318, %p117;
$L__BB58_169:
	mov.b32 	%r337, 8;
	mov.b32 	%r338, 31;
	mov.b32 	%r339, -1;
	// begin inline asm
	shfl.sync.down.b32 %r320, %r733, %r337, %r338, %r339;
	// end inline asm
	// begin inline asm
	shfl.sync.down.b32 %r325, %r326, %r337, %r338, %r339;
	// end inline asm
	mov.b64 	%rd26, %fd319;
	mov.b64 	{%r331, %r336}, %rd26;
	// begin inline asm
	shfl.sync.down.b32 %r330, %r331, %r337, %r338, %r339;
	// end inline asm
	// begin inline asm
	shfl.sync.down.b32 %r335, %r336, %r337, %r338, %r339;
	// end inline asm
	mov.b64 	%rd27, {%r330, %r335};
	mov.b64 	%fd176, %rd27;
	setp.gt.s32 	%p118, %r259, 23;
	mov.u32 	%r738, %r733;
	mov.f64 	%fd324, %fd319;
	@%p118 bra 	$L__BB58_172;
	setp.gt.f64 	%p119, %fd319, %fd176;
	mov.u32 	%r738, %r320;
	mov.f64 	%fd324, %fd176;
	@%p119 bra 	$L__BB58_172;
	setp.eq.f64 	%p120, %fd319, %fd176;
	setp.lt.s32 	%p121, %r320, %r733;
	and.pred  	%p122, %p120, %p121;
	selp.b32 	%r738, %r320, %r733, %p122;
	selp.f64 	%fd324, %fd176, %fd319, %p122;
$L__BB58_172:
	mov.b32 	%r357, 16;
	mov.b32 	%r358, 31;
	mov.b32 	%r359, -1;
	// begin inline asm
	shfl.sync.down.b32 %r735, %r738, %r357, %r358, %r359;
	// end inline asm
	// begin inline asm
	shfl.sync.down.b32 %r345, %r346, %r357, %r358, %r359;
	// end inline asm
	mov.b64 	%rd28, %fd324;
	mov.b64 	{%r351, %r356}, %rd28;
	// begin inline asm
	shfl.sync.down.b32 %r350, %r351, %r357, %r358, %r359;
	// end inline asm
	// begin inline asm
	shfl.sync.down.b32 %r355, %r356, %r357, %r358, %r359;
	// end inline asm
	mov.b64 	%rd29, {%r350, %r355};
	mov.b64 	%fd321, %rd29;
	setp.gt.s32 	%p123, %r259, 15;
	@%p123 bra 	$L__BB58_177;
	setp.gt.f64 	%p124, %fd324, %fd321;
	@%p124 bra 	$L__BB58_175;
	setp.eq.f64 	%p125, %fd324, %fd321;
	setp.lt.s32 	%p126, %r735, %r738;
	and.pred  	%p127, %p125, %p126;
	selp.b32 	%r735, %r735, %r738, %p127;
	selp.f64 	%fd321, %fd321, %fd324, %p127;
$L__BB58_175:
	setp.ne.s32 	%p128, %r259, 0;
	mov.f64 	%fd324, %fd321;
	mov.u32 	%r738, %r735;
	@%p128 bra 	$L__BB58_177;
	shr.u32 	%r360, %r130, 1;
	and.b32  	%r361, %r360, 496;
	mov.u32 	%r362, _ZZN3cub18CUB_300001_SM_10006detail6reduce18DeviceReduceKernelINS2_10policy_hubINS0_12KeyValuePairIidEEiNS0_6ArgMinEE10Policy1000ENS0_21ArgIndexInputIteratorIPdidEEiS7_S6_N4cuda3std3__410__identityEEEvT0_PT3_T1_NS0_13GridEvenShareISK_EET2_T4_E12temp_storage;
	add.s32 	%r363, %r362, %r361;
	st.shared.u32 	[%r363+8], %r735;
	st.shared.f64 	[%r363+16], %fd321;
$L__BB58_177:
	bar.sync 	0;
	setp.ne.s32 	%p129, %r130, 0;
	@%p129 bra 	$L__BB58_181;
	ld.shared.u32 	%r737, [_ZZN3cub18CUB_300001_SM_10006detail6reduce18DeviceReduceKernelINS2_10policy_hubINS0_12KeyValuePairIidEEiNS0_6ArgMinEE10Policy1000ENS0_21ArgIndexInputIteratorIPdidEEiS7_S6_N4cuda3std3__410__identityEEEvT0_PT3_T1_NS0_13GridEvenShareISK_EET2_T4_E12temp_storage+24];
	ld.shared.f64 	%fd323, [_ZZN3cub18CUB_300001_SM_10006detail6reduce18DeviceReduceKernelINS2_10policy_hubINS0_12KeyValuePairIidEEiNS0_6ArgMinEE10Policy1000ENS0_21ArgIndexInputIteratorIPdidEEiS7_S6_N4cuda3std3__410__identityEEEvT0_PT3_T1_NS0_13GridEvenShareISK_EET2_T4_E12temp_storage+32];
	setp.lt.f64 	%p130, %fd323, %fd324;
	@%p130 bra 	$L__BB58_180;
	setp.eq.f64 	%p131, %fd324, %fd323;
	setp.lt.s32 	%p132, %r737, %r738;
	and.pred  	%p133, %p131, %p132;
	selp.b32 	%r737, %r737, %r738, %p133;
	selp.f64 	%fd323, %fd323, %fd324, %p133;
$L__BB58_180:
	ld.shared.u32 	%r364, [_ZZN3cub18CUB_300001_SM_10006detail6reduce18DeviceReduceKernelINS2_10policy_hubINS0_12KeyValuePairIidEEiNS0_6ArgMinEE10Policy1000ENS0_21ArgIndexInputIteratorIPdidEEiS7_S6_N4cuda3std3__410__identityEEEvT0_PT3_T1_NS0_13GridEvenShareISK_EET2_T4_E12temp_storage+40];
	ld.shared.f64 	%fd191, [_ZZN3cub18CUB_300001_SM_10006detail6reduce18DeviceReduceKernelINS2_10policy_hubINS0_12KeyValuePairIidEEiNS0_6ArgMinEE10Policy1000ENS0_21ArgIndexInputIteratorIPdidEEiS7_S6_N4cuda3std3__410__identityEEEvT0_PT3_T1_NS0_13GridEvenShareISK_EET2_T4_E12temp_storage+48];
	setp.lt.f64 	%p134, %fd191, %fd323;
	setp.eq.f64 	%p135, %fd323, %fd191;
	setp.lt.s32 	%p136, %r364, %r737;
	and.pred  	%p137, %p135, %p136;
	or.pred  	%p138, %p134, %p137;
	selp.b32 	%r366, %r364, %r737, %p138;
	selp.f64 	%fd193, %fd191, %fd323, %p138;
	ld.shared.u32 	%r368, [_ZZN3cub18CUB_300001_SM_10006detail6reduce18DeviceReduceKernelINS2_10policy_hubINS0_12KeyValuePairIidEEiNS0_6ArgMinEE10Policy1000ENS0_21ArgIndexInputIteratorIPdidEEiS7_S6_N4cuda3std3__410__identityEEEvT0_PT3_T1_NS0_13GridEvenShareISK_EET2_T4_E12temp_storage+56];
	ld.shared.f64 	%fd195, [_ZZN3cub18CUB_300001_SM_10006detail6reduce18DeviceReduceKernelINS2_10policy_hubINS0_12KeyValuePairIidEEiNS0_6ArgMinEE10Policy1000ENS0_21ArgIndexInputIteratorIPdidEEiS7_S6_N4cuda3std3__410__identityEEEvT0_PT3_T1_NS0_13GridEvenShareISK_EET2_T4_E12temp_storage+64];
	setp.lt.f64 	%p139, %fd195, %fd193;
	setp.eq.f64 	%p140, %fd193, %fd195;
	setp.lt.s32 	%p141, %r368, %r366;
	and.pred  	%p142, %p140, %p141;
	or.pred  	%p143, %p139, %p142;
	selp.b32 	%r370, %r368, %r366, %p143;
	selp.f64 	%fd197, %fd195, %fd193, %p143;
	ld.shared.u32 	%r372, [_ZZN3cub18CUB_300001_SM_10006detail6reduce18DeviceReduceKernelINS2_10policy_hubINS0_12KeyValuePairIidEEiNS0_6ArgMinEE10Policy1000ENS0_21ArgIndexInputIteratorIPdidEEiS7_S6_N4cuda3std3__410__identityEEEvT0_PT3_T1_NS0_13GridEvenShareISK_EET2_T4_E12temp_storage+72];
	ld.shared.f64 	%fd199, [_ZZN3cub18CUB_300001_SM_10006detail6reduce18DeviceReduceKernelINS2_10policy_hubINS0_12KeyValuePairIidEEiNS0_6ArgMinEE10Policy1000ENS0_21ArgIndexInputIteratorIPdidEEiS7_S6_N4cuda3std3__410__identityEEEvT0_PT3_T1_NS0_13GridEvenShareISK_EET2_T4_E12temp_storage+80];
	setp.lt.f64 	%p144, %fd199, %fd197;
	setp.eq.f64 	%p145, %fd197, %fd199;
	setp.lt.s32 	%p146, %r372, %r370;
	and.pred  	%p147, %p145, %p146;
	or.pred  	%p148, %p144, %p147;
	selp.b32 	%r374, %r372, %r370, %p148;
	selp.f64 	%fd201, %fd199, %fd197, %p148;
	ld.shared.u32 	%r376, [_ZZN3cub18CUB_300001_SM_10006detail6reduce18DeviceReduceKernelINS2_10policy_hubINS0_12KeyValuePairIidEEiNS0_6ArgMinEE10Policy1000ENS0_21ArgIndexInputIteratorIPdidEEiS7_S6_N4cuda3std3__410__identityEEEvT0_PT3_T1_NS0_13GridEvenShareISK_EET2_T4_E12temp_storage+88];
	ld.shared.f64 	%fd203, [_ZZN3cub18CUB_300001_SM_10006detail6reduce18DeviceReduceKernelINS2_10policy_hubINS0_12KeyValuePairIidEEiNS0_6ArgMinEE10Policy1000ENS0_21ArgIndexInputIteratorIPdidEEiS7_S6_N4cuda3std3__410__identityEEEvT0_PT3_T1_NS0_13GridEvenShareISK_EET2_T4_E12temp_storage+96];
	setp.lt.f64 	%p149, %fd203, %fd201;
	setp.eq.f64 	%p150, %fd201, %fd203;
	setp.lt.s32 	%p151, %r376, %r374;
	and.pred  	%p152, %p150, %p151;
	or.pred  	%p153, %p149, %p152;
	selp.b32 	%r378, %r376, %r374, %p153;
	selp.f64 	%fd205, %fd203, %fd201, %p153;
	ld.shared.u32 	%r380, [_ZZN3cub18CUB_300001_SM_10006detail6reduce18DeviceReduceKernelINS2_10policy_hubINS0_12KeyValuePairIidEEiNS0_6ArgMinEE10Policy1000ENS0_21ArgIndexInputIteratorIPdidEEiS7_S6_N4cuda3std3__410__identityEEEvT0_PT3_T1_NS0_13GridEvenShareISK_EET2_T4_E12temp_storage+104];
	ld.shared.f64 	%fd207, [_ZZN3cub18CUB_300001_SM_10006detail6reduce18DeviceReduceKernelINS2_10policy_hubINS0_12KeyValuePairIidEEiNS0_6ArgMinEE10Policy1000ENS0_21ArgIndexInputIteratorIPdidEEiS7_S6_N4cuda3std3__410__identityEEEvT0_PT3_T1_NS0_13GridEvenShareISK_EET2_T4_E12temp_storage+112];
	setp.lt.f64 	%p154, %fd207, %fd205;
	setp.eq.f64 	%p155, %fd205, %fd207;
	setp.lt.s32 	%p156, %r380, %r378;
	and.pred  	%p157, %p155, %p156;
	or.pred  	%p158, %p154, %p157;
	selp.b32 	%r382, %r380, %r378, %p158;
	selp.f64 	%fd209, %fd207, %fd205, %p158;
	ld.shared.u32 	%r384, [_ZZN3cub18CUB_300001_SM_10006detail6reduce18DeviceReduceKernelINS2_10policy_hubINS0_12KeyValuePairIidEEiNS0_6ArgMinEE10Policy1000ENS0_21ArgIndexInputIteratorIPdidEEiS7_S6_N4cuda3std3__410__identityEEEvT0_PT3_T1_NS0_13GridEvenShareISK_EET2_T4_E12temp_storage+120];
	ld.shared.f64 	%fd211, [_ZZN3cub18CUB_300001_SM_10006detail6reduce18DeviceReduceKernelINS2_10policy_hubINS0_12KeyValuePairIidEEiNS0_6ArgMinEE10Policy1000ENS0_21ArgIndexInputIteratorIPdidEEiS7_S6_N4cuda3std3__410__identityEEEvT0_PT3_T1_NS0_13GridEvenShareISK_EET2_T4_E12temp_storage+128];
	setp.lt.f64 	%p159, %fd211, %fd209;
	setp.eq.f64 	%p160, %fd209, %fd211;
	setp.lt.s32 	%p161, %r384, %r382;
	and.pred  	%p162, %p160, %p161;
	or.pred  	%p163, %p159, %p162;
	selp.b32 	%r738, %r384, %r382, %p163;
	selp.f64 	%fd324, %fd211, %fd209, %p163;
$L__BB58_181:
	mov.u32 	%r650, %tid.x;
	setp.ne.s32 	%p365, %r650, 0;
	@%p365 bra 	$L__BB58_183;
	cvta.to.global.u64 	%rd57, %rd9;
	mul.wide.u32 	%rd58, %r4, 16;
	add.s64 	%rd59, %rd57, %rd58;
	st.global.u32 	[%rd59], %r738;
	st.global.f64 	[%rd59+8], %fd324;
$L__BB58_183:
	ret;

}
	// .globl	_ZN3cub18CUB_300001_SM_10006detail6reduce28DeviceReduceSingleTileKernelINS2_10policy_hubINS0_12KeyValuePairIidEEiNS0_6ArgMinEE10Policy1000EPS6_SA_iS7_NS2_20empty_problem_init_tIS6_EES6_N4cuda3std3__410__identityEEEvT0_T1_T2_T3_T4_T6_
.visible .entry _ZN3cub18CUB_300001_SM_10006detail6reduce28DeviceReduceSingleTileKernelINS2_10policy_hubINS0_12KeyValuePairIidEEiNS0_6ArgMinEE10Policy1000EPS6_SA_iS7_NS2_20empty_problem_init_tIS6_EES6_N4cuda3std3__410__identityEEEvT0_T1_T2_T3_T4_T6_(
	.param .u64 .ptr .align 1 _ZN3cub18CUB_300001_SM_10006detail6reduce28DeviceReduceSingleTileKernelINS2_10policy_hubINS0_12KeyValuePairIidEEiNS0_6ArgMinEE10Policy1000EPS6_SA_iS7_NS2_20empty_problem_init_tIS6_EES6_N4cuda3std3__410__identityEEEvT0_T1_T2_T3_T4_T6__param_0,
	.param .u64 .ptr .align 1 _ZN3cub18CUB_300001_SM_10006detail6reduce28DeviceReduceSingleTileKernelINS2_10policy_hubINS0_12KeyValuePairIidEEiNS0_6ArgMinEE10Policy1000EPS6_SA_iS7_NS2_20empty_problem_init_tIS6_EES6_N4cuda3std3__410__identityEEEvT0_T1_T2_T3_T4_T6__param_1,
	.param .u32 _ZN3cub18CUB_300001_SM_10006detail6reduce28DeviceReduceSingleTileKernelINS2_10policy_hubINS0_12KeyValuePairIidEEiNS0_6ArgMinEE10Policy1000EPS6_SA_iS7_NS2_20empty_problem_init_tIS6_EES6_N4cuda3std3__410__identityEEEvT0_T1_T2_T3_T4_T6__param_2,
	.param .align 1 .b8 _ZN3cub18CUB_300001_SM_10006detail6reduce28DeviceReduceSingleTileKernelINS2_10policy_hubINS0_12KeyValuePairIidEEiNS0_6ArgMinEE10Policy1000EPS6_SA_iS7_NS2_20empty_problem_init_tIS6_EES6_N4cuda3std3__410__identityEEEvT0_T1_T2_T3_T4_T6__param_3[1],
	.param .align 8 .b8 _ZN3cub18CUB_300001_SM_10006detail6reduce28DeviceReduceSingleTileKernelINS2_10policy_hubINS0_12KeyValuePairIidEEiNS0_6ArgMinEE10Policy1000EPS6_SA_iS7_NS2_20empty_problem_init_tIS6_EES6_N4cuda3std3__410__identityEEEvT0_T1_T2_T3_T4_T6__param_4[16],
	.param .align 1 .b8 _ZN3cub18CUB_300001_SM_10006detail6reduce28DeviceReduceSingleTileKernelINS2_10policy_hubINS0_12KeyValuePairIidEEiNS0_6ArgMinEE10Policy1000EPS6_SA_iS7_NS2_20empty_problem_init_tIS6_EES6_N4cuda3std3__410__identityEEEvT0_T1_T2_T3_T4_T6__param_5[1]
)
.maxntid 256
.minnctapersm 1
{
	.reg .pred 	%p<281>;
	.reg .b32 	%r<626>;
	.reg .b64 	%rd<133>;
	.reg .b64 	%fd<236>;
	// demoted variable
	.shared .align 8 .b8 _ZZN3cub18CUB_300001_SM_10006detail6reduce28DeviceReduceSingleTileKernelINS2_10policy_hubINS0_12KeyValuePairIidEEiNS0_6ArgMinEE10Policy1000EPS6_SA_iS7_NS2_20empty_problem_init_tIS6_EES6_N4cuda3std3__410__identityEEEvT0_T1_T2_T3_T4_T6_E12temp_storage[152];
	ld.param.f64 	%fd125, [_ZN3cub18CUB_300001_SM_10006detail6reduce28DeviceReduceSingleTileKernelINS2_10policy_hubINS0_12KeyValuePairIidEEiNS0_6ArgMinEE10Policy1000EPS6_SA_iS7_NS2_20empty_problem_init_tIS6_EES6_N4cuda3std3__410__identityEEEvT0_T1_T2_T3_T4_T6__param_4+8];
	ld.param.u32 	%r163, [_ZN3cub18CUB_300001_SM_10006detail6reduce28DeviceReduceSingleTileKernelINS2_10policy_hubINS0_12KeyValuePairIidEEiNS0_6ArgMinEE10Policy1000EPS6_SA_iS7_NS2_20empty_problem_init_tIS6_EES6_N4cuda3std3__410__identityEEEvT0_T1_T2_T3_T4_T6__param_4];
	ld.param.u64 	%rd11, [_ZN3cub18CUB_300001_SM_10006detail6reduce28DeviceReduceSingleTileKernelINS2_10policy_hubINS0_12KeyValuePairIidEEiNS0_6ArgMinEE10Policy1000EPS6_SA_iS7_NS2_20empty_problem_init_tIS6_EES6_N4cuda3std3__410__identityEEEvT0_T1_T2_T3_T4_T6__param_0];
	ld.param.u64 	%rd12, [_ZN3cub18CUB_300001_SM_10006detail6reduce28DeviceReduceSingleTileKernelINS2_10policy_hubINS0_12KeyValuePairIidEEiNS0_6ArgMinEE10Policy1000EPS6_SA_iS7_NS2_20empty_problem_init_tIS6_EES6_N4cuda3std3__410__identityEEEvT0_T1_T2_T3_T4_T6__param_1];
	ld.param.u32 	%r162, [_ZN3cub18CUB_300001_SM_10006detail6reduce28DeviceReduceSingleTileKernelINS2_10policy_hubINS0_12KeyValuePairIidEEiNS0_6ArgMinEE10Policy1000EPS6_SA_iS7_NS2_20empty_problem_init_tIS6_EES6_N4cuda3std3__410__identityEEEvT0_T1_T2_T3_T4_T6__param_2];
	cvta.to.global.u64 	%rd1, %rd12;
	setp.ne.s32 	%p1, %r162, 0;
	@%p1 bra 	$L__BB59_3;
	mov.u32 	%r561, %tid.x;
	setp.ne.s32 	%p280, %r561, 0;
	@%p280 bra 	$L__BB59_137;
	st.global.u32 	[%rd1], %r163;
	st.global.f64 	[%rd1+8], %fd125;
	bra.uni 	$L__BB59_137;
$L__BB59_3:
	setp.gt.s32 	%p2, %r162, 1023;
	@%p2 bra 	$L__BB59_71;
	mov.u32 	%r1, %tid.x;
	setp.ge.s32 	%p121, %r1, %r162;
	mov.u32 	%r568, %r1;
	@%p121 bra 	$L__BB59_6;
	mul.wide.u32 	%rd88, %r1, 16;
	add.s64 	%rd85, %rd11, %rd88;
	// begin inline asm
	ld.global.nc.u64 %rd84, [%rd85];
	// end inline asm
	add.s64 	%rd87, %rd85, 8;
	// begin inline asm
	ld.global.nc.u64 %rd86, [%rd87];
	// end inline asm
	cvt.u32.u64 	%r572, %rd84;
	mov.b64 	%fd190, %rd86;
	add.s32 	%r568, %r1, 256;
$L__BB59_6:
	setp.ge.s32 	%p122, %r568, %r162;
	@%p122 bra 	$L__BB59_22;
	not.b32 	%r303, %r568;
	add.s32 	%r6, %r162, %r303;
	and.b32  	%r304, %r6, 768;
	setp.eq.s32 	%p123, %r304, 768;
	@%p123 bra 	$L__BB59_12;
	mul.wide.u32 	%rd89, %r568, 16;
	add.s64 	%rd131, %rd11, %rd89;
	shr.u32 	%r305, %r6, 8;
	add.s32 	%r306, %r305, 1;
	and.b32  	%r307, %r306, 3;
	neg.s32 	%r564, %r307;
	mov.u32 	%r566, %r572;
	mov.f64 	%fd186, %fd190;
$L__BB59_9:
	.pragma "nounroll";
	// begin inline asm
	ld.global.nc.u64 %rd90, [%rd131];
	// end inline asm
	add.s64 	%rd93, %rd131, 8;
	// begin inline asm
	ld.global.nc.u64 %rd92, [%rd93];
	// end inline asm
	cvt.u32.u64 	%r572, %rd90;
	mov.b64 	%fd190, %rd92;
	setp.gt.f64 	%p124, %fd186, %fd190;
	@%p124 bra 	$L__BB59_11;
	setp.eq.f64 	%p125, %fd186, %fd190;
	setp.lt.s32 	%p126, %r572, %r566;
	and.pred  	%p127, %p125, %p126;
	selp.b32 	%r572, %r572, %r566, %p127;
	selp.f64 	%fd190, %fd190, %fd186, %p127;
$L__BB59_11:
	add.s32 	%r568, %r568, 256;
	add.s64 	%rd131, %rd131, 4096;
	add.s32 	%r564, %r564, 1;
	setp.ne.s32 	%p128, %r564, 0;
	mov.u32 	%r566, %r572;
	mov.f64 	%fd186, %fd190;
	@%p128 bra 	$L__BB59_9;
$L__BB59_12:
	setp.lt.u32 	%p129, %r6, 768;
	@%p129 bra 	$L__BB59_22;
$L__BB59_13:
	mul.wide.s32 	%rd98, %r568, 16;
	add.s64 	%rd95, %rd11, %rd98;
	// begin inline asm
	ld.global.nc.u64 %rd94, [%rd95];
	// end inline asm
	add.s64 	%rd97, %rd95, 8;
	// begin inline asm
	ld.global.nc.u64 %rd96, [%rd97];
	// end inline asm
	cvt.u32.u64 	%r573, %rd94;
	mov.b64 	%fd191, %rd96;
	setp.gt.f64 	%p130, %fd190, %fd191;
	@%p130 bra 	$L__BB59_15;
	setp.eq.f64 	%p131, %fd190, %fd191;
	setp.lt.s32 	%p132, %r573, %r572;
	and.pred  	%p133, %p131, %p132;
	selp.b32 	%r573, %r573, %r572, %p133;
	selp.f64 	%fd191, %fd191, %fd190, %p133;
$L__BB59_15:
	add.s64 	%rd100, %rd95, 4096;
	// begin inline asm
	ld.global.nc.u64 %rd99, [%rd100];
	// end inline asm
	add.s64 	%rd102, %rd95, 4104;
	// begin inline asm
	ld.global.nc.u64 %rd101, [%rd102];
	// end inline asm
	cvt.u32.u64 	%r574, %rd99;
	mov.b64 	%fd192, %rd101;
	setp.gt.f64 	%p134, %fd191, %fd192;
	@%p134 bra 	$L__BB59_17;
	setp.eq.f64 	%p135, %fd191, %fd192;
	setp.lt.s32 	%p136, %r574, %r573;
	and.pred  	%p137, %p135, %p136;
	selp.b32 	%r574, %r574, %r573, %p137;
	selp.f64 	%fd192, %fd192, %fd191, %p137;
$L__BB59_17:
	add.s64 	%rd104, %rd95, 8192;
	// begin inline asm
	ld.global.nc.u64 %rd103, [%rd104];
	// end inline asm
	add.s64 	%rd106, %rd95, 8200;
	// begin inline asm
	ld.global.nc.u64 %rd105, [%rd106];
	// end inline asm
	cvt.u32.u64 	%r575, %rd103;
	mov.b64 	%fd193, %rd105;
	setp.gt.f64 	%p138, %fd192, %fd193;
	@%p138 bra 	$L__BB59_19;
	setp.eq.f64 	%p139, %fd192, %fd193;
	setp.lt.s32 	%p140, %r575, %r574;
	and.pred  	%p141, %p139, %p140;
	selp.b32 	%r575, %r575, %r574, %p141;
	selp.f64 	%fd193, %fd193, %fd192, %p141;
$L__BB59_19:
	add.s64 	%rd108, %rd95, 12288;
	// begin inline asm
	ld.global.nc.u64 %rd107, [%rd108];
	// end inline asm
	add.s64 	%rd110, %rd95, 12296;
	// begin inline asm
	ld.global.nc.u64 %rd109, [%rd110];
	// end inline asm
	cvt.u32.u64 	%r572, %rd107;
	mov.b64 	%fd190, %rd109;
	setp.gt.f64 	%p142, %fd193, %fd190;
	@%p142 bra 	$L__BB59_21;
	setp.eq.f64 	%p143, %fd193, %fd190;
	setp.lt.s32 	%p144, %r572, %r575;
	and.pred  	%p145, %p143, %p144;
	selp.b32 	%r572, %r572, %r575, %p145;
	selp.f64 	%fd190, %fd190, %fd193, %p145;
$L__BB59_21:
	add.s32 	%r568, %r568, 1024;
	setp.lt.s32 	%p146, %r568, %r162;
	@%p146 bra 	$L__BB59_13;
$L__BB59_22:
	setp.lt.s32 	%p147, %r162, 256;
	@%p147 bra 	$L__BB59_44;
	// begin inline asm
	mov.u32 %r433, %laneid;
	// end inline asm
	mov.b32 	%r451, 1;
	mov.b32 	%r452, 31;
	mov.b32 	%r453, -1;
	// begin inline asm
	shfl.sync.down.b32 %r434, %r572, %r451, %r452, %r453;
	// end inline asm
	// begin inline asm
	shfl.sync.down.b32 %r439, %r440, %r451, %r452, %r453;
	// end inline asm
	mov.b64 	%rd121, %fd190;
	mov.b64 	{%r445, %r450}, %rd121;
	// begin inline asm
	shfl.sync.down.b32 %r444, %r445, %r451, %r452, %r453;
	// end inline asm
	// begin inline asm
	shfl.sync.down.b32 %r449, %r450, %r451, %r452, %r453;
	// end inline asm
	mov.b64 	%rd122, {%r444, %r449};
	mov.b64 	%fd23, %rd122;
	setp.gt.s32 	%p218, %r433, 30;
	mov.f64 	%fd196, %fd190;
	mov.u32 	%r578, %r572;
	@%p218 bra 	$L__BB59_26;
	setp.gt.f64 	%p219, %fd190, %fd23;
	mov.f64 	%fd196, %fd23;
	mov.u32 	%r578, %r434;
	@%p219 bra 	$L__BB59_26;
	setp.eq.f64 	%p220, %fd190, %fd23;
	setp.lt.s32 	%p221, %r434, %r572;
	and.pred  	%p222, %p220, %p221;
	selp.f64 	%fd196, %fd23, %fd190, %p222;
	selp.b32 	%r578, %r434, %r572, %p222;
$L__BB59_26:
	mov.b32 	%r471, 2;
	mov.b32 	%r472, 31;
	mov.b32 	%r473, -1;
	// begin inline asm
	shfl.sync.down.b32 %r454, %r578, %r471, %r472, %r473;
	// end inline asm
	// begin inline asm
	shfl.sync.down.b32 %r459, %r460, %r471, %r472, %r473;
	// end inline asm
	mov.b64 	%rd123, %fd196;
	mov.b64 	{%r465, %r470}, %rd123;
	// begin inline asm
	shfl.sync.down.b32 %r464, %r465, %r471, %r472, %r473;
	// end inline asm
	// begin inline asm
	shfl.sync.down.b32 %r469, %r470, %r471, %r472, %r473;
	// end inline asm
	mov.b64 	%rd124, {%r464, %r469};
	mov.b64 	%fd26, %rd124;
	setp.gt.s32 	%p223, %r433, 29;
	mov.f64 	%fd197, %fd196;
	mov.u32 	%r579, %r578;
	@%p223 bra 	$L__BB59_29;
	setp.gt.f64 	%p224, %fd196, %fd26;
	mov.f64 	%fd197, %fd26;
	mov.u32 	%r579, %r454;
	@%p224 bra 	$L__BB59_29;
	setp.eq.f64 	%p225, %fd196, %fd26;
	setp.lt.s32 	%p226, %r454, %r578;
	and.pred  	%p227, %p225, %p226;
	selp.f64 	%fd197, %fd26, %fd196, %p227;
	selp.b32 	%r579, %r454, %r578, %p227;
$L__BB59_29:
	mov.b32 	%r491, 4;
	mov.b32 	%r492, 31;
	mov.b32 	%r493, -1;
	// begin inline asm
	shfl.sync.down.b32 %r474, %r579, %r491, %r492, %r493;
	// end inline asm
	// begin inline asm
	shfl.sync.down.b32 %r479, %r480, %r491, %r492, %r493;
	// end inline asm
	mov.b64 	%rd125, %fd197;
	mov.b64 	{%r485, %r490}, %rd125;
	// begin inline asm
	shfl.sync.down.b32 %r484, %r485, %r491, %r492, %r493;
	// end inline asm
	// begin inline asm
	shfl.sync.down.b32 %r489, %r490, %r491, %r492, %r493;
	// end inline asm
	mov.b64 	%rd126, {%r484, %r489};
	mov.b64 	%fd29, %rd126;
	setp.gt.s32 	%p228, %r433, 27;
	mov.f64 	%fd198, %fd197;
	mov.u32 	%r580, %r579;
	@%p228 bra 	$L__BB59_32;
	setp.gt.f64 	%p229, %fd197, %fd29;
	mov.f64 	%fd198, %fd29;
	mov.u32 	%r580, %r474;
	@%p229 bra 	$L__BB59_32;
	setp.eq.f64 	%p230, %fd197, %fd29;
	setp.lt.s32 	%p231, %r474, %r579;
	and.pred  	%p232, %p230, %p231;
	selp.f64 	%fd198, %fd29, %fd197, %p232;
	selp.b32 	%r580, %r474, %r579, %p232;
$L__BB59_32:
	mov.b32 	%r511, 8;
	mov.b32 	%r512, 31;
	mov.b32 	%r513, -1;
	// begin inline asm
	shfl.sync.down.b32 %r494, %r580, %r511, %r512, %r513;
	// end inline asm
	// begin inline asm
	shfl.sync.down.b32 %r499, %r500, %r511, %r512, %r513;
	// end inline asm
	mov.b64 	%rd127, %fd198;
	mov.b64 	{%r505, %r510}, %rd127;
	// begin inline asm
	shfl.sync.down.b32 %r504, %r505, %r511, %r512, %r513;
	// end inline asm
	// begin inline asm
	shfl.sync.down.b32 %r509, %r510, %r511, %r512, %r513;
	// end inline asm
	mov.b64 	%rd128, {%r504, %r509};
	mov.b64 	%fd32, %rd128;
	setp.gt.s32 	%p233, %r433, 23;
	mov.f64 	%fd235, %fd198;
	mov.u32 	%r625, %r580;
	@%p233 bra 	$L__BB59_35;
	setp.gt.f64 	%p234, %fd198, %fd32;
	mov.f64 	%fd235, %fd32;
	mov.u32 	%r625, %r494;
	@%p234 bra 	$L__BB59_35;
	setp.eq.f64 	%p235, %fd198, %fd32;
	setp.lt.s32 	%p236, %r494, %r580;
	and.pred  	%p237, %p235, %p236;
	selp.f64 	%fd235, %fd32, %fd198, %p237;
	selp.b32 	%r625, %r494, %r580, %p237;
$L__BB59_35:
	mov.b32 	%r531, 16;
	mov.b32 	%r532, 31;
	mov.b32 	%r533, -1;
	// begin inline asm
	shfl.sync.down.b32 %r582, %r625, %r531, %r532, %r533;
	// end inline asm
	// begin inline asm
	shfl.sync.down.b32 %r519, %r520, %r531, %r532, %r533;
	// end inline asm
	mov.b64 	%rd129, %fd235;
	mov.b64 	{%r525, %r530}, %rd129;
	// begin inline asm
	shfl.sync.down.b32 %r524, %r525, %r531, %r532, %r533;
	// end inline asm
	// begin inline asm
	shfl.sync.down.b32 %r529, %r530, %r531, %r532, %r533;
	// end inline asm
	mov.b64 	%rd130, {%r524, %r529};
	mov.b64 	%fd200, %rd130;
	setp.gt.s32 	%p238, %r433, 15;
	@%p238 bra 	$L__BB59_40;
	setp.gt.f64 	%p239, %fd235, %fd200;
	@%p239 bra 	$L__BB59_38;
	setp.eq.f64 	%p240, %fd235, %fd200;
	setp.lt.s32 	%p241, %r582, %r625;
	and.pred  	%p242, %p240, %p241;
	selp.f64 	%fd200, %fd200, %fd235, %p242;
	selp.b32 	%r582, %r582, %r625, %p242;
$L__BB59_38:
	setp.ne.s32 	%p243, %r433, 0;
	mov.u32 	%r625, %r582;
	mov.f64 	%fd235, %fd200;
	@%p243 bra 	$L__BB59_40;
	shr.u32 	%r534, %r1, 1;
	and.b32  	%r535, %r534, 496;
	mov.u32 	%r536, _ZZN3cub18CUB_300001_SM_10006detail6reduce28DeviceReduceSingleTileKernelINS2_10policy_hubINS0_12KeyValuePairIidEEiNS0_6ArgMinEE10Policy1000EPS6_SA_iS7_NS2_20empty_problem_init_tIS6_EES6_N4cuda3std3__410__identityEEEvT0_T1_T2_T3_T4_T6_E12temp_storage;
	add.s32 	%r537, %r536, %r535;
	st.shared.u32 	[%r537+8], %r582;
	st.shared.f64 	[%r537+16], %fd200;
$L__BB59_40:
	bar.sync 	0;
	setp.ne.s32 	%p244, %r1, 0;
	@%p244 bra 	$L__BB59_135;
	ld.shared.u32 	%r584, [_ZZN3cub18CUB_300001_SM_10006detail6reduce28DeviceReduceSingleTileKernelINS2_10policy_hubINS0_12KeyValuePairIidEEiNS0_6ArgMinEE10Policy1000EPS6_SA_iS7_NS2_20empty_problem_init_tIS6_EES6_N4cuda3std3__410__identityEEEvT0_T1_T2_T3_T4_T6_E12temp_storage+24];
	ld.shared.f64 	%fd202, [_ZZN3cub18CUB_300001_SM_10006detail6reduce28DeviceReduceSingleTileKernelINS2_10policy_hubINS0_12KeyValuePairIidEEiNS0_6ArgMinEE10Policy1000EPS6_SA_iS7_NS2_20empty_problem_init_tIS6_EES6_N4cuda3std3__410__identityEEEvT0_T1_T2_T3_T4_T6_E12temp_storage+32];
	setp.lt.f64 	%p245, %fd202, %fd235;
	@%p245 bra 	$L__BB59_43;
	setp.eq.f64 	%p246, %fd235, %fd202;
	setp.lt.s32 	%p247, %r584, %r625;
	and.pred  	%p248, %p246, %p247;
	selp.b32 	%r584, %r584, %r625, %p248;
	selp.f64 	%fd202, %fd202, %fd235, %p248;
$L__BB59_43:
	ld.shared.u32 	%r538, [_ZZN3cub18CUB_300001_SM_10006detail6reduce28DeviceReduceSingleTileKernelINS2_10policy_hubINS0_12KeyValuePairIidEEiNS0_6ArgMinEE10Policy1000EPS6_SA_iS7_NS2_20empty_problem_init_tIS6_EES6_N4cuda3std3__410__identityEEEvT0_T1_T2_T3_T4_T6_E12temp_storage+40];
	ld.shared.f64 	%fd163, [_ZZN3cub18CUB_300001_SM_10006detail6reduce28DeviceReduceSingleTileKernelINS2_10policy_hubINS0_12KeyValuePairIidEEiNS0_6ArgMinEE10Policy1000EPS6_SA_iS7_NS2_20empty_problem_init_tIS6_EES6_N4cuda3std3__410__identityEEEvT0_T1_T2_T3_T4_T6_E12temp_storage+48];
	setp.lt.f64 	%p249, %fd163, %fd202;
	setp.eq.f64 	%p250, %fd202, %fd163;
	setp.lt.s32 	%p251, %r538, %r584;
	and.pred  	%p252, %p250, %p251;
	or.pred  	%p253, %p249, %p252;
	selp.b32 	%r540, %r538, %r584, %p253;
	selp.f64 	%fd165, %fd163, %fd202, %p253;
	ld.shared.u32 	%r542, [_ZZN3cub18CUB_300001_SM_10006detail6reduce28DeviceReduceSingleTileKernelINS2_10policy_hubINS0_12KeyValuePairIidEEiNS0_6ArgMinEE10Policy1000EPS6_SA_iS7_NS2_20empty_problem_init_tIS6_EES6_N4cuda3std3__410__identityEEEvT0_T1_T2_T3_T4_T6_E12temp_storage+56];
	ld.shared.f64 	%fd167, [_ZZN3cub18CUB_300001_SM_10006detail6reduce28DeviceReduceSingleTileKernelINS2_10policy_hubINS0_12KeyValuePairIidEEiNS0_6ArgMinEE10Policy1000EPS6_SA_iS7_NS2_20empty_problem_init_tIS6_EES6_N4cuda3std3__410__identityEEEvT0_T1_T2_T3_T4_T6_E12temp_storage+64];
	setp.lt.f64 	%p254, %fd167, %fd165;
	setp.eq.f64 	%p255, %fd165, %fd167;
	setp.lt.s32 	%p256, %r542, %r540;
	and.pred  	%p257, %p255, %p256;
	or.pred  	%p258, %p254, %p257;
	selp.b32 	%r544, %r542, %r540, %p258;
	selp.f64 	%fd169, %fd167, %fd165, %p258;
	ld.shared.u32 	%r546, [_ZZN3cub18CUB_300001_SM_10006detail6reduce28DeviceReduceSingleTileKernelINS2_10policy_hubINS0_12KeyValuePairIidEEiNS0_6ArgMinEE10Policy1000EPS6_SA_iS7_NS2_20empty_problem_init_tIS6_EES6_N4cuda3std3__410__identityEEEvT0_T1_T2_T3_T4_T6_E12temp_storage+72];
	ld.shared.f64 	%fd171, [_ZZN3cub18CUB_300001_SM_10006detail6reduce28DeviceReduceSingleTileKernelINS2_10policy_hubINS0_12KeyValuePairIidEEiNS0_6ArgMinEE10Policy1000EPS6_SA_iS7_NS2_20empty_problem_init_tIS6_EES6_N4cuda3std3__410__identityEEEvT0_T1_T2_T3_T4_T6_E12temp_storage+80];
	setp.lt.f64 	%p259, %fd171, %fd169;
	setp.eq.f64 	%p260, %fd169, %fd171;
	setp.lt.s32 	%p261, %r546, %r544;
	and.pred  	%p262, %p260, %p261;
	or.pred  	%p263, %p259, %p262;
	selp.b32 	%r548, %r546, %r544, %p263;
	selp.f64 	%fd173, %fd171, %fd169, %p263;
	ld.shared.u32 	%r550, [_ZZN3cub18CUB_300001_SM_10006detail6reduce28DeviceReduceSingleTileKernelINS2_10policy_hubINS0_12KeyValuePairIidEEiNS0_6ArgMinEE10Policy1000EPS6_SA_iS7_NS2_20empty_problem_init_tIS6_EES6_N4cuda3std3__410__identityEEEvT0_T1_T2_T3_T4_T6_E12temp_storage+88];
	ld.shared.f64 	%fd175, [_ZZN3cub18CUB_300001_SM_10006detail6reduce28DeviceReduceSingleTileKernelINS2_10policy_hubINS0_12KeyValuePairIidEEiNS0_6ArgMinEE10Policy1000EPS6_SA_iS7_NS2_20empty_problem_init_tIS6_EES6_N4cuda3std3__410__identityEEEvT0_T1_T2_T3_T4_T6_E12temp_storage+96];
	setp.lt.f64 	%p264, %fd175, %fd173;
	setp.eq.f64 	%p265, %fd173, %fd175;
	setp.lt.s32 	%p266, %r550, %r548;
	and.pred  	%p267, %p265, %p266;
	or.pred  	%p268, %p264, %p267;
	selp.b32 	%r552, %r550, %r548, %p268;
	selp.f64 	%fd177, %fd175, %fd173, %p268;
	ld.shared.u32 	%r554, [_ZZN3cub18CUB_300001_SM_10006detail6reduce28DeviceReduceSingleTileKernelINS2_10policy_hubINS0_12KeyValuePairIidEEiNS0_6ArgMinEE10Policy1000EPS6_SA_iS7_NS2_20empty_problem_init_tIS6_EES6_N4cuda3std3__410__identityEEEvT0_T1_T2_T3_T4_T6_E12temp_storage+104];
	ld.shared.f64 	%fd179, [_ZZN3cub18CUB_300001_SM_10006detail6reduce28DeviceReduceSingleTileKernelINS2_10policy_hubINS0_12KeyValuePairIidEEiNS0_6ArgMinEE10Policy1000EPS6_SA_iS7_NS2_20empty_problem_init_tIS6_EES6_N4cuda3std3__410__identityEEEvT0_T1_T2_T3_T4_T6_E12temp_storage+112];
	setp.lt.f64 	%p269, %fd179, %fd177;
	setp.eq.f64 	%p270, %fd177, %fd179;
	setp.lt.s32 	%p271, %r554, %r552;
	and.pred  	%p272, %p270, %p271;
	or.pred  	%p273, %p269, %p272;
	selp.b32 	%r556, %r554, %r552, %p273;
	selp.f64 	%fd181, %fd179, %fd177, %p273;
	ld.shared.u32 	%r558, [_ZZN3cub18CUB_300001_SM_10006detail6reduce28DeviceReduceSingleTileKernelINS2_10policy_hubINS0_12KeyValuePairIidEEiNS0_6ArgMinEE10Policy1000EPS6_SA_iS7_NS2_20empty_problem_init_tIS6_EES6_N4cuda3std3__410__identityEEEvT0_T1_T2_T3_T4_T6_E12temp_storage+120];
	ld.shared.f64 	%fd183, [_ZZN3cub18CUB_300001_SM_10006detail6reduce28DeviceReduceSingleTileKernelINS2_10policy_hubINS0_12KeyValuePairIidEEiNS0_6ArgMinEE10Policy1000EPS6_SA_iS7_NS2_20empty_problem_init_tIS6_EES6_N4cuda3std3__410__identityEEEvT0_T1_T2_T3_T4_T6_E12temp_storage+128];
	setp.lt.f64 	%p274, %fd183, %fd181;
	setp.eq.f64 	%p275, %fd181, %fd183;
	setp.lt.s32 	%p276, %r558, %r556;
	and.pred  	%p277, %p275, %p276;
	or.pred  	%p278, %p274, %p277;
	selp.b32 	%r625, %r558, %r556, %p278;
	selp.f64 	%fd235, %fd183, %fd181, %p278;
	bra.uni 	$L__BB59_135;
$L__BB59_44:
	// begin inline asm
	mov.u32 %r308, %laneid;
	// end inline asm
	and.b32  	%r329, %r1, 992;
	add.s32 	%r330, %r329, 32;
	setp.gt.s32 	%p148, %r330, %r162;
	not.b32 	%r331, %r329;
	add.s32 	%r332, %r162, %r331;
	selp.b32 	%r327, %r332, 31, %p148;
	mov.b32 	%r326, 1;
	mov.b32 	%r328, -1;
	// begin inline asm
	shfl.sync.down.b32 %r309, %r572, %r326, %r327, %r328;
	// end inline asm
	// begin inline asm
	shfl.sync.down.b32 %r314, %r315, %r326, %r327, %r328;
	// end inline asm
	mov.b64 	%rd111, %fd190;
	mov.b64 	{%r320, %r325}, %rd111;
	// begin inline asm
	shfl.sync.down.b32 %r319, %r320, %r326, %r327, %r328;
	// end inline asm
	// begin inline asm
	shfl.sync.down.b32 %r324, %r325, %r326, %r327, %r328;
	// end inline asm
	mov.b64 	%rd112, {%r319, %r324};
	mov.b64 	%fd43, %rd112;
	setp.ge.s32 	%p149, %r308, %r327;
	mov.u32 	%r585, %r572;
	mov.f64 	%fd203, %fd190;
	@%p149 bra 	$L__BB59_47;
	setp.gt.f64 	%p150, %fd190, %fd43;
	mov.u32 	%r585, %r309;
	mov.f64 	%fd203, %fd43;
	@%p150 bra 	$L__BB59_47;
	setp.eq.f64 	%p151, %fd190, %fd43;
	setp.lt.s32 	%p152, %r309, %r572;
	and.pred  	%p153, %p151, %p152;
	selp.b32 	%r585, %r309, %r572, %p153;
	selp.f64 	%fd203, %fd43, %fd190, %p153;
$L__BB59_47:
	mov.b32 	%r350, 2;
	mov.b32 	%r352, -1;
	// begin inline asm
	shfl.sync.down.b32 %r333, %r585, %r350, %r327, %r352;
	// end inline asm
	// begin inline asm
	shfl.sync.down.b32 %r338, %r339, %r350, %r327, %r352;
	// end inline asm
	mov.b64 	%rd113, %fd203;
	mov.b64 	{%r344, %r349}, %rd113;
	// begin inline asm
	shfl.sync.down.b32 %r343, %r344, %r350, %r327, %r352;
	// end inline asm
	// begin inline asm
	shfl.sync.down.b32 %r348, %r349, %r350, %r327, %r352;
	// end inline asm
	mov.b64 	%rd114, {%r343, %r348};
	mov.b64 	%fd46, %rd114;
	add.s32 	%r353, %r308, 2;
	setp.gt.s32 	%p154, %r353, %r327;
	mov.u32 	%r586, %r585;
	mov.f64 	%fd204, %fd203;
	@%p154 bra 	$L__BB59_50;
	setp.gt.f64 	%p155, %fd203, %fd46;
	mov.u32 	%r586, %r333;
	mov.f64 	%fd204, %fd46;
	@%p155 bra 	$L__BB59_50;
	setp.eq.f64 	%p156, %fd203, %fd46;
	setp.lt.s32 	%p157, %r333, %r585;
	and.pred  	%p158, %p156, %p157;
	selp.b32 	%r586, %r333, %r585, %p158;
	selp.f64 	%fd204, %fd46, %fd203, %p158;
$L__BB59_50:
	mov.b32 	%r371, 4;
	mov.b32 	%r373, -1;
	// begin inline asm
	shfl.sync.down.b32 %r354, %r586, %r371, %r327, %r373;
	// end inline asm
	// begin inline asm
	shfl.sync.down.b32 %r359, %r360, %r371, %r327, %r373;
	// end inline asm
	mov.b64 	%rd115, %fd204;
	mov.b64 	{%r365, %r370}, %rd115;
	// begin inline asm
	shfl.sync.down.b32 %r364, %r365, %r371, %r327, %r373;
	// end inline asm
	// begin inline asm
	shfl.sync.down.b32 %r369, %r370, %r371, %r327, %r373;
	// end inline asm
	mov.b64 	%rd116, {%r364, %r369};
	mov.b64 	%fd49, %rd116;
	add.s32 	%r374, %r308, 4;
	setp.gt.s32 	%p159, %r374, %r327;
	mov.u32 	%r587, %r586;
	mov.f64 	%fd205, %fd204;
	@%p159 bra 	$L__BB59_53;
	setp.gt.f64 	%p160, %fd204, %fd49;
	mov.u32 	%r587, %r354;
	mov.f64 	%fd205, %fd49;
	@%p160 bra 	$L__BB59_53;
	setp.eq.f64 	%p161, %fd204, %fd49;
	setp.lt.s32 	%p162, %r354, %r586;
	and.pred  	%p163, %p161, %p162;
	selp.b32 	%r587, %r354, %r586, %p163;
	selp.f64 	%fd205, %fd49, %fd204, %p163;
$L__BB59_53:
	mov.b32 	%r392, 8;
	mov.b32 	%r394, -1;
	// begin inline asm
	shfl.sync.down.b32 %r375, %r587, %r392, %r327, %r394;
	// end inline asm
	// begin inline asm
	shfl.sync.down.b32 %r380, %r381, %r392, %r327, %r394;
	// end inline asm
	mov.b64 	%rd117, %fd205;
	mov.b64 	{%r386, %r391}, %rd117;
	// begin inline asm
	shfl.sync.down.b32 %r385, %r386, %r392, %r327, %r394;
	// end inline asm
	// begin inline asm
	shfl.sync.down.b32 %r390, %r391, %r392, %r327, %r394;
	// end inline asm
	mov.b64 	%rd118, {%r385, %r390};
	mov.b64 	%fd52, %rd118;
	add.s32 	%r395, %r308, 8;
	setp.gt.s32 	%p164, %r395, %r327;
	mov.u32 	%r588, %r587;
	mov.f64 	%fd206, %fd205;
	@%p164 bra 	$L__BB59_56;
	setp.gt.f64 	%p165, %fd205, %fd52;
	mov.u32 	%r588, %r375;
	mov.f64 	%fd206, %fd52;
	@%p165 bra 	$L__BB59_56;
	setp.eq.f64 	%p166, %fd205, %fd52;
	setp.lt.s32 	%p167, %r375, %r587;
	and.pred  	%p168, %p166, %p167;
	selp.b32 	%r588, %r375, %r587, %p168;
	selp.f64 	%fd206, %fd52, %fd205, %p168;
$L__BB59_56:
	mov.b32 	%r413, 16;
	mov.b32 	%r415, -1;
	// begin inline asm
	shfl.sync.down.b32 %r396, %r588, %r413, %r327, %r415;
	// end inline asm
	// begin inline asm
	shfl.sync.down.b32 %r401, %r402, %r413, %r327, %r415;
	// end inline asm
	mov.b64 	%rd119, %fd206;
	mov.b64 	{%r407, %r412}, %rd119;
	// begin inline asm
	shfl.sync.down.b32 %r406, %r407, %r413, %r327, %r415;
	// end inline asm
	// begin inline asm
	shfl.sync.down.b32 %r411, %r412, %r413, %r327, %r415;
	// end inline asm
	mov.b64 	%rd120, {%r406, %r411};
	mov.b64 	%fd55, %rd120;
	add.s32 	%r416, %r308, 16;
	setp.gt.s32 	%p169, %r416, %r327;
	mov.u32 	%r625, %r588;
	mov.f64 	%fd235, %fd206;
	@%p169 bra 	$L__BB59_59;
	setp.gt.f64 	%p170, %fd206, %fd55;
	mov.u32 	%r625, %r396;
	mov.f64 	%fd235, %fd55;
	@%p170 bra 	$L__BB59_59;
	setp.eq.f64 	%p171, %fd206, %fd55;
	setp.lt.s32 	%p172, %r396, %r588;
	and.pred  	%p173, %p171, %p172;
	selp.b32 	%r625, %r396, %r588, %p173;
	selp.f64 	%fd235, %fd55, %fd206, %p173;
$L__BB59_59:
	setp.ne.s32 	%p174, %r308, 0;
	@%p174 bra 	$L__BB59_61;
	shr.u32 	%r417, %r1, 1;
	and.b32  	%r418, %r417, 496;
	mov.u32 	%r419, _ZZN3cub18CUB_300001_SM_10006detail6reduce28DeviceReduceSingleTileKernelINS2_10policy_hubINS0_12KeyValuePairIidEEiNS0_6ArgMinEE10Policy1000EPS6_SA_iS7_NS2_20empty_problem_init_tIS6_EES6_N4cuda3std3__410__identityEEEvT0_T1_T2_T3_T4_T6_E12temp_storage;
	add.s32 	%r420, %r419, %r418;
	st.shared.u32 	[%r420+8], %r625;
	st.shared.f64 	[%r420+16], %fd235;
$L__BB59_61:
	bar.sync 	0;
	setp.ne.s32 	%p175, %r1, 0;
	setp.lt.s32 	%p176, %r162, 33;
	or.pred  	%p177, %p175, %p176;
	@%p177 bra 	$L__BB59_135;
	ld.shared.u32 	%r590, [_ZZN3cub18CUB_300001_SM_10006detail6reduce28DeviceReduceSingleTileKernelINS2_10policy_hubINS0_12KeyValuePairIidEEiNS0_6ArgMinEE10Policy1000EPS6_SA_iS7_NS2_20empty_problem_init_tIS6_EES6_N4cuda3std3__410__identityEEEvT0_T1_T2_T3_T4_T6_E12temp_storage+24];
	ld.shared.f64 	%fd208, [_ZZN3cub18CUB_300001_SM_10006detail6reduce28DeviceReduceSingleTileKernelINS2_10policy_hubINS0_12KeyValuePairIidEEiNS0_6ArgMinEE10Policy1000EPS6_SA_iS7_NS2_20empty_problem_init_tIS6_EES6_N4cuda3std3__410__identityEEEvT0_T1_T2_T3_T4_T6_E12temp_storage+32];
	setp.lt.f64 	%p178, %fd208, %fd235;
	@%p178 bra 	$L__BB59_64;
	setp.eq.f64 	%p179, %fd235, %fd208;
	setp.lt.s32 	%p180, %r590, %r625;
	and.pred  	%p181, %p179, %p180;
	selp.b32 	%r590, %r590, %r625, %p181;
	selp.f64 	%fd208, %fd208, %fd235, %p181;
$L__BB59_64:
	setp.lt.u32 	%p182, %r162, 65;
	mov.u32 	%r625, %r590;
	mov.f64 	%fd235, %fd208;
	@%p182 bra 	$L__BB59_135;
	ld.shared.u32 	%r421, [_ZZN3cub18CUB_300001_SM_10006detail6reduce28DeviceReduceSingleTileKernelINS2_10policy_hubINS0_12KeyValuePairIidEEiNS0_6ArgMinEE10Policy1000EPS6_SA_iS7_NS2_20empty_problem_init_tIS6_EES6_N4cuda3std3__410__identityEEEvT0_T1_T2_T3_T4_T6_E12temp_storage+40];
	ld.shared.f64 	%fd151, [_ZZN3cub18CUB_300001_SM_10006detail6reduce28DeviceReduceSingleTileKernelINS2_10policy_hubINS0_12KeyValuePairIidEEiNS0_6ArgMinEE10Policy1000EPS6_SA_iS7_NS2_20empty_problem_init_tIS6_EES6_N4cuda3std3__410__identityEEEvT0_T1_T2_T3_T4_T6_E12temp_storage+48];
	setp.lt.f64 	%p183, %fd151, %fd208;
	setp.eq.f64 	%p184, %fd208, %fd151;
	setp.lt.s32 	%p185, %r421, %r590;
	and.pred  	%p186, %p184, %p185;
	or.pred  	%p187, %p183, %p186;
	selp.b32 	%r625, %r421, %r590, %p187;
	selp.f64 	%fd235, %fd151, %fd208, %p187;
	setp.lt.u32 	%p188, %r162, 97;
	@%p188 bra 	$L__BB59_135;
	ld.shared.u32 	%r423, [_ZZN3cub18CUB_300001_SM_10006detail6reduce28DeviceReduceSingleTileKernelINS2_10policy_hubINS0_12KeyValuePairIidEEiNS0_6ArgMinEE10Policy1000EPS6_SA_iS7_NS2_20empty_problem_init_tIS6_EES6_N4cuda3std3__410__identityEEEvT0_T1_T2_T3_T4_T6_E12temp_storage+56];
	ld.shared.f64 	%fd153, [_ZZN3cub18CUB_300001_SM_10006detail6reduce28DeviceReduceSingleTileKernelINS2_10policy_hubINS0_12KeyValuePairIidEEiNS0_6ArgMinEE10Policy1000EPS6_SA_iS7_NS2_20empty_problem_init_tIS6_EES6_N4cuda3std3__410__identityEEEvT0_T1_T2_T3_T4_T6_E12temp_storage+64];
	setp.lt.f64 	%p189, %fd153, %fd235;
	setp.eq.f64 	%p190, %fd235, %fd153;
	setp.lt.s32 	%p191, %r423, %r625;
	and.pred  	%p192, %p190, %p191;
	or.pred  	%p193, %p189, %p192;
	selp.b32 	%r625, %r423, %r625, %p193;
	selp.f64 	%fd235, %fd153, %fd235, %p193;
	setp.lt.u32 	%p194, %r162, 129;
	@%p194 bra 	$L__BB59_135;
	ld.shared.u32 	%r425, [_ZZN3cub18CUB_300001_SM_10006detail6reduce28DeviceReduceSingleTileKernelINS2_10policy_hubINS0_12KeyValuePairIidEEiNS0_6ArgMinEE10Policy1000EPS6_SA_iS7_NS2_20empty_problem_init_tIS6_EES6_N4cuda3std3__410__identityEEEvT0_T1_T2_T3_T4_T6_E12temp_storage+72];
	ld.shared.f64 	%fd155, [_ZZN3cub18CUB_300001_SM_10006detail6reduce28DeviceReduceSingleTileKernelINS2_10policy_hubINS0_12KeyValuePairIidEEiNS0_6ArgMinEE10Policy1000EPS6_SA_iS7_NS2_20empty_problem_init_tIS6_EES6_N4cuda3std3__410__identityEEEvT0_T1_T2_T3_T4_T6_E12temp_storage+80];
	setp.lt.f64 	%p195, %fd155, %fd235;
	setp.eq.f64 	%p196, %fd235, %fd155;
	setp.lt.s32 	%p197, %r425, %r625;
	and.pred  	%p198, %p196, %p197;
	or.pred  	%p199, %p195, %p198;
	selp.b32 	%r625, %r425, %r625, %p199;
	selp.f64 	%fd235, %fd155, %fd235, %p199;
	setp.lt.u32 	%p200, %r162, 161;
	@%p200 bra 	$L__BB59_135;
	ld.shared.u32 	%r427, [_ZZN3cub18CUB_300001_SM_10006detail6reduce28DeviceReduceSingleTileKernelINS2_10policy_hubINS0_12KeyValuePairIidEEiNS0_6ArgMinEE10Policy1000EPS6_SA_iS7_NS2_20empty_problem_init_tIS6_EES6_N4cuda3std3__410__identityEEEvT0_T1_T2_T3_T4_T6_E12temp_storage+88];
	ld.shared.f64 	%fd157, [_ZZN3cub18CUB_300001_SM_10006detail6reduce28DeviceReduceSingleTileKernelINS2_10policy_hubINS0_12KeyValuePairIidEEiNS0_6ArgMinEE10Policy1000EPS6_SA_iS7_NS2_20empty_problem_init_tIS6_EES6_N4cuda3std3__410__identityEEEvT0_T1_T2_T3_T4_T6_E12temp_storage+96];
	setp.lt.f64 	%p201, %fd157, %fd235;
	setp.eq.f64 	%p202, %fd235, %fd157;
	setp.lt.s32 	%p203, %r427, %r625;
	and.pred  	%p204, %p202, %p203;
	or.pred  	%p205, %p201, %p204;
	selp.b32 	%r625, %r427, %r625, %p205;
	selp.f64 	%fd235, %fd157, %fd235, %p205;
	setp.lt.u32 	%p206, %r162, 193;
	@%p206 bra 	$L__BB59_135;
	ld.shared.u32 	%r429, [_ZZN3cub18CUB_300001_SM_10006detail6reduce28DeviceReduceSingleTileKernelINS2_10policy_hubINS0_12KeyValuePairIidEEiNS0_6ArgMinEE10Policy1000EPS6_SA_iS7_NS2_20empty_problem_init_tIS6_EES6_N4cuda3std3__410__identityEEEvT0_T1_T2_T3_T4_T6_E12temp_storage+104];
	ld.shared.f64 	%fd159, [_ZZN3cub18CUB_300001_SM_10006detail6reduce28DeviceReduceSingleTileKernelINS2_10policy_hubINS0_12KeyValuePairIidEEiNS0_6ArgMinEE10Policy1000EPS6_SA_iS7_NS2_20empty_problem_init_tIS6_EES6_N4cuda3std3__410__identityEEEvT0_T1_T2_T3_T4_T6_E12temp_storage+112];
	setp.lt.f64 	%p207, %fd159, %fd235;
	setp.eq.f64 	%p208, %fd235, %fd159;
	setp.lt.s32 	%p209, %r429, %r625;
	and.pred  	%p210, %p208, %p209;
	or.pred  	%p211, %p207, %p210;
	selp.b32 	%r625, %r429, %r625, %p211;
	selp.f64 	%fd235, %fd159, %fd235, %p211;
	setp.lt.u32 	%p212, %r162, 225;
	@%p212 bra 	$L__BB59_135;
	ld.shared.u32 	%r431, [_ZZN3cub18CUB_300001_SM_10006detail6reduce28DeviceReduceSingleTileKernelINS2_10policy_hubINS0_12KeyValuePairIidEEiNS0_6ArgMinEE10Policy1000EPS6_SA_iS7_NS2_20empty_problem_init_tIS6_EES6_N4cuda3std3__410__identityEEEvT0_T1_T2_T3_T4_T6_E12temp_storage+120];
	ld.shared.f64 	%fd161, [_ZZN3cub18CUB_300001_SM_10006detail6reduce28DeviceReduceSingleTileKernelINS2_10policy_hubINS0_12KeyValuePairIidEEiNS0_6ArgMinEE10Policy1000EPS6_SA_iS7_NS2_20empty_problem_init_tIS6_EES6_N4cuda3std3__410__identityEEEvT0_T1_T2_T3_T4_T6_E12temp_storage+128];
	setp.lt.f64 	%p213, %fd161, %fd235;
	setp.eq.f64 	%p214, %fd235, %fd161;
	setp.lt.s32 	%p215, %r431, %r625;
	and.pred  	%p216, %p214, %p215;
	or.pred  	%p217, %p213, %p216;
	selp.b32 	%r625, %r431, %r625, %p217;
	selp.f64 	%fd235, %fd161, %fd235, %p217;
	bra.uni 	$L__BB59_135;
$L__BB59_71:
	mov.u32 	%r82, %tid.x;
	mul.wide.u32 	%rd29, %r82, 16;
	add.s64 	%rd14, %rd11, %rd29;
	// begin inline asm
	ld.global.nc.u64 %rd13, [%rd14];
	// end inline asm
	add.s64 	%rd16, %rd14, 8;
	// begin inline asm
	ld.global.nc.u64 %rd15, [%rd16];
	// end inline asm
	mov.b64 	%fd227, %rd15;
	add.s64 	%rd18, %rd14, 4096;
	// begin inline asm
	ld.global.nc.u64 %rd17, [%rd18];
	// end inline asm
	add.s64 	%rd20, %rd14, 4104;
	// begin inline asm
	ld.global.nc.u64 %rd19, [%rd20];
	// end inline asm
	cvt.u32.u64 	%r83, %rd17;
	mov.b64 	%fd68, %rd19;
	add.s64 	%rd22, %rd14, 8192;
	// begin inline asm
	ld.global.nc.u64 %rd21, [%rd22];
	// end inline asm
	add.s64 	%rd24, %rd14, 8200;
	// begin inline asm
	ld.global.nc.u64 %rd23, [%rd24];
	// end inline asm
	cvt.u32.u64 	%r84, %rd21;
	mov.b64 	%fd69, %rd23;
	add.s64 	%rd26, %rd14, 12288;
	// begin inline asm
	ld.global.nc.u64 %rd25, [%rd26];
	// end inline asm
	add.s64 	%rd28, %rd14, 12296;
	// begin inline asm
	ld.global.nc.u64 %rd27, [%rd28];
	// end inline asm
	cvt.u32.u64 	%r85, %rd25;
	mov.b64 	%fd70, %rd27;
	setp.lt.f64 	%p3, %fd68, %fd227;
	@%p3 bra 	$L__BB59_73;
	cvt.u32.u64 	%r617, %rd13;
	setp.neu.f64 	%p4, %fd227, %fd68;
	setp.ge.s32 	%p5, %r83, %r617;
	or.pred  	%p6, %p4, %p5;
	@%p6 bra 	$L__BB59_74;
$L__BB59_73:
	mov.u32 	%r617, %r83;
	mov.f64 	%fd227, %fd68;
$L__BB59_74:
	setp.gt.f64 	%p7, %fd227, %fd69;
	@%p7 bra 	$L__BB59_76;
	setp.neu.f64 	%p8, %fd227, %fd69;
	setp.ge.s32 	%p9, %r84, %r617;
	or.pred  	%p10, %p8, %p9;
	@%p10 bra 	$L__BB59_77;
$L__BB59_76:
	mov.u32 	%r617, %r84;
	mov.f64 	%fd227, %fd69;
$L__BB59_77:
	setp.gt.f64 	%p11, %fd227, %fd70;
	@%p11 bra 	$L__BB59_79;
	setp.neu.f64 	%p12, %fd227, %fd70;
	setp.ge.s32 	%p13, %r85, %r617;
	or.pred  	%p14, %p12, %p13;
	@%p14 bra 	$L__BB59_80;
$L__BB59_79:
	mov.u32 	%r617, %r85;
	mov.f64 	%fd227, %fd70;
$L__BB59_80:
	setp.lt.u32 	%p15, %r162, 2048;
	mov.b32 	%r601, 1024;
	@%p15 bra 	$L__BB59_96;
	add.s32 	%r90, %r162, -1024;
	mov.b32 	%r601, 1024;
$L__BB59_82:
	mul.wide.s32 	%rd46, %r601, 16;
	add.s64 	%rd31, %rd14, %rd46;
	// begin inline asm
	ld.global.nc.u64 %rd30, [%rd31];
	// end inline asm
	add.s64 	%rd33, %rd31, 8;
	// begin inline asm
	ld.global.nc.u64 %rd32, [%rd33];
	// end inline asm
	cvt.u32.u64 	%r93, %rd30;
	mov.b64 	%fd75, %rd32;
	add.s64 	%rd35, %rd31, 4096;
	// begin inline asm
	ld.global.nc.u64 %rd34, [%rd35];
	// end inline asm
	add.s64 	%rd37, %rd31, 4104;
	// begin inline asm
	ld.global.nc.u64 %rd36, [%rd37];
	// end inline asm
	cvt.u32.u64 	%r94, %rd34;
	mov.b64 	%fd76, %rd36;
	add.s64 	%rd39, %rd31, 8192;
	// begin inline asm
	ld.global.nc.u64 %rd38, [%rd39];
	// end inline asm
	add.s64 	%rd41, %rd31, 8200;
	// begin inline asm
	ld.global.nc.u64 %rd40, [%rd41];
	// end inline asm
	cvt.u32.u64 	%r95, %rd38;
	mov.b64 	%fd77, %rd40;
	add.s64 	%rd43, %rd31, 12288;
	// begin inline asm
	ld.global.nc.u64 %rd42, [%rd43];
	// end inline asm
	add.s64 	%rd45, %rd31, 12296;
	// begin inline asm
	ld.global.nc.u64 %rd44, [%rd45];
	// end inline asm
	cvt.u32.u64 	%r96, %rd42;
	mov.b64 	%fd78, %rd44;
	setp.gt.f64 	%p16, %fd227, %fd75;
	@%p16 bra 	$L__BB59_84;
	setp.neu.f64 	%p17, %fd227, %fd75;
	setp.ge.s32 	%p18, %r93, %r617;
	or.pred  	%p19, %p17, %p18;
	@%p19 bra 	$L__BB59_85;
$L__BB59_84:
	mov.u32 	%r617, %r93;
	mov.f64 	%fd227, %fd75;
$L__BB59_85:
	setp.gt.f64 	%p20, %fd227, %fd76;
	@%p20 bra 	$L__BB59_87;
	setp.neu.f64 	%p21, %fd227, %fd76;
	setp.ge.s32 	%p22, %r94, %r617;
	or.pred  	%p23, %p21, %p22;
	@%p23 bra 	$L__BB59_88;
$L__BB59_87:
	mov.u32 	%r617, %r94;
	mov.f64 	%fd227, %fd76;
$L__BB59_88:
	setp.gt.f64 	%p24, %fd227, %fd77;
	@%p24 bra 	$L__BB59_90;
	setp.neu.f64 	%p25, %fd227, %fd77;
	setp.ge.s32 	%p26, %r95, %r617;
	or.pred  	%p27, %p25, %p26;
	@%p27 bra 	$L__BB59_91;
$L__BB59_90:
	mov.u32 	%r617, %r95;
	mov.f64 	%fd227, %fd77;
$L__BB59_91:
	setp.gt.f64 	%p28, %fd227, %fd78;
	@%p28 bra 	$L__BB59_93;
	setp.neu.f64 	%p29, %fd227, %fd78;
	setp.ge.s32 	%p30, %r96, %r617;
	or.pred  	%p31, %p29, %p30;
	@%p31 bra 	$L__BB59_94;
$L__BB59_93:
	mov.u32 	%r617, %r96;
	mov.f64 	%fd227, %fd78;
$L__BB59_94:
	sub.s32 	%r166, %r162, %r601;
	setp.lt.s32 	%p32, %r166, 1024;
	@%p32 bra 	$L__BB59_114;
	add.s32 	%r601, %r601, 1024;
	setp.le.s32 	%p33, %r601, %r90;
	@%p33 bra 	$L__BB59_82;
$L__BB59_96:
	setp.le.s32 	%p34, %r162, %r601;
	@%p34 bra 	$L__BB59_114;
	sub.s32 	%r104, %r162, %r601;
	setp.ge.s32 	%p35, %r82, %r104;
	@%p35 bra 	$L__BB59_114;
	not.b32 	%r168, %r82;
	add.s32 	%r169, %r162, %r168;
	sub.s32 	%r105, %r169, %r601;
	and.b32  	%r170, %r105, 768;
	setp.eq.s32 	%p36, %r170, 768;
	mov.u32 	%r607, %r82;
	@%p36 bra 	$L__BB59_103;
	add.s32 	%r603, %r82, %r601;
	shr.u32 	%r171, %r105, 8;
	add.s32 	%r172, %r171, 1;
	and.b32  	%r173, %r172, 3;
	neg.s32 	%r602, %r173;
	mov.u32 	%r607, %r82;
	mov.u32 	%r605, %r617;
	mov.f64 	%fd218, %fd227;
$L__BB59_100:
	.pragma "nounroll";
	mul.wide.u32 	%rd51, %r603, 16;
	add.s64 	%rd48, %rd11, %rd51;
	// begin inline asm
	ld.global.nc.u64 %rd47, [%rd48];
	// end inline asm
	add.s64 	%rd50, %rd48, 8;
	// begin inline asm
	ld.global.nc.u64 %rd49, [%rd50];
	// end inline asm
	cvt.u32.u64 	%r617, %rd47;
	mov.b64 	%fd227, %rd49;
	setp.gt.f64 	%p37, %fd218, %fd227;
	@%p37 bra 	$L__BB59_102;
	setp.eq.f64 	%p38, %fd218, %fd227;
	setp.lt.s32 	%p39, %r617, %r605;
	and.pred  	%p40, %p38, %p39;
	selp.b32 	%r617, %r617, %r605, %p40;
	selp.f64 	%fd227, %fd227, %fd218, %p40;
$L__BB59_102:
	add.s32 	%r607, %r607, 256;
	add.s32 	%r603, %r603, 256;
	add.s32 	%r602, %r602, 1;
	setp.ne.s32 	%p41, %r602, 0;
	mov.u32 	%r605, %r617;
	mov.f64 	%fd218, %fd227;
	@%p41 bra 	$L__BB59_100;
$L__BB59_103:
	setp.lt.u32 	%p42, %r105, 768;
	@%p42 bra 	$L__BB59_114;
	cvt.u64.u32 	%rd52, %r607;
	cvt.u64.u32 	%rd53, %r601;
	add.s64 	%rd54, %rd52, %rd53;
	shl.b64 	%rd55, %rd54, 4;
	add.s64 	%rd56, %rd55, %rd11;
	add.s64 	%rd132, %rd56, 12296;
	add.s32 	%r610, %r607, %r601;
$L__BB59_105:
	mul.wide.u32 	%rd61, %r610, 16;
	add.s64 	%rd58, %rd11, %rd61;
	// begin inline asm
	ld.global.nc.u64 %rd57, [%rd58];
	// end inline asm
	add.s64 	%rd60, %rd58, 8;
	// begin inline asm
	ld.global.nc.u64 %rd59, [%rd60];
	// end inline asm
	cvt.u32.u64 	%r613, %rd57;
	mov.b64 	%fd223, %rd59;
	setp.gt.f64 	%p43, %fd227, %fd223;
	@%p43 bra 	$L__BB59_107;
	setp.eq.f64 	%p44, %fd227, %fd223;
	setp.lt.s32 	%p45, %r613, %r617;
	and.pred  	%p46, %p44, %p45;
	selp.b32 	%r613, %r613, %r617, %p46;
	selp.f64 	%fd223, %fd223, %fd227, %p46;
$L__BB59_107:
	add.s64 	%rd63, %rd132, -8200;
	// begin inline asm
	ld.global.nc.u64 %rd62, [%rd63];
	// end inline asm
	add.s64 	%rd65, %rd132, -8192;
	// begin inline asm
	ld.global.nc.u64 %rd64, [%rd65];
	// end inline asm
	cvt.u32.u64 	%r614, %rd62;
	mov.b64 	%fd224, %rd64;
	setp.gt.f64 	%p47, %fd223, %fd224;
	@%p47 bra 	$L__BB59_109;
	setp.eq.f64 	%p48, %fd223, %fd224;
	setp.lt.s32 	%p49, %r614, %r613;
	and.pred  	%p50, %p48, %p49;
	selp.b32 	%r614, %r614, %r613, %p50;
	selp.f64 	%fd224, %fd224, %fd223, %p50;
$L__BB59_109:
	add.s64 	%rd67, %rd132, -4104;
	// begin inline asm
	ld.global.nc.u64 %rd66, [%rd67];
	// end inline asm
	add.s64 	%rd69, %rd132, -4096;
	// begin inline asm
	ld.global.nc.u64 %rd68, [%rd69];
	// end inline asm
	cvt.u32.u64 	%r615, %rd66;
	mov.b64 	%fd225, %rd68;
	setp.gt.f64 	%p51, %fd224, %fd225;
	@%p51 bra 	$L__BB59_111;
	setp.eq.f64 	%p52, %fd224, %fd225;
	setp.lt.s32 	%p53, %r615, %r614;
	and.pred  	%p54, %p52, %p53;
	selp.b32 	%r615, %r615, %r614, %p54;
	selp.f64 	%fd225, %fd225, %fd224, %p54;
$L__BB59_111:
	add.s64 	%rd71, %rd132, -8;
	// begin inline asm
	ld.global.nc.u64 %rd70, [%rd71];
	// end inline asm
	// begin inline asm
	ld.global.nc.u64 %rd72, [%rd132];
	// end inline asm
	cvt.u32.u64 	%r617, %rd70;
	mov.b64 	%fd227, %rd72;
	setp.gt.f64 	%p55, %fd225, %fd227;
	@%p55 bra 	$L__BB59_113;
	setp.eq.f64 	%p56, %fd225, %fd227;
	setp.lt.s32 	%p57, %r617, %r615;
	and.pred  	%p58, %p56, %p57;
	selp.b32 	%r617, %r617, %r615, %p58;
	selp.f64 	%fd227, %fd227, %fd225, %p58;
$L__BB59_113:
	add.s32 	%r607, %r607, 1024;
	add.s64 	%rd132, %rd132, 16384;
	add.s32 	%r610, %r610, 1024;
	setp.lt.s32 	%p59, %r607, %r104;
	@%p59 bra 	$L__BB59_105;
$L__BB59_114:
	// begin inline asm
	mov.u32 %r174, %laneid;
	// end inline asm
	mov.b32 	%r192, 1;
	mov.b32 	%r193, 31;
	mov.b32 	%r194, -1;
	// begin inline asm
	shfl.sync.down.b32 %r175, %r617, %r192, %r193, %r194;
	// end inline asm
	// begin inline asm
	shfl.sync.down.b32 %r180, %r181, %r192, %r193, %r194;
	// end inline asm
	mov.b64 	%rd74, %fd227;
	mov.b64 	{%r186, %r191}, %rd74;
	// begin inline asm
	shfl.sync.down.b32 %r185, %r186, %r192, %r193, %r194;
	// end inline asm
	// begin inline asm
	shfl.sync.down.b32 %r190, %r191, %r192, %r193, %r194;
	// end inline asm
	mov.b64 	%rd75, {%r185, %r190};
	mov.b64 	%fd104, %rd75;
	setp.gt.s32 	%p60, %r174, 30;
	mov.u32 	%r618, %r617;
	mov.f64 	%fd228, %fd227;
	@%p60 bra 	$L__BB59_117;
	setp.gt.f64 	%p61, %fd227, %fd104;
	mov.u32 	%r618, %r175;
	mov.f64 	%fd228, %fd104;
	@%p61 bra 	$L__BB59_117;
	setp.eq.f64 	%p62, %fd227, %fd104;
	setp.lt.s32 	%p63, %r175, %r617;
	and.pred  	%p64, %p62, %p63;
	selp.b32 	%r618, %r175, %r617, %p64;
	selp.f64 	%fd228, %fd104, %fd227, %p64;
$L__BB59_117:
	mov.b32 	%r212, 2;
	mov.b32 	%r213, 31;
	mov.b32 	%r214, -1;
	// begin inline asm
	shfl.sync.down.b32 %r195, %r618, %r212, %r213, %r214;
	// end inline asm
	// begin inline asm
	shfl.sync.down.b32 %r200, %r201, %r212, %r213, %r214;
	// end inline asm
	mov.b64 	%rd76, %fd228;
	mov.b64 	{%r206, %r211}, %rd76;
	// begin inline asm
	shfl.sync.down.b32 %r205, %r206, %r212, %r213, %r214;
	// end inline asm
	// begin inline asm
	shfl.sync.down.b32 %r210, %r211, %r212, %r213, %r214;
	// end inline asm
	mov.b64 	%rd77, {%r205, %r210};
	mov.b64 	%fd107, %rd77;
	setp.gt.s32 	%p65, %r174, 29;
	mov.u32 	%r619, %r618;
	mov.f64 	%fd229, %fd228;
	@%p65 bra 	$L__BB59_120;
	setp.gt.f64 	%p66, %fd228, %fd107;
	mov.u32 	%r619, %r195;
	mov.f64 	%fd229, %fd107;
	@%p66 bra 	$L__BB59_120;
	setp.eq.f64 	%p67, %fd228, %fd107;
	setp.lt.s32 	%p68, %r195, %r618;
	and.pred  	%p69, %p67, %p68;
	selp.b32 	%r619, %r195, %r618, %p69;
	selp.f64 	%fd229, %fd107, %fd228, %p69;
$L__BB59_120:
	mov.b32 	%r232, 4;
	mov.b32 	%r233, 31;
	mov.b32 	%r234, -1;
	// begin inline asm
	shfl.sync.down.b32 %r215, %r619, %r232, %r233, %r234;
	// end inline asm
	// begin inline asm
	shfl.sync.down.b32 %r220, %r221, %r232, %r233, %r234;
	// end inline asm
	mov.b64 	%rd78, %fd229;
	mov.b64 	{%r226, %r231}, %rd78;
	// begin inline asm
	shfl.sync.down.b32 %r225, %r226, %r232, %r233, %r234;
	// end inline asm
	// begin inline asm
	shfl.sync.down.b32 %r230, %r231, %r232, %r233, %r234;
	// end inline asm
	mov.b64 	%rd79, {%r225, %r230};
	mov.b64 	%fd110, %rd79;
	setp.gt.s32 	%p70, %r174, 27;
	mov.u32 	%r620, %r619;
	mov.f64 	%fd230, %fd229;
	@%p70 bra 	$L__BB59_123;
	setp.gt.f64 	%p71, %fd229, %fd110;
	mov.u32 	%r620, %r215;
	mov.f64 	%fd230, %fd110;
	@%p71 bra 	$L__BB59_123;
	setp.eq.f64 	%p72, %fd229, %fd110;
	setp.lt.s32 	%p73, %r215, %r619;
	and.pred  	%p74, %p72, %p73;
	selp.b32 	%r620, %r215, %r619, %p74;
	selp.f64 	%fd230, %fd110, %fd229, %p74;
$L__BB59_123:
	mov.b32 	%r252, 8;
	mov.b32 	%r253, 31;
	mov.b32 	%r254, -1;
	// begin inline asm
	shfl.sync.down.b32 %r235, %r620, %r252, %r253, %r254;
	// end inline asm
	// begin inline asm
	shfl.sync.down.b32 %r240, %r241, %r252, %r253, %r254;
	// end inline asm
	mov.b64 	%rd80, %fd230;
	mov.b64 	{%r246, %r251}, %rd80;
	// begin inline asm
	shfl.sync.down.b32 %r245, %r246, %r252, %r253, %r254;
	// end inline asm
	// begin inline asm
	shfl.sync.down.b32 %r250, %r251, %r252, %r253, %r254;
	// end inline asm
	mov.b64 	%rd81, {%r245, %r250};
	mov.b64 	%fd113, %rd81;
	setp.gt.s32 	%p75, %r174, 23;
	mov.u32 	%r625, %r620;
	mov.f64 	%fd235, %fd230;
	@%p75 bra 	$L__BB59_126;
	setp.gt.f64 	%p76, %fd230, %fd113;
	mov.u32 	%r625, %r235;
	mov.f64 	%fd235, %fd113;
	@%p76 bra 	$L__BB59_126;
	setp.eq.f64 	%p77, %fd230, %fd113;
	setp.lt.s32 	%p78, %r235, %r620;
	and.pred  	%p79, %p77, %p78;
	selp.b32 	%r625, %r235, %r620, %p79;
	selp.f64 	%fd235, %fd113, %fd230, %p79;
$L__BB59_126:
	mov.b32 	%r272, 16;
	mov.b32 	%r273, 31;
	mov.b32 	%r274, -1;
	// begin inline asm
	shfl.sync.down.b32 %r622, %r625, %r272, %r273, %r274;
	// end inline asm
	// begin inline asm
	shfl.sync.down.b32 %r260, %r261, %r272, %r273, %r274;
	// end inline asm
	mov.b64 	%rd82, %fd235;
	mov.b64 	{%r266, %r271}, %rd82;
	// begin inline asm
	shfl.sync.down.b32 %r265, %r266, %r272, %r273, %r274;
	// end inline asm
	// begin inline asm
	shfl.sync.down.b32 %r270, %r271, %r272, %r273, %r274;
	// end inline asm
	mov.b64 	%rd83, {%r265, %r270};
	mov.b64 	%fd232, %rd83;
	setp.gt.s32 	%p80, %r174, 15;
	@%p80 bra 	$L__BB59_131;
	setp.gt.f64 	%p81, %fd235, %fd232;
	@%p81 bra 	$L__BB59_129;
	setp.eq.f64 	%p82, %fd235, %fd232;
	setp.lt.s32 	%p83, %r622, %r625;
	and.pred  	%p84, %p82, %p83;
	selp.b32 	%r622, %r622, %r625, %p84;
	selp.f64 	%fd232, %fd232, %fd235, %p84;
$L__BB59_129:
	setp.ne.s32 	%p85, %r174, 0;
	mov.f64 	%fd235, %fd232;
	mov.u32 	%r625, %r622;
	@%p85 bra 	$L__BB59_131;
	shr.u32 	%r275, %r82, 1;
	and.b32  	%r276, %r275, 496;
	mov.u32 	%r277, _ZZN3cub18CUB_300001_SM_10006detail6reduce28DeviceReduceSingleTileKernelINS2_10policy_hubINS0_12KeyValuePairIidEEiNS0_6ArgMinEE10Policy1000EPS6_SA_iS7_NS2_20empty_problem_init_tIS6_EES6_N4cuda3std3__410__identityEEEvT0_T1_T2_T3_T4_T6_E12temp_storage;
	add.s32 	%r278, %r277, %r276;
	st.shared.u32 	[%r278+8], %r622;
	st.shared.f64 	[%r278+16], %fd232;
$L__BB59_131:
	bar.sync 	0;
	setp.ne.s32 	%p86, %r82, 0;
	@%p86 bra 	$L__BB59_135;
	ld.shared.u32 	%r624, [_ZZN3cub18CUB_300001_SM_10006detail6reduce28DeviceReduceSingleTileKernelINS2_10policy_hubINS0_12KeyValuePairIidEEiNS0_6ArgMinEE10Policy1000EPS6_SA_iS7_NS2_20empty_problem_init_tIS6_EES6_N4cuda3std3__410__identityEEEvT0_T1_T2_T3_T4_T6_E12temp_storage+24];
	ld.shared.f64 	%fd234, [_ZZN3cub18CUB_300001_SM_10006detail6reduce28DeviceReduceSingleTileKernelINS2_10policy_hubINS0_12KeyValuePairIidEEiNS0_6ArgMinEE10Policy1000EPS6_SA_iS7_NS2_20empty_problem_init_tIS6_EES6_N4cuda3std3__410__identityEEEvT0_T1_T2_T3_T4_T6_E12temp_storage+32];
	setp.lt.f64 	%p87, %fd234, %fd235;
	@%p87 bra 	$L__BB59_134;
	setp.eq.f64 	%p88, %fd235, %fd234;
	setp.lt.s32 	%p89, %r624, %r625;
	and.pred  	%p90, %p88, %p89;
	selp.b32 	%r624, %r624, %r625, %p90;
	selp.f64 	%fd234, %fd234, %fd235, %p90;
$L__BB59_134:
	ld.shared.u32 	%r279, [_ZZN3cub18CUB_300001_SM_10006detail6reduce28DeviceReduceSingleTileKernelINS2_10policy_hubINS0_12KeyValuePairIidEEiNS0_6ArgMinEE10Policy1000EPS6_SA_iS7_NS2_20empty_problem_init_tIS6_EES6_N4cuda3std3__410__identityEEEvT0_T1_T2_T3_T4_T6_E12temp_storage+40];
	ld.shared.f64 	%fd127, [_ZZN3cub18CUB_300001_SM_10006detail6reduce28DeviceReduceSingleTileKernelINS2_10policy_hubINS0_12KeyValuePairIidEEiNS0_6ArgMinEE10Policy1000EPS6_SA_iS7_NS2_20empty_problem_init_tIS6_EES6_N4cuda3std3__410__identityEEEvT0_T1_T2_T3_T4_T6_E12temp_storage+48];
	setp.lt.f64 	%p91, %fd127, %fd234;
	setp.eq.f64 	%p92, %fd234, %fd127;
	setp.lt.s32 	%p93, %r279, %r624;
	and.pred  	%p94, %p92, %p93;
	or.pred  	%p95, %p91, %p94;
	selp.b32 	%r281, %r279, %r624, %p95;
	selp.f64 	%fd129, %fd127, %fd234, %p95;
	ld.shared.u32 	%r283, [_ZZN3cub18CUB_300001_SM_10006detail6reduce28DeviceReduceSingleTileKernelINS2_10policy_hubINS0_12KeyValuePairIidEEiNS0_6ArgMinEE10Policy1000EPS6_SA_iS7_NS2_20empty_problem_init_tIS6_EES6_N4cuda3std3__410__identityEEEvT0_T1_T2_T3_T4_T6_E12temp_storage+56];
	ld.shared.f64 	%fd131, [_ZZN3cub18CUB_300001_SM_10006detail6reduce28DeviceReduceSingleTileKernelINS2_10policy_hubINS0_12KeyValuePairIidEEiNS0_6ArgMinEE10Policy1000EPS6_SA_iS7_NS2_20empty_problem_init_tIS6_EES6_N4cuda3std3__410__identityEEEvT0_T1_T2_T3_T4_T6_E12temp_storage+64];
	setp.lt.f64 	%p96, %fd131, %fd129;
	setp.eq.f64 	%p97, %fd129, %fd131;
	setp.lt.s32 	%p98, %r283, %r281;
	and.pred  	%p99, %p97, %p98;
	or.pred  	%p100, %p96, %p99;
	selp.b32 	%r285, %r283, %r281, %p100;
	selp.f64 	%fd133, %fd131, %fd129, %p100;
	ld.shared.u32 	%r287, [_ZZN3cub18CUB_300001_SM_10006detail6reduce28DeviceReduceSingleTileKernelINS2_10policy_hubINS0_12KeyValuePairIidEEiNS0_6ArgMinEE10Policy1000EPS6_SA_iS7_NS2_20empty_problem_init_tIS6_EES6_N4cuda3std3__410__identityEEEvT0_T1_T2_T3_T4_T6_E12temp_storage+72];
	ld.shared.f64 	%fd135, [_ZZN3cub18CUB_300001_SM_10006detail6reduce28DeviceReduceSingleTileKernelINS2_10policy_hubINS0_12KeyValuePairIidEEiNS0_6ArgMinEE10Policy1000EPS6_SA_iS7_NS2_20empty_problem_init_tIS6_EES6_N4cuda3std3__410__identityEEEvT0_T1_T2_T3_T4_T6_E12temp_storage+80];
	setp.lt.f64 	%p101, %fd135, %fd133;
	setp.eq.f64 	%p102, %fd133, %fd135;
	setp.lt.s32 	%p103, %r287, %r285;
	and.pred  	%p104, %p102, %p103;
	or.pred  	%p105, %p101, %p104;
	selp.b32 	%r289, %r287, %r285, %p105;
	selp.f64 	%fd137, %fd135, %fd133, %p105;
	ld.shared.u32 	%r291, [_ZZN3cub18CUB_300001_SM_10006detail6reduce28DeviceReduceSingleTileKernelINS2_10policy_hubINS0_12KeyValuePairIidEEiNS0_6ArgMinEE10Policy1000EPS6_SA_iS7_NS2_20empty_problem_init_tIS6_EES6_N4cuda3std3__410__identityEEEvT0_T1_T2_T3_T4_T6_E12temp_storage+88];
	ld.shared.f64 	%fd139, [_ZZN3cub18CUB_300001_SM_10006detail6reduce28DeviceReduceSingleTileKernelINS2_10policy_hubINS0_12KeyValuePairIidEEiNS0_6ArgMinEE10Policy1000EPS6_SA_iS7_NS2_20empty_problem_init_tIS6_EES6_N4cuda3std3__410__identityEEEvT0_T1_T2_T3_T4_T6_E12temp_storage+96];
	setp.lt.f64 	%p106, %fd139, %fd137;
	setp.eq.f64 	%p107, %fd137, %fd139;
	setp.lt.s32 	%p108, %r291, %r289;
	and.pred  	%p109, %p107, %p108;
	or.pred  	%p110, %p106, %p109;
	selp.b32 	%r293, %r291, %r289, %p110;
	selp.f64 	%fd141, %fd139, %fd137, %p110;
	ld.shared.u32 	%r295, [_ZZN3cub18CUB_300001_SM_10006detail6reduce28DeviceReduceSingleTileKernelINS2_10policy_hubINS0_12KeyValuePairIidEEiNS0_6ArgMinEE10Policy1000EPS6_SA_iS7_NS2_20empty_problem_init_tIS6_EES6_N4cuda3std3__410__identityEEEvT0_T1_T2_T3_T4_T6_E12temp_storage+104];
	ld.shared.f64 	%fd143, [_ZZN3cub18CUB_300001_SM_10006detail6reduce28DeviceReduceSingleTileKernelINS2_10policy_hubINS0_12KeyValuePairIidEEiNS0_6ArgMinEE10Policy1000EPS6_SA_iS7_NS2_20empty_problem_init_tIS6_EES6_N4cuda3std3__410__identityEEEvT0_T1_T2_T3_T4_T6_E12temp_storage+112];
	setp.lt.f64 	%p111, %fd143, %fd141;
	setp.eq.f64 	%p112, %fd141, %fd143;
	setp.lt.s32 	%p113, %r295, %r293;
	and.pred  	%p114, %p112, %p113;
	or.pred  	%p115, %p111, %p114;
	selp.b32 	%r297, %r295, %r293, %p115;
	selp.f64 	%fd145, %fd143, %fd141, %p115;
	ld.shared.u32 	%r299, [_ZZN3cub18CUB_300001_SM_10006detail6reduce28DeviceReduceSingleTileKernelINS2_10policy_hubINS0_12KeyValuePairIidEEiNS0_6ArgMinEE10Policy1000EPS6_SA_iS7_NS2_20empty_problem_init_tIS6_EES6_N4cuda3std3__410__identityEEEvT0_T1_T2_T3_T4_T6_E12temp_storage+120];
	ld.shared.f64 	%fd147, [_ZZN3cub18CUB_300001_SM_10006detail6reduce28DeviceReduceSingleTileKernelINS2_10policy_hubINS0_12KeyValuePairIidEEiNS0_6ArgMinEE10Policy1000EPS6_SA_iS7_NS2_20empty_problem_init_tIS6_EES6_N4cuda3std3__410__identityEEEvT0_T1_T2_T3_T4_T6_E12temp_storage+128];
	setp.lt.f64 	%p116, %fd147, %fd145;
	setp.eq.f64 	%p117, %fd145, %fd147;
	setp.lt.s32 	%p118, %r299, %r297;
	and.pred  	%p119, %p117, %p118;
	or.pred  	%p120, %p116, %p119;
	selp.b32 	%r625, %r299, %r297, %p120;
	selp.f64 	%fd235, %fd147, %fd145, %p120;
$L__BB59_135:
	mov.u32 	%r560, %tid.x;
	setp.ne.s32 	%p279, %r560, 0;
	@%p279 bra 	$L__BB59_137;
	st.global.u32 	[%rd1], %r625;
	st.global.f64 	[%rd1+8], %fd235;
$L__BB59_137:
	ret;

}
.func  (.param .align 16 .b8 func_retval0[16]) __internal_trig_reduction_slowpathd(
	.param .b64 __internal_trig_reduction_slowpathd_param_0
)
{
	.local .align 8 .b8 	__local_depot60[40];
	.reg .b64 	%SP;
	.reg .b64 	%SPL;
	.reg .pred 	%p<10>;
	.reg .b32 	%r<47>;
	.reg .b64 	%rd<74>;
	.reg .b64 	%fd<5>;

	mov.u64 	%SPL, __local_depot60;
	ld.param.f64 	%fd4, [__internal_trig_reduction_slowpathd_param_0];
	add.u64 	%rd1, %SPL, 0;
	{
	.reg .b32 %temp; 
	mov.b64 	{%temp, %r1}, %fd4;
	}
	shr.u32 	%r2, %r1, 20;
	and.b32  	%r3, %r2, 2047;
	setp.eq.s32 	%p1, %r3, 2047;
	mov.b32 	%r46, 0;
	@%p1 bra 	$L__BB60_9;
	add.s32 	%r20, %r3, -1024;
	mov.b64 	%rd20, %fd4;
	shl.b64 	%rd2, %rd20, 11;
	shr.u32 	%r4, %r20, 6;
	sub.s32 	%r45, 15, %r4;
	sub.s32 	%r21, 19, %r4;
	setp.lt.u32 	%p2, %r20, 128;
	selp.b32 	%r6, 18, %r21, %p2;
	setp.ge.s32 	%p3, %r45, %r6;
	mov.b64 	%rd70, 0;
	@%p3 bra 	$L__BB60_4;
	add.s32 	%r23, %r6, %r4;
	neg.s32 	%r43, %r23;
	or.b64  	%rd3, %rd2, -9223372036854775808;
	mov.b64 	%rd70, 0;
	mov.b32 	%r42, 0;
	mov.u64 	%rd25, __cudart_i2opi_d;
	mov.u32 	%r44, %r45;
$L__BB60_3:
	.pragma "nounroll";
	mul.wide.s32 	%rd22, %r42, 8;
	add.s64 	%rd23, %rd1, %rd22;
	mul.wide.s32 	%rd24, %r44, 8;
	add.s64 	%rd26, %rd25, %rd24;
	ld.global.nc.u64 	%rd27, [%rd26];
	{
	.reg .u32 %r0, %r1, %r2, %r3, %alo, %ahi, %blo, %bhi, %clo, %chi;
	mov.b64 	{%alo,%ahi}, %rd27;
	mov.b64 	{%blo,%bhi}, %rd3;
	mov.b64 	{%clo,%chi}, %rd70;
	mad.lo.cc.u32 	%r0, %alo, %blo, %clo;
	madc.hi.cc.u32 	%r1, %alo, %blo, %chi;
	madc.hi.u32 	%r2, %alo, %bhi, 0;
	mad.lo.cc.u32 	%r1, %alo, %bhi, %r1;
	madc.hi.cc.u32 	%r2, %ahi, %blo, %r2;
	madc.hi.u32 	%r3, %ahi, %bhi, 0;
	mad.lo.cc.u32 	%r1, %ahi, %blo, %r1;
	madc.lo.cc.u32 	%r2, %ahi, %bhi, %r2;
	addc.u32 	%r3, %r3, 0;
	mov.b64 	%rd28, {%r0,%r1};
	mov.b64 	%rd70, {%r2,%r3};
	}
	st.local.u64 	[%rd23], %rd28;
	add.s32 	%r44, %r44, 1;
	add.s32 	%r43, %r43, 1;
	add.s32 	%r42, %r42, 1;
	setp.ne.s32 	%p4, %r43, -15;
	mov.u32 	%r45, %r6;
	@%p4 bra 	$L__BB60_3;
$L__BB60_4:
	cvt.s64.s32 	%rd29, %r45;
	cvt.u64.u32 	%rd30, %r4;
	add.s64 	%rd31, %rd30, %rd29;
	shl.b64 	%rd32, %rd31, 3;
	add.s64 	%rd33, %rd1, %rd32;
	st.local.u64 	[%rd33+-120], %rd70;
	and.b32  	%r15, %r2, 63;
	ld.local.u64 	%rd72, [%rd1+16];
	ld.local.u64 	%rd71, [%rd1+24];
	setp.eq.s32 	%p5, %r15, 0;
	@%p5 bra 	$L__BB60_6;
	shl.b64 	%rd34, %rd71, %r15;
	shr.u64 	%rd35, %rd72, 1;
	xor.b32  	%r24, %r15, 63;
	shr.u64 	%rd36, %rd35, %r24;
	or.b64  	%rd71, %rd34, %rd36;
	ld.local.u64 	%rd37, [%rd1+8];
	shl.b64 	%rd38, %rd72, %r15;
	shr.u64 	%rd39, %rd37, 1;
	shr.u64 	%rd40, %rd39, %r24;
	or.b64  	%rd72, %rd38, %rd40;
$L__BB60_6:
	and.b32  	%r25, %r1, -2147483648;
	shr.u64 	%rd41, %rd71, 62;
	cvt.u32.u64 	%r26, %rd41;
	mov.b64 	{%r27, %r28}, %rd71;
	mov.b64 	{%r29, %r30}, %rd72;
	shf.l.wrap.b32 	%r31, %r30, %r27, 2;
	shf.l.wrap.b32 	%r32, %r27, %r28, 2;
	mov.b64 	%rd42, {%r31, %r32};
	shl.b64 	%rd43, %rd72, 2;
	shr.u64 	%rd44, %rd42, 63;
	cvt.u32.u64 	%r33, %rd44;
	add.s32 	%r34, %r33, %r26;
	setp.eq.s32 	%p6, %r25, 0;
	neg.s32 	%r35, %r34;
	selp.b32 	%r46, %r34, %r35, %p6;
	setp.gt.s64 	%p7, %rd42, -1;
	mov.b64 	%rd45, 0;
	{
	.reg .u32 %r0, %r1, %r2, %r3, %a0, %a1, %a2, %a3, %b0, %b1, %b2, %b3;
	mov.b64 	{%a0,%a1}, %rd45;
	mov.b64 	{%a2,%a3}, %rd45;
	mov.b64 	{%b0,%b1}, %rd43;
	mov.b64 	{%b2,%b3}, %rd42;
	sub.cc.u32 	%r0, %a0, %b0;
	subc.cc.u32 	%r1, %a1, %b1;
	subc.cc.u32 	%r2, %a2, %b2;
	subc.u32 	%r3, %a3, %b3;
	mov.b64 	%rd46, {%r0,%r1};
	mov.b64 	%rd47, {%r2,%r3};
	}
	xor.b32  	%r36, %r25, -2147483648;
	selp.b64 	%rd73, %rd42, %rd47, %p7;
	selp.b64 	%rd14, %rd43, %rd46, %p7;
	selp.b32 	%r17, %r25, %r36, %p7;
	clz.b64 	%r37, %rd73;
	cvt.u64.u32 	%rd15, %r37;
	setp.eq.s32 	%p8, %r37, 0;
	@%p8 bra 	$L__BB60_8;
	cvt.u32.u64 	%r38, %rd15;
	and.b32  	%r39, %r38, 63;
	shl.b64 	%rd48, %rd73, %r39;
	shr.u64 	%rd49, %rd14, 1;
	not.b32 	%r40, %r38;
	and.b32  	%r41, %r40, 63;
	shr.u64 	%rd50, %rd49, %r41;
	or.b64  	%rd73, %rd48, %rd50;
$L__BB60_8:
	mov.b64 	%rd51, -3958705157555305931;
	{
	.reg .u32 %r0, %r1, %r2, %r3, %alo, %ahi, %blo, %bhi;
	mov.b64 	{%alo,%ahi}, %rd73;
	mov.b64 	{%blo,%bhi}, %rd51;
	mul.lo.u32 	%r0, %alo, %blo;
	mul.hi.u32 	%r1, %alo, %blo;
	mad.lo.cc.u32 	%r1, %alo, %bhi, %r1;
	madc.hi.u32 	%r2, %alo, %bhi, 0;
	mad.lo.cc.u32 	%r1, %ahi, %blo, %r1;
	madc.hi.cc.u32 	%r2, %ahi, %blo, %r2;
	madc.hi.u32 	%r3, %ahi, %bhi, 0;
	mad.lo.cc.u32 	%r2, %ahi, %bhi, %r2;
	addc.u32 	%r3, %r3, 0;
	mov.b64 	%rd52, {%r0,%r1};
	mov.b64 	%rd53, {%r2,%r3};
	}
	setp.gt.s64 	%p9, %rd53, 0;
	{
	.reg .u32 %r0, %r1, %r2, %r3, %a0, %a1, %a2, %a3, %b0, %b1, %b2, %b3;
	mov.b64 	{%a0,%a1}, %rd52;
	mov.b64 	{%a2,%a3}, %rd53;
	mov.b64 	{%b0,%b1}, %rd52;
	mov.b64 	{%b2,%b3}, %rd53;
	add.cc.u32 	%r0, %a0, %b0;
	addc.cc.u32 	%r1, %a1, %b1;
	addc.cc.u32 	%r2, %a2, %b2;
	addc.u32 	%r3, %a3, %b3;
	mov.b64 	%rd54, {%r0,%r1};
	mov.b64 	%rd55, {%r2,%r3};
	}
	selp.b64 	%rd56, %rd55, %rd53, %p9;
	selp.s64 	%rd57, -1, 0, %p9;
	sub.s64 	%rd58, %rd57, %rd15;
	cvt.u64.u32 	%rd59, %r17;
	shl.b64 	%rd60, %rd59, 32;
	add.s64 	%rd61, %rd56, 1;
	shr.u64 	%rd62, %rd61, 10;
	add.s64 	%rd63, %rd62, 1;
	shr.u64 	%rd64, %rd63, 1;
	shl.b64 	%rd65, %rd58, 52;
	add.s64 	%rd66, %rd65, %rd64;
	add.s64 	%rd67, %rd66, 4602678819172646912;
	or.b64  	%rd68, %rd67, %rd60;
	mov.b64 	%fd4, %rd68;
$L__BB60_9:
	st.param.f64 	[func_retval0], %fd4;
	st.param.b32 	[func_retval0+8], %r46;
	ret;

}
.func  (.param .b64 func_retval0) __internal_accurate_pow(
	.param .b64 __internal_accurate_pow_param_0,
	.param .b64 __internal_accurate_pow_param_1
)
{
	.reg .pred 	%p<8>;
	.reg .b32 	%r<49>;
	.reg .b32 	%f<3>;
	.reg .b64 	%fd<109>;

	ld.param.f64 	%fd10, [__internal_accurate_pow_param_0];
	ld.param.f64 	%fd11, [__internal_accurate_pow_param_1];
	{
	.reg .b32 %temp; 
	mov.b64 	{%temp, %r46}, %fd10;
	}
	{
	.reg .b32 %temp; 
	mov.b64 	{%r45, %temp}, %fd10;
	}
	shr.u32 	%r47, %r46, 20;
	setp.gt.u32 	%p1, %r46, 1048575;
	@%p1 bra 	$L__BB61_2;
	mul.f64 	%fd12, %fd10, 0d4350000000000000;
	{
	.reg .b32 %temp; 
	mov.b64 	{%temp, %r46}, %fd12;
	}
	{
	.reg .b32 %temp; 
	mov.b64 	{%r45, %temp}, %fd12;
	}
	shr.u32 	%r16, %r46, 20;
	add.s32 	%r47, %r16, -54;
$L__BB61_2:
	add.s32 	%r48, %r47, -1023;
	and.b32  	%r17, %r46, -2146435073;
	or.b32  	%r18, %r17, 1072693248;
	mov.b64 	%fd107, {%r45, %r18};
	setp.lt.u32 	%p2, %r18, 1073127583;
	@%p2 bra 	$L__BB61_4;
	{
	.reg .b32 %temp; 
	mov.b64 	{%r19, %temp}, %fd107;
	}
	{
	.reg .b32 %temp; 
	mov.b64 	{%temp, %r20}, %fd107;
	}
	add.s32 	%r21, %r20, -1048576;
	mov.b64 	%fd107, {%r19, %r21};
	add.s32 	%r48, %r47, -1022;
$L__BB61_4:
	add.f64 	%fd13, %fd107, 0dBFF0000000000000;
	add.f64 	%fd14, %fd107, 0d3FF0000000000000;
	rcp.approx.ftz.f64 	%fd15, %fd14;
	neg.f64 	%fd16, %fd14;
	fma.rn.f64 	%fd17, %fd16, %fd15, 0d3FF0000000000000;
	fma.rn.f64 	%fd18, %fd17, %fd17, %fd17;
	fma.rn.f64 	%fd19, %fd18, %fd15, %fd15;
	mul.f64 	%fd20, %fd13, %fd19;
	fma.rn.f64 	%fd21, %fd13, %fd19, %fd20;
	mul.f64 	%fd22, %fd21, %fd21;
	fma.rn.f64 	%fd23, %fd22, 0d3EB0F5FF7D2CAFE2, 0d3ED0F5D241AD3B5A;
	fma.rn.f64 	%fd24, %fd23, %fd22, 0d3EF3B20A75488A3F;
	fma.rn.f64 	%fd25, %fd24, %fd22, 0d3F1745CDE4FAECD5;
	fma.rn.f64 	%fd26, %fd25, %fd22, 0d3F3C71C7258A578B;
	fma.rn.f64 	%fd27, %fd26, %fd22, 0d3F6249249242B910;
	fma.rn.f64 	%fd28, %fd27, %fd22, 0d3F89999999999DFB;
	sub.f64 	%fd29, %fd13, %fd21;
	add.f64 	%fd30, %fd29, %fd29;
	neg.f64 	%fd31, %fd21;
	fma.rn.f64 	%fd32, %fd31, %fd13, %fd30;
	mul.f64 	%fd33, %fd19, %fd32;
	fma.rn.f64 	%fd34, %fd22, %fd28, 0d3FB5555555555555;
	mov.f64 	%fd35, 0d3FB5555555555555;
	sub.f64 	%fd36, %fd35, %fd34;
	fma.rn.f64 	%fd37, %fd22, %fd28, %fd36;
	add.f64 	%fd38, %fd37, 0dBC46A4CB00B9E7B0;
	add.f64 	%fd39, %fd34, %fd38;
	sub.f64 	%fd40, %fd34, %fd39;
	add.f64 	%fd41, %fd38, %fd40;
	mul.rn.f64 	%fd42, %fd21, %fd21;
	neg.f64 	%fd43, %fd42;
	fma.rn.f64 	%fd44, %fd21, %fd21, %fd43;
	{
	.reg .b32 %temp; 
	mov.b64 	{%r22, %temp}, %fd33;
	}
	{
	.reg .b32 %temp; 
	mov.b64 	{%temp, %r23}, %fd33;
	}
	add.s32 	%r24, %r23, 1048576;
	mov.b64 	%fd45, {%r22, %r24};
	fma.rn.f64 	%fd46, %fd21, %fd45, %fd44;
	mul.rn.f64 	%fd47, %fd42, %fd21;
	neg.f64 	%fd48, %fd47;
	fma.rn.f64 	%fd49, %fd42, %fd21, %fd48;
	fma.rn.f64 	%fd50, %fd42, %fd33, %fd49;
	fma.rn.f64 	%fd51, %fd46, %fd21, %fd50;
	mul.rn.f64 	%fd52, %fd39, %fd47;
	neg.f64 	%fd53, %fd52;
	fma.rn.f64 	%fd54, %fd39, %fd47, %fd53;
	fma.rn.f64 	%fd55, %fd39, %fd51, %fd54;
	fma.rn.f64 	%fd56, %fd41, %fd47, %fd55;
	add.f64 	%fd57, %fd52, %fd56;
	sub.f64 	%fd58, %fd52, %fd57;
	add.f64 	%fd59, %fd56, %fd58;
	add.f64 	%fd60, %fd21, %fd57;
	sub.f64 	%fd61, %fd21, %fd60;
	add.f64 	%fd62, %fd57, %fd61;
	add.f64 	%fd63, %fd59, %fd62;
	add.f64 	%fd64, %fd33, %fd63;
	add.f64 	%fd65, %fd60, %fd64;
	sub.f64 	%fd66, %fd60, %fd65;
	add.f64 	%fd67, %fd64, %fd66;
	xor.b32  	%r25, %r48, -2147483648;
	mov.b32 	%r26, 1127219200;
	mov.b64 	%fd68, {%r25, %r26};
	mov.b32 	%r27, -2147483648;
	mov.b64 	%fd69, {%r27, %r26};
	sub.f64 	%fd70, %fd68, %fd69;
	fma.rn.f64 	%fd71, %fd70, 0d3FE62E42FEFA39EF, %fd65;
	fma.rn.f64 	%fd72, %fd70, 0dBFE62E42FEFA39EF, %fd71;
	sub.f64 	%fd73, %fd72, %fd65;
	sub.f64 	%fd74, %fd67, %fd73;
	fma.rn.f64 	%fd75, %fd70, 0d3C7ABC9E3B39803F, %fd74;
	add.f64 	%fd76, %fd71, %fd75;
	sub.f64 	%fd77, %fd71, %fd76;
	add.f64 	%fd78, %fd75, %fd77;
	{
	.reg .b32 %temp; 
	mov.b64 	{%temp, %r28}, %fd11;
	}
	{
	.reg .b32 %temp; 
	mov.b64 	{%r29, %temp}, %fd11;
	}
	shl.b32 	%r30, %r28, 1;
	setp.gt.u32 	%p3, %r30, -33554433;
	and.b32  	%r31, %r28, -15728641;
	selp.b32 	%r32, %r31, %r28, %p3;
	mov.b64 	%fd79, {%r29, %r32};
	mul.rn.f64 	%fd80, %fd76, %fd79;
	neg.f64 	%fd81, %fd80;
	fma.rn.f64 	%fd82, %fd76, %fd79, %fd81;
	fma.rn.f64 	%fd83, %fd78, %fd79, %fd82;
	add.f64 	%fd4, %fd80, %fd83;
	sub.f64 	%fd84, %fd80, %fd4;
	add.f64 	%fd5, %fd83, %fd84;
	fma.rn.f64 	%fd85, %fd4, 0d3FF71547652B82FE, 0d4338000000000000;
	{
	.reg .b32 %temp; 
	mov.b64 	{%r13, %temp}, %fd85;
	}
	mov.f64 	%fd86, 0dC338000000000000;
	add.rn.f64 	%fd87, %fd85, %fd86;
	fma.rn.f64 	%fd88, %fd87, 0dBFE62E42FEFA39EF, %fd4;
	fma.rn.f64 	%fd89, %fd87, 0dBC7ABC9E3B39803F, %fd88;
	fma.rn.f64 	%fd90, %fd89, 0d3E5ADE1569CE2BDF, 0d3E928AF3FCA213EA;
	fma.rn.f64 	%fd91, %fd90, %fd89, 0d3EC71DEE62401315;
	fma.rn.f64 	%fd92, %fd91, %fd89, 0d3EFA01997C89EB71;
	fma.rn.f64 	%fd93, %fd92, %fd89, 0d3F2A01A014761F65;
	fma.rn.f64 	%fd94, %fd93, %fd89, 0d3F56C16C1852B7AF;
	fma.rn.f64 	%fd95, %fd94, %fd89, 0d3F81111111122322;
	fma.rn.f64 	%fd96, %fd95, %fd89, 0d3FA55555555502A1;
	fma.rn.f64 	%fd97, %fd96, %fd89, 0d3FC5555555555511;
	fma.rn.f64 	%fd98, %fd97, %fd89, 0d3FE000000000000B;
	fma.rn.f64 	%fd99, %fd98, %fd89, 0d3FF0000000000000;
	fma.rn.f64 	%fd100, %fd99, %fd89, 0d3FF0000000000000;
	{
	.reg .b32 %temp; 
	mov.b64 	{%r14, %temp}, %fd100;
	}
	{
	.reg .b32 %temp; 
	mov.b64 	{%temp, %r15}, %fd100;
	}
	shl.b32 	%r33, %r13, 20;
	add.s32 	%r34, %r33, %r15;
	mov.b64 	%fd108, {%r14, %r34};
	{
	.reg .b32 %temp; 
	mov.b64 	{%temp, %r35}, %fd4;
	}
	mov.b32 	%f2, %r35;
	abs.f32 	%f1, %f2;
	setp.lt.f32 	%p4, %f1, 0f4086232B;
	@%p4 bra 	$L__BB61_7;
	setp.lt.f64 	%p5, %fd4, 0d0000000000000000;
	add.f64 	%fd101, %fd4, 0d7FF0000000000000;
	selp.f64 	%fd108, 0d0000000000000000, %fd101, %p5;
	setp.geu.f32 	%p6, %f1, 0f40874800;
	@%p6 bra 	$L__BB61_7;
	shr.u32 	%r36, %r13, 31;
	add.s32 	%r37, %r13, %r36;
	shr.s32 	%r38, %r37, 1;
	shl.b32 	%r39, %r38, 20;
	add.s32 	%r40, %r15, %r39;
	mov.b64 	%fd102, {%r14, %r40};
	sub.s32 	%r41, %r13, %r38;
	shl.b32 	%r42, %r41, 20;
	add.s32 	%r43, %r42, 1072693248;
	mov.b32 	%r44, 0;
	mov.b64 	%fd103, {%r44, %r43};
	mul.f64 	%fd108, %fd103, %fd102;
$L__BB61_7:
	abs.f64 	%fd104, %fd108;
	setp.eq.f64 	%p7, %fd104, 0d7FF0000000000000;
	fma.rn.f64 	%fd105, %fd108, %fd5, %fd108;
	selp.f64 	%fd106, %fd108, %fd105, %p7;
	st.param.f64 	[func_retval0], %fd106;
	ret;

}


// ===== COMPILED SASS (sm_100) =====

	.target	sm_100

	.elftype	@"ET_EXEC"


//--------------------- .note.nv.tkinfo           --------------------------
	.section	.note.nv.tkinfo,"",@"SHT_NOTE"
	.sectionflags	@"SHF_NOTE_NV_TKINFO"
	.tkinfo
        /*0018*/ 	.word	0x00000002
        /*0030*/ 	.string	""
        /*0030*/ 	.string	"ptxas"
        /*0030*/ 	.string	"Cuda compilation tools, release 13.0, V13.0.88"
        /*0030*/ 	.string	"Build cuda_13.0.r13.0/compiler.36424714_0"
        /*0030*/ 	.string	"-arch sm_100 -m 64 "



//--------------------- .note.nv.cuinfo           --------------------------
	.section	.note.nv.cuinfo,"",@"SHT_NOTE"
	.sectionflags	@"SHF_NOTE_NV_CUINFO"
        /*0018*/ 	.short	0x0002
        /*001a*/ 	.short	0x0064
        /*001c*/ 	.short	0x0082
	.zero		2


//--------------------- .nv.info                  --------------------------
	.section	.nv.info,"",@"SHT_CUDA_INFO"
	.align	4


	//----- nvinfo : EIATTR_REGCOUNT
	.align		4
        /*0000*/ 	.byte	0x04, 0x2f
        /*0002*/ 	.short	(.L_59 - .L_58)
	.align		4
.L_58:
        /*0004*/ 	.word	index@(_Z9check_intiPi)
        /*0008*/ 	.word	0x0000001d


	//----- nvinfo : EIATTR_FRAME_SIZE
	.align		4
.L_59:
        /*000c*/ 	.byte	0x04, 0x11
        /*000e*/ 	.short	(.L_61 - .L_60)
	.align		4
.L_60:
        /*0010*/ 	.word	index@(_Z9check_intiPi)
        /*0014*/ 	.word	0x00000008


	//----- nvinfo : EIATTR_REGCOUNT
	.align		4
.L_61:
        /*0018*/ 	.byte	0x04, 0x2f
        /*001a*/ 	.short	(.L_63 - .L_62)
	.align		4
.L_62:
        /*001c*/ 	.word	index@(_Z16check_int_customiPiS_S_S_S_S_S_S_)
        /*0020*/ 	.word	0x00000022


	//----- nvinfo : EIATTR_FRAME_SIZE
	.align		4
.L_63:
        /*0024*/ 	.byte	0x04, 0x11
        /*0026*/ 	.short	(.L_65 - .L_64)
	.align		4
.L_64:
        /*0028*/ 	.word	index@(_Z16check_int_customiPiS_S_S_S_S_S_S_)
        /*002c*/ 	.word	0x00000020


	//----- nvinfo : EIATTR_REGCOUNT
	.align		4
.L_65:
        /*0030*/ 	.byte	0x04, 0x2f
        /*0032*/ 	.short	(.L_67 - .L_66)
	.align		4
.L_66:
        /*0034*/ 	.word	index@(_Z12check_doubleiPd)
        /*0038*/ 	.word	0x0000001d


	//----- nvinfo : EIATTR_FRAME_SIZE
	.align		4
.L_67:
        /*003c*/ 	.byte	0x04, 0x11
        /*003e*/ 	.short	(.L_69 - .L_68)
	.align		4
.L_68:
        /*0040*/ 	.word	index@(_Z12check_doubleiPd)
        /*0044*/ 	.word	0x00000008


	//----- nvinfo : EIATTR_REGCOUNT
	.align		4
.L_69:
        /*0048*/ 	.byte	0x04, 0x2f
        /*004a*/ 	.short	(.L_71 - .L_70)
	.align		4
.L_70:
        /*004c*/ 	.word	index@(_Z16check_double_iniiPd)
        /*0050*/ 	.word	0x0000001d


	//----- nvinfo : EIATTR_FRAME_SIZE
	.align		4
.L_71:
        /*0054*/ 	.byte	0x04, 0x11
        /*0056*/ 	.short	(.L_73 - .L_72)
	.align		4
.L_72:
        /*0058*/ 	.word	index@(_Z16check_double_iniiPd)
        /*005c*/ 	.word	0x00000018


	//----- nvinfo : EIATTR_REGCOUNT
	.align		4
.L_73:
        /*0060*/ 	.byte	0x04, 0x2f
        /*0062*/ 	.short	(.L_75 - .L_74)
	.align		4
.L_74:
        /*0064*/ 	.word	index@(_Z16check_double_sciiPd)
        /*0068*/ 	.word	0x0000001d


	//----- nvinfo : EIATTR_FRAME_SIZE
	.align		4
.L_75:
        /*006c*/ 	.byte	0x04, 0x11
        /*006e*/ 	.short	(.L_77 - .L_76)
	.align		4
.L_76:
        /*0070*/ 	.word	index@(_Z16check_double_sciiPd)
        /*0074*/ 	.word	0x00000008


	//----- nvinfo : EIATTR_REGCOUNT
	.align		4
.L_77:
        /*0078*/ 	.byte	0x04, 0x2f
        /*007a*/ 	.short	(.L_79 - .L_78)
	.align		4
.L_78:
        /*007c*/ 	.word	index@(_Z19check_double_customiPdS_)
        /*0080*/ 	.word	0x0000001e


	//----- nvinfo : EIATTR_FRAME_SIZE
	.align		4
.L_79:
        /*0084*/ 	.byte	0x04, 0x11
        /*0086*/ 	.short	(.L_81 - .L_80)
	.align		4
.L_80:
        /*0088*/ 	.word	index@(_Z19check_double_customiPdS_)
        /*008c*/ 	.word	0x00000010


	//----- nvinfo : EIATTR_REGCOUNT
	.align		4
.L_81:
        /*0090*/ 	.byte	0x04, 0x2f
        /*0092*/ 	.short	(.L_83 - .L_82)
	.align		4
.L_82:
        /*0094*/ 	.word	index@(_Z20check_double_custom2iPdS_S_S_S_S_)
        /*0098*/ 	.word	0x00000022


	//----- nvinfo : EIATTR_FRAME_SIZE
	.align		4
.L_83:
        /*009c*/ 	.byte	0x04, 0x11
        /*009e*/ 	.short	(.L_85 - .L_84)
	.align		4
.L_84:
        /*00a0*/ 	.word	index@(_Z20check_double_custom2iPdS_S_S_S_S_)
        /*00a4*/ 	.word	0x00000030


	//----- nvinfo : EIATTR_REGCOUNT
	.align		4
.L_85:
        /*00a8*/ 	.byte	0x04, 0x2f
        /*00aa*/ 	.short	(.L_87 - .L_86)
	.align		4
.L_86:
        /*00ac*/ 	.word	index@(_Z21check_double_custom22iPdS_S_S_S_S_)
        /*00b0*/ 	.word	0x00000022


	//----- nvinfo : EIATTR_FRAME_SIZE
	.align		4
.L_87:
        /*00b4*/ 	.byte	0x04, 0x11
        /*00b6*/ 	.short	(.L_89 - .L_88)
	.align		4
.L_88:
        /*00b8*/ 	.word	index@(_Z21check_double_custom22iPdS_S_S_S_S_)
        /*00bc*/ 	.word	0x00000030


	//----- nvinfo : EIATTR_REGCOUNT
	.align		4
.L_89:
        /*00c0*/ 	.byte	0x04, 0x2f
        /*00c2*/ 	.short	(.L_91 - .L_90)
	.align		4
.L_90:
        /*00c4*/ 	.word	index@(_Z20check_double_custom3iPdS_S_S_S_S_)
        /*00c8*/ 	.word	0x0000002d


	//----- nvinfo : EIATTR_FRAME_SIZE
	.align		4
.L_91:
        /*00cc*/ 	.byte	0x04, 0x11
        /*00ce*/ 	.short	(.L_93 - .L_92)
	.align		4
.L_92:
        /*00d0*/ 	.word	index@($__internal_29_$__cuda_sm20_div_rn_f64_full)
        /*00d4*/ 	.word	0x00000030


	//----- nvinfo : EIATTR_FRAME_SIZE
	.align		4
.L_93:
        /*00d8*/ 	.byte	0x04, 0x11
        /*00da*/ 	.short	(.L_95 - .L_94)
	.align		4
.L_94:
        /*00dc*/ 	.word	index@(_Z20check_double_custom3iPdS_S_S_S_S_)
        /*00e0*/ 	.word	0x00000030


	//----- nvinfo : EIATTR_REGCOUNT
	.align		4
.L_95:
        /*00e4*/ 	.byte	0x04, 0x2f
        /*00e6*/ 	.short	(.L_97 - .L_96)
	.align		4
.L_96:
        /*00e8*/ 	.word	index@(_Z20check_double_custom4iPdS_S_S_S_S_S_)
        /*00ec*/ 	.word	0x00000028


	//----- nvinfo : EIATTR_FRAME_SIZE
	.align		4
.L_97:
        /*00f0*/ 	.byte	0x04, 0x11
        /*00f2*/ 	.short	(.L_99 - .L_98)
	.align		4
.L_98:
        /*00f4*/ 	.word	index@(_Z20check_double_custom4iPdS_S_S_S_S_S_)
        /*00f8*/ 	.word	0x00000038


	//----- nvinfo : EIATTR_REGCOUNT
	.align		4
.L_99:
        /*00fc*/ 	.byte	0x04, 0x2f
        /*00fe*/ 	.short	(.L_101 - .L_100)
	.align		4
.L_100:
        /*0100*/ 	.word	index@(_Z20check_double_custom5iPdS_S_S_S_S_S_S_S_S_S_S_)
        /*0104*/ 	.word	0x00000022


	//----- nvinfo : EIATTR_FRAME_SIZE
	.align		4
.L_101:
        /*0108*/ 	.byte	0x04, 0x11
        /*010a*/ 	.short	(.L_103 - .L_102)
	.align		4
.L_102:
        /*010c*/ 	.word	index@(_Z20check_double_custom5iPdS_S_S_S_S_S_S_S_S_S_S_)
        /*0110*/ 	.word	0x00000060


	//----- nvinfo : EIATTR_REGCOUNT
	.align		4
.L_103:
        /*0114*/ 	.byte	0x04, 0x2f
        /*0116*/ 	.short	(.L_105 - .L_104)
	.align		4
.L_104:
        /*0118*/ 	.word	index@(_Z20check_double_custom6iPdS_)
        /*011c*/ 	.word	0x00000020


	//----- nvinfo : EIATTR_FRAME_SIZE
	.align		4
.L_105:
        /*0120*/ 	.byte	0x04, 0x11
        /*0122*/ 	.short	(.L_107 - .L_106)
	.align		4
.L_106:
        /*0124*/ 	.word	index@(_Z20check_double_custom6iPdS_)
        /*0128*/ 	.word	0x00000030


	//----- nvinfo : EIATTR_REGCOUNT
	.align		4
.L_107:
        /*012c*/ 	.byte	0x04, 0x2f
        /*012e*/ 	.short	(.L_109 - .L_108)
	.align		4
.L_108:
        /*0130*/ 	.word	index@(_Z20check_double_custom7iPdS_)
        /*0134*/ 	.word	0x00000020


	//----- nvinfo : EIATTR_FRAME_SIZE
	.align		4
.L_109:
        /*0138*/ 	.byte	0x04, 0x11
        /*013a*/ 	.short	(.L_111 - .L_110)
	.align		4
.L_110:
        /*013c*/ 	.word	index@(_Z20check_double_custom7iPdS_)
        /*0140*/ 	.word	0x00000020


	//----- nvinfo : EIATTR_REGCOUNT
	.align		4
.L_111:
        /*0144*/ 	.byte	0x04, 0x2f
        /*0146*/ 	.short	(.L_113 - .L_112)
	.align		4
.L_112:
        /*0148*/ 	.word	index@(_Z19check_double_followPdS_S_)
        /*014c*/ 	.word	0x00000018


	//----- nvinfo : EIATTR_FRAME_SIZE
	.align		4
.L_113:
        /*0150*/ 	.byte	0x04, 0x11
        /*0152*/ 	.short	(.L_115 - .L_114)
	.align		4
.L_114:
        /*0154*/ 	.word	index@(_Z19check_double_followPdS_S_)
        /*0158*/ 	.word	0x00000018


	//----- nvinfo : EIATTR_REGCOUNT
	.align		4
.L_115:
        /*015c*/ 	.byte	0x04, 0x2f
        /*015e*/ 	.short	(.L_117 - .L_116)
	.align		4
.L_116:
        /*0160*/ 	.word	index@(_Z17check_double_tempiPdS_S_)
        /*0164*/ 	.word	0x00000020


	//----- nvinfo : EIATTR_FRAME_SIZE
	.align		4
.L_117:
        /*0168*/ 	.byte	0x04, 0x11
        /*016a*/ 	.short	(.L_119 - .L_118)
	.align		4
.L_118:
        /*016c*/ 	.word	index@(_Z17check_double_tempiPdS_S_)
        /*0170*/ 	.word	0x00000018


	//----- nvinfo : EIATTR_REGCOUNT
	.align		4
.L_119:
        /*0174*/ 	.byte	0x04, 0x2f
        /*0176*/ 	.short	(.L_121 - .L_120)
	.align		4
.L_120:
        /*0178*/ 	.word	index@(_Z19check_double_angle1iPdS_S_)
        /*017c*/ 	.word	0x00000018


	//----- nvinfo : EIATTR_FRAME_SIZE
	.align		4
.L_121:
        /*0180*/ 	.byte	0x04, 0x11
        /*0182*/ 	.short	(.L_123 - .L_122)
	.align		4
.L_122:
        /*0184*/ 	.word	index@(_Z19check_double_angle1iPdS_S_)
        /*0188*/ 	.word	0x00000020


	//----- nvinfo : EIATTR_REGCOUNT
	.align		4
.L_123:
        /*018c*/ 	.byte	0x04, 0x2f
        /*018e*/ 	.short	(.L_125 - .L_124)
	.align		4
.L_124:
        /*0190*/ 	.word	index@(_Z19check_double_angle2iPdS_S_)
        /*0194*/ 	.word	0x00000018


	//----- nvinfo : EIATTR_FRAME_SIZE
	.align		4
.L_125:
        /*0198*/ 	.byte	0x04, 0x11
        /*019a*/ 	.short	(.L_127 - .L_126)
	.align		4
.L_126:
        /*019c*/ 	.word	index@(_Z19check_double_angle2iPdS_S_)
        /*01a0*/ 	.word	0x00000020


	//----- nvinfo : EIATTR_REGCOUNT
	.align		4
.L_127:
        /*01a4*/ 	.byte	0x04, 0x2f
        /*01a6*/ 	.short	(.L_129 - .L_128)
	.align		4
.L_128:
        /*01a8*/ 	.word	index@(_Z19check_double_angle3iPdS_S_S_)
        /*01ac*/ 	.word	0x0000001a


	//----- nvinfo : EIATTR_FRAME_SIZE
	.align		4
.L_129:
        /*01b0*/ 	.byte	0x04, 0x11
        /*01b2*/ 	.short	(.L_131 - .L_130)
	.align		4
.L_130:
        /*01b4*/ 	.word	index@(_Z19check_double_angle3iPdS_S_S_)
        /*01b8*/ 	.word	0x00000028


	//----- nvinfo : EIATTR_REGCOUNT
	.align		4
.L_131:
        /*01bc*/ 	.byte	0x04, 0x2f
        /*01be*/ 	.short	(.L_133 - .L_132)
	.align		4
.L_132:
        /*01c0*/ 	.word	index@(_Z9check_keyiPN3cub18CUB_300001_SM_100012KeyValuePairIidEE)
        /*01c4*/ 	.word	0x0000001d


	//----- nvinfo : EIATTR_FRAME_SIZE
	.align		4
.L_133:
        /*01c8*/ 	.byte	0x04, 0x11
        /*01ca*/ 	.short	(.L_135 - .L_134)
	.align		4
.L_134:
        /*01cc*/ 	.word	index@(_Z9check_keyiPN3cub18CUB_300001_SM_100012KeyValuePairIidEE)
        /*01d0*/ 	.word	0x00000010


	//----- nvinfo : EIATTR_REGCOUNT
	.align		4
.L_135:
        /*01d4*/ 	.byte	0x04, 0x2f
        /*01d6*/ 	.short	(.L_137 - .L_136)
	.align		4
.L_136:
        /*01d8*/ 	.word	index@(_Z10Vext_cal_3PiPdS0_S0_S0_S0_S_S0_S0_S0_S0_S0_S_S_S_S0_S0_S0_S0_S0_S0_S0_S_S_S_S_S0_S0_S_S_S_S_S_S_S_S_S0_S0_S0_S0_S0_S0_S0_S0_S0_S0_S0_S0_S0_S0_S0_S0_S0_S0_S0_S0_)
        /*01dc*/ 	.word	0x0000003e


	//----- nvinfo : EIATTR_FRAME_SIZE
	.align		4
.L_137:
        /*01e0*/ 	.byte	0x04, 0x11
        /*01e2*/ 	.short	(.L_139 - .L_138)
	.align		4
.L_138:
        /*01e4*/ 	.word	index@($_Z10Vext_cal_3PiPdS0_S0_S0_S0_S_S0_S0_S0_S0_S0_S_S_S_S0_S0_S0_S0_S0_S0_S0_S_S_S_S_S0_S0_S_S_S_S_S_S_S_S_S0_S0_S0_S0_S0_S0_S0_S0_S0_S0_S0_S0_S0_S0_S0_S0_S0_S0_S0_S0_$__internal_trig_reduction_slowpathd)
        /*01e8*/ 	.word	0x00000028


	//----- nvinfo : EIATTR_FRAME_SIZE
	.align		4
.L_139:
        /*01ec*/ 	.byte	0x04, 0x11
        /*01ee*/ 	.short	(.L_141 - .L_140)
	.align		4
.L_140:
        /*01f0*/ 	.word	index@($_Z10Vext_cal_3PiPdS0_S0_S0_S0_S_S0_S0_S0_S0_S0_S_S_S_S0_S0_S0_S0_S0_S0_S0_S_S_S_S_S0_S0_S_S_S_S_S_S_S_S_S0_S0_S0_S0_S0_S0_S0_S0_S0_S0_S0_S0_S0_S0_S0_S0_S0_S0_S0_S0_$__internal_accurate_pow)
        /*01f4*/ 	.word	0x00000028


	//----- nvinfo : EIATTR_FRAME_SIZE
	.align		4
.L_141:
        /*01f8*/ 	.byte	0x04, 0x11
        /*01fa*/ 	.short	(.L_143 - .L_142)
	.align		4
.L_142:
        /*01fc*/ 	.word	index@($__internal_28_$__cuda_sm20_dsqrt_rn_f64_mediumpath_v1)
        /*0200*/ 	.word	0x00000028


	//----- nvinfo : EIATTR_FRAME_SIZE
	.align		4
.L_143:
        /*0204*/ 	.byte	0x04, 0x11
        /*0206*/ 	.short	(.L_145 - .L_144)
	.align		4
.L_144:
        /*0208*/ 	.word	index@($__internal_27_$__cuda_sm20_div_rn_f64_full)
        /*020c*/ 	.word	0x00000028


	//----- nvinfo : EIATTR_FRAME_SIZE
	.align		4
.L_145:
        /*0210*/ 	.byte	0x04, 0x11
        /*0212*/ 	.short	(.L_147 - .L_146)
	.align		4
.L_146:
        /*0214*/ 	.word	index@(_Z10Vext_cal_3PiPdS0_S0_S0_S0_S_S0_S0_S0_S0_S0_S_S_S_S0_S0_S0_S0_S0_S0_S0_S_S_S_S_S0_S0_S_S_S_S_S_S_S_S_S0_S0_S0_S0_S0_S0_S0_S0_S0_S0_S0_S0_S0_S0_S0_S0_S0_S0_S0_S0_)
        /*0218*/ 	.word	0x00000028


	//----- nvinfo : EIATTR_REGCOUNT
	.align		4
.L_147:
        /*021c*/ 	.byte	0x04, 0x2f
        /*021e*/ 	.short	(.L_149 - .L_148)
	.align		4
.L_148:
        /*0220*/ 	.word	index@(_Z18Vext_cal_3_upgradePiPdS0_S0_S0_S0_S_S0_S0_S0_S0_S0_S_S_S_S0_S0_S0_S0_S0_S0_S0_S_S_S_S_S_S0_S0_S_S_S_S_S_S_S_S_S0_S0_S0_S0_S0_S0_S0_S0_S0_S0_S0_S0_S0_S0_S0_S0_S0_S0_S0_S0_)
        /*0224*/ 	.word	0x0000003e


	//----- nvinfo : EIATTR_FRAME_SIZE
	.align		4
.L_149:
        /*0228*/ 	.byte	0x04, 0x11
        /*022a*/ 	.short	(.L_151 - .L_150)
	.align		4
.L_150:
        /*022c*/ 	.word	index@($_Z18Vext_cal_3_upgradePiPdS0_S0_S0_S0_S_S0_S0_S0_S0_S0_S_S_S_S0_S0_S0_S0_S0_S0_S0_S_S_S_S_S_S0_S0_S_S_S_S_S_S_S_S_S0_S0_S0_S0_S0_S0_S0_S0_S0_S0_S0_S0_S0_S0_S0_S0_S0_S0_S0_S0_$__internal_trig_reduction_slowpathd)
        /*0230*/ 	.word	0x00000028


	//----- nvinfo : EIATTR_FRAME_SIZE
	.align		4
.L_151:
        /*0234*/ 	.byte	0x04, 0x11
        /*0236*/ 	.short	(.L_153 - .L_152)
	.align		4
.L_152:
        /*0238*/ 	.word	index@($_Z18Vext_cal_3_upgradePiPdS0_S0_S0_S0_S_S0_S0_S0_S0_S0_S_S_S_S0_S0_S0_S0_S0_S0_S0_S_S_S_S_S_S0_S0_S_S_S_S_S_S_S_S_S0_S0_S0_S0_S0_S0_S0_S0_S0_S0_S0_S0_S0_S0_S0_S0_S0_S0_S0_S0_$__internal_accurate_pow)
        /*023c*/ 	.word	0x00000028


	//----- nvinfo : EIATTR_FRAME_SIZE
	.align		4
.L_153:
        /*0240*/ 	.byte	0x04, 0x11
        /*0242*/ 	.short	(.L_155 - .L_154)
	.align		4
.L_154:
        /*0244*/ 	.word	index@($__internal_26_$__cuda_sm20_dsqrt_rn_f64_mediumpath_v1)
        /*0248*/ 	.word	0x00000028


	//----- nvinfo : EIATTR_FRAME_SIZE
	.align		4
.L_155:
        /*024c*/ 	.byte	0x04, 0x11
        /*024e*/ 	.short	(.L_157 - .L_156)
	.align		4
.L_156:
        /*0250*/ 	.word	index@($__internal_25_$__cuda_sm20_div_rn_f64_full)
        /*0254*/ 	.word	0x00000028


	//----- nvinfo : EIATTR_FRAME_SIZE
	.align		4
.L_157:
        /*0258*/ 	.byte	0x04, 0x11
        /*025a*/ 	.short	(.L_159 - .L_158)
	.align		4
.L_158:
        /*025c*/ 	.word	index@(_Z18Vext_cal_3_upgradePiPdS0_S0_S0_S0_S_S0_S0_S0_S0_S0_S_S_S_S0_S0_S0_S0_S0_S0_S0_S_S_S_S_S_S0_S0_S_S_S_S_S_S_S_S_S0_S0_S0_S0_S0_S0_S0_S0_S0_S0_S0_S0_S0_S0_S0_S0_S0_S0_S0_S0_)
        /*0260*/ 	.word	0x00000028


	//----- nvinfo : EIATTR_REGCOUNT
	.align		4
.L_159:
        /*0264*/ 	.byte	0x04, 0x2f
        /*0266*/ 	.short	(.L_161 - .L_160)
	.align		4
.L_160:
        /*0268*/ 	.word	index@(_Z12ini_string_1PiPdS0_S0_S0_S0_S0_S_S_S_PN3cub18CUB_300001_SM_100012KeyValuePairIidEES0_S0_S0_S0_S0_S0_)
        /*026c*/ 	.word	0x00000028


	//----- nvinfo : EIATTR_FRAME_SIZE
	.align		4
.L_161:
        /*0270*/ 	.byte	0x04, 0x11
        /*0272*/ 	.short	(.L_163 - .L_162)
	.align		4
.L_162:
        /*0274*/ 	.word	index@($__internal_24_$__cuda_sm20_div_rn_f64_full)
        /*0278*/ 	.word	0x00000000


	//----- nvinfo : EIATTR_FRAME_SIZE
	.align		4
.L_163:
        /*027c*/ 	.byte	0x04, 0x11
        /*027e*/ 	.short	(.L_165 - .L_164)
	.align		4
.L_164:
        /*0280*/ 	.word	index@(_Z12ini_string_1PiPdS0_S0_S0_S0_S0_S_S_S_PN3cub18CUB_300001_SM_100012KeyValuePairIidEES0_S0_S0_S0_S0_S0_)
        /*0284*/ 	.word	0x00000000


	//----- nvinfo : EIATTR_REGCOUNT
	.align		4
.L_165:
        /*0288*/ 	.byte	0x04, 0x2f
        /*028a*/ 	.short	(.L_167 - .L_166)
	.align		4
.L_166:
        /*028c*/ 	.word	index@(_Z8copy_iniPdS_S_S_S_S_S_S_S_S_S_S_PN3cub18CUB_300001_SM_100012KeyValuePairIidEEPiS5_S5_)
        /*0290*/ 	.word	0x00000028


	//----- nvinfo : EIATTR_FRAME_SIZE
	.align		4
.L_167:
        /*0294*/ 	.byte	0x04, 0x11
        /*0296*/ 	.short	(.L_169 - .L_168)
	.align		4
.L_168:
        /*0298*/ 	.word	index@(_Z8copy_iniPdS_S_S_S_S_S_S_S_S_S_S_PN3cub18CUB_300001_SM_100012KeyValuePairIidEEPiS5_S5_)
        /*029c*/ 	.word	0x00000000


	//----- nvinfo : EIATTR_REGCOUNT
	.align		4
.L_169:
        /*02a0*/ 	.byte	0x04, 0x2f
        /*02a2*/ 	.short	(.L_171 - .L_170)
	.align		4
.L_170:
        /*02a4*/ 	.word	index@(_Z16copy_ini_upgradePdS_S_S_S_S_PiS_S_S_S_S_S_PN3cub18CUB_300001_SM_100012KeyValuePairIidEES0_S0_S0_)
        /*02a8*/ 	.word	0x00000028


	//----- nvinfo : EIATTR_FRAME_SIZE
	.align		4
.L_171:
        /*02ac*/ 	.byte	0x04, 0x11
        /*02ae*/ 	.short	(.L_173 - .L_172)
	.align		4
.L_172:
        /*02b0*/ 	.word	index@(_Z16copy_ini_upgradePdS_S_S_S_S_PiS_S_S_S_S_S_PN3cub18CUB_300001_SM_100012KeyValuePairIidEES0_S0_S0_)
        /*02b4*/ 	.word	0x00000000


	//----- nvinfo : EIATTR_REGCOUNT
	.align		4
.L_173:
        /*02b8*/ 	.byte	0x04, 0x2f
        /*02ba*/ 	.short	(.L_175 - .L_174)
	.align		4
.L_174:
        /*02bc*/ 	.word	index@(_Z15copy_ini_middlePdS_S_S_S_S_S_S_S_S_S_S_PiPN3cub18CUB_300001_SM_100012KeyValuePairIidEES0_S0_S0_)
        /*02c0*/ 	.word	0x0000002c


	//----- nvinfo : EIATTR_FRAME_SIZE
	.align		4
.L_175:
        /*02c4*/ 	.byte	0x04, 0x11
        /*02c6*/ 	.short	(.L_177 - .L_176)
	.align		4
.L_176:
        /*02c8*/ 	.word	index@($__internal_23_$__cuda_sm20_div_rn_f64_full)
        /*02cc*/ 	.word	0x00000000


	//----- nvinfo : EIATTR_FRAME_SIZE
	.align		4
.L_177:
        /*02d0*/ 	.byte	0x04, 0x11
        /*02d2*/ 	.short	(.L_179 - .L_178)
	.align		4
.L_178:
        /*02d4*/ 	.word	index@(_Z15copy_ini_middlePdS_S_S_S_S_S_S_S_S_S_S_PiPN3cub18CUB_300001_SM_100012KeyValuePairIidEES0_S0_S0_)
        /*02d8*/ 	.word	0x00000000


	//----- nvinfo : EIATTR_REGCOUNT
	.align		4
.L_179:
        /*02dc*/ 	.byte	0x04, 0x2f
        /*02de*/ 	.short	(.L_181 - .L_180)
	.align		4
.L_180:
        /*02e0*/ 	.word	index@(_Z23copy_ini_middle_upgradePdS_S_S_S_S_PiS_S_S_S_S_S_S0_PN3cub18CUB_300001_SM_100012KeyValuePairIidEES0_S0_S0_)
        /*02e4*/ 	.word	0x0000002d


	//----- nvinfo : EIATTR_FRAME_SIZE
	.align		4
.L_181:
        /*02e8*/ 	.byte	0x04, 0x11
        /*02ea*/ 	.short	(.L_183 - .L_182)
	.align		4
.L_182:
        /*02ec*/ 	.word	index@($__internal_22_$__cuda_sm20_div_rn_f64_full)
        /*02f0*/ 	.word	0x00000000


	//----- nvinfo : EIATTR_FRAME_SIZE
	.align		4
.L_183:
        /*02f4*/ 	.byte	0x04, 0x11
        /*02f6*/ 	.short	(.L_185 - .L_184)
	.align		4
.L_184:
        /*02f8*/ 	.word	index@(_Z23copy_ini_middle_upgradePdS_S_S_S_S_PiS_S_S_S_S_S_S0_PN3cub18CUB_300001_SM_100012KeyValuePairIidEES0_S0_S0_)
        /*02fc*/ 	.word	0x00000000


	//----- nvinfo : EIATTR_REGCOUNT
	.align		4
.L_185:
        /*0300*/ 	.byte	0x04, 0x2f
        /*0302*/ 	.short	(.L_187 - .L_186)
	.align		4
.L_186:
        /*0304*/ 	.word	index@(_Z12Vext_cal_iniPiPdS0_S0_S0_S0_S_S0_S0_S0_S0_S0_S_S_S_S0_S0_S0_S0_S0_S0_S0_S_S_S_S_S0_S0_S_S_S_S_S_S_S_S_S0_S0_S0_S0_S0_S0_S0_S0_S_S_S0_S0_S0_S0_S0_S0_S0_S0_S0_S0_S0_S0_S0_S0_S0_S0_S0_S0_S0_S0_)
        /*0308*/ 	.word	0x0000003e


	//----- nvinfo : EIATTR_FRAME_SIZE
	.align		4
.L_187:
        /*030c*/ 	.byte	0x04, 0x11
        /*030e*/ 	.short	(.L_189 - .L_188)
	.align		4
.L_188:
        /*0310*/ 	.word	index@($_Z12Vext_cal_iniPiPdS0_S0_S0_S0_S_S0_S0_S0_S0_S0_S_S_S_S0_S0_S0_S0_S0_S0_S0_S_S_S_S_S0_S0_S_S_S_S_S_S_S_S_S0_S0_S0_S0_S0_S0_S0_S0_S_S_S0_S0_S0_S0_S0_S0_S0_S0_S0_S0_S0_S0_S0_S0_S0_S0_S0_S0_S0_S0_$__internal_trig_reduction_slowpathd)
        /*0314*/ 	.word	0x00000028


	//----- nvinfo : EIATTR_FRAME_SIZE
	.align		4
.L_189:
        /*0318*/ 	.byte	0x04, 0x11
        /*031a*/ 	.short	(.L_191 - .L_190)
	.align		4
.L_190:
        /*031c*/ 	.word	index@($_Z12Vext_cal_iniPiPdS0_S0_S0_S0_S_S0_S0_S0_S0_S0_S_S_S_S0_S0_S0_S0_S0_S0_S0_S_S_S_S_S0_S0_S_S_S_S_S_S_S_S_S0_S0_S0_S0_S0_S0_S0_S0_S_S_S0_S0_S0_S0_S0_S0_S0_S0_S0_S0_S0_S0_S0_S0_S0_S0_S0_S0_S0_S0_$__internal_accurate_pow)
        /*0320*/ 	.word	0x00000028


	//----- nvinfo : EIATTR_FRAME_SIZE
	.align		4
.L_191:
        /*0324*/ 	.byte	0x04, 0x11
        /*0326*/ 	.short	(.L_193 - .L_192)
	.align		4
.L_192:
        /*0328*/ 	.word	index@($__internal_21_$__cuda_sm20_dsqrt_rn_f64_mediumpath_v1)
        /*032c*/ 	.word	0x00000028


	//----- nvinfo : EIATTR_FRAME_SIZE
	.align		4
.L_193:
        /*0330*/ 	.byte	0x04, 0x11
        /*0332*/ 	.short	(.L_195 - .L_194)
	.align		4
.L_194:
        /*0334*/ 	.word	index@($__internal_20_$__cuda_sm20_div_rn_f64_full)
        /*0338*/ 	.word	0x00000028


	//----- nvinfo : EIATTR_FRAME_SIZE
	.align		4
.L_195:
        /*033c*/ 	.byte	0x04, 0x11
        /*033e*/ 	.short	(.L_197 - .L_196)
	.align		4
.L_196:
        /*0340*/ 	.word	index@(_Z12Vext_cal_iniPiPdS0_S0_S0_S0_S_S0_S0_S0_S0_S0_S_S_S_S0_S0_S0_S0_S0_S0_S0_S_S_S_S_S0_S0_S_S_S_S_S_S_S_S_S0_S0_S0_S0_S0_S0_S0_S0_S_S_S0_S0_S0_S0_S0_S0_S0_S0_S0_S0_S0_S0_S0_S0_S0_S0_S0_S0_S0_S0_)
        /*0344*/ 	.word	0x00000028


	//----- nvinfo : EIATTR_REGCOUNT
	.align		4
.L_197:
        /*0348*/ 	.byte	0x04, 0x2f
        /*034a*/ 	.short	(.L_199 - .L_198)
	.align		4
.L_198:
        /*034c*/ 	.word	index@(_Z20Vext_cal_ini_upgradePiPdS0_S0_S0_S0_S_S0_S0_S0_S0_S0_S_S_S_S0_S0_S0_S0_S0_S0_S0_S_S_S_S_S_S0_S0_S_S_S_S_S_S_S_S_S0_S0_S0_S0_S0_S0_S0_S0_S_S_S0_S0_S0_S0_S0_S0_S0_S0_S0_S0_S0_S0_S0_S0_S0_S0_S0_S0_S0_S0_)
        /*0350*/ 	.word	0x00000032


	//----- nvinfo : EIATTR_FRAME_SIZE
	.align		4
.L_199:
        /*0354*/ 	.byte	0x04, 0x11
        /*0356*/ 	.short	(.L_201 - .L_200)
	.align		4
.L_200:
        /*0358*/ 	.word	index@($_Z20Vext_cal_ini_upgradePiPdS0_S0_S0_S0_S_S0_S0_S0_S0_S0_S_S_S_S0_S0_S0_S0_S0_S0_S0_S_S_S_S_S_S0_S0_S_S_S_S_S_S_S_S_S0_S0_S0_S0_S0_S0_S0_S0_S_S_S0_S0_S0_S0_S0_S0_S0_S0_S0_S0_S0_S0_S0_S0_S0_S0_S0_S0_S0_S0_$__internal_trig_reduction_slowpathd)
        /*035c*/ 	.word	0x00000028


	//----- nvinfo : EIATTR_FRAME_SIZE
	.align		4
.L_201:
        /*0360*/ 	.byte	0x04, 0x11
        /*0362*/ 	.short	(.L_203 - .L_202)
	.align		4
.L_202:
        /*0364*/ 	.word	index@($_Z20Vext_cal_ini_upgradePiPdS0_S0_S0_S0_S_S0_S0_S0_S0_S0_S_S_S_S0_S0_S0_S0_S0_S0_S0_S_S_S_S_S_S0_S0_S_S_S_S_S_S_S_S_S0_S0_S0_S0_S0_S0_S0_S0_S_S_S0_S0_S0_S0_S0_S0_S0_S0_S0_S0_S0_S0_S0_S0_S0_S0_S0_S0_S0_S0_$__internal_accurate_pow)
        /*0368*/ 	.word	0x00000028


	//----- nvinfo : EIATTR_FRAME_SIZE
	.align		4
.L_203:
        /*036c*/ 	.byte	0x04, 0x11
        /*036e*/ 	.short	(.L_205 - .L_204)
	.align		4
.L_204:
        /*0370*/ 	.word	index@($__internal_19_$__cuda_sm20_dsqrt_rn_f64_mediumpath_v1)
        /*0374*/ 	.word	0x00000028


	//----- nvinfo : EIATTR_FRAME_SIZE
	.align		4
.L_205:
        /*0378*/ 	.byte	0x04, 0x11
        /*037a*/ 	.short	(.L_207 - .L_206)
	.align		4
.L_206:
        /*037c*/ 	.word	index@($__internal_18_$__cuda_sm20_div_rn_f64_full)
        /*0380*/ 	.word	0x00000028


	//----- nvinfo : EIATTR_FRAME_SIZE
	.align		4
.L_207:
        /*0384*/ 	.byte	0x04, 0x11
        /*0386*/ 	.short	(.L_209 - .L_208)
	.align		4
.L_208:
        /*0388*/ 	.word	index@(_Z20Vext_cal_ini_upgradePiPdS0_S0_S0_S0_S_S0_S0_S0_S0_S0_S_S_S_S0_S0_S0_S0_S0_S0_S0_S_S_S_S_S_S0_S0_S_S_S_S_S_S_S_S_S0_S0_S0_S0_S0_S0_S0_S0_S_S_S0_S0_S0_S0_S0_S0_S0_S0_S0_S0_S0_S0_S0_S0_S0_S0_S0_S0_S0_S0_)
        /*038c*/ 	.word	0x00000028


	//----- nvinfo : EIATTR_REGCOUNT
	.align		4
.L_209:
        /*0390*/ 	.byte	0x04, 0x2f
        /*0392*/ 	.short	(.L_211 - .L_210)
	.align		4
.L_210:
        /*0394*/ 	.word	index@(_Z20Vext_cal_ini_forwardPiPdS0_S0_S0_S0_S_S0_S0_S0_S0_S0_S_S_S_S0_S0_S0_S0_S0_S0_S0_S_S_S_S_S0_S0_S_S_S_S_S_S_S_S_S0_S0_S0_S0_S0_S0_S0_S0_S_S_S0_S0_S0_S0_S0_S0_S0_S0_S0_S0_S0_S0_S0_S0_S0_S0_S0_S0_S0_S0_)
        /*0398*/ 	.word	0x0000003e


	//----- nvinfo : EIATTR_FRAME_SIZE
	.align		4
.L_211:
        /*039c*/ 	.byte	0x04, 0x11
        /*039e*/ 	.short	(.L_213 - .L_212)
	.align		4
.L_212:
        /*03a0*/ 	.word	index@($_Z20Vext_cal_ini_forwardPiPdS0_S0_S0_S0_S_S0_S0_S0_S0_S0_S_S_S_S0_S0_S0_S0_S0_S0_S0_S_S_S_S_S0_S0_S_S_S_S_S_S_S_S_S0_S0_S0_S0_S0_S0_S0_S0_S_S_S0_S0_S0_S0_S0_S0_S0_S0_S0_S0_S0_S0_S0_S0_S0_S0_S0_S0_S0_S0_$__internal_trig_reduction_slowpathd)
        /*03a4*/ 	.word	0x00000028


	//----- nvinfo : EIATTR_FRAME_SIZE
	.align		4
.L_213:
        /*03a8*/ 	.byte	0x04, 0x11
        /*03aa*/ 	.short	(.L_215 - .L_214)
	.align		4
.L_214:
        /*03ac*/ 	.word	index@($_Z20Vext_cal_ini_forwardPiPdS0_S0_S0_S0_S_S0_S0_S0_S0_S0_S_S_S_S0_S0_S0_S0_S0_S0_S0_S_S_S_S_S0_S0_S_S_S_S_S_S_S_S_S0_S0_S0_S0_S0_S0_S0_S0_S_S_S0_S0_S0_S0_S0_S0_S0_S0_S0_S0_S0_S0_S0_S0_S0_S0_S0_S0_S0_S0_$__internal_accurate_pow)
        /*03b0*/ 	.word	0x00000028


	//----- nvinfo : EIATTR_FRAME_SIZE
	.align		4
.L_215:
        /*03b4*/ 	.byte	0x04, 0x11
        /*03b6*/ 	.short	(.L_217 - .L_216)
	.align		4
.L_216:
        /*03b8*/ 	.word	index@($__internal_17_$__cuda_sm20_dsqrt_rn_f64_mediumpath_v1)
        /*03bc*/ 	.word	0x00000028


	//----- nvinfo : EIATTR_FRAME_SIZE
	.align		4
.L_217:
        /*03c0*/ 	.byte	0x04, 0x11
        /*03c2*/ 	.short	(.L_219 - .L_218)
	.align		4
.L_218:
        /*03c4*/ 	.word	index@($__internal_16_$__cuda_sm20_div_rn_f64_full)
        /*03c8*/ 	.word	0x00000028


	//----- nvinfo : EIATTR_FRAME_SIZE
	.align		4
.L_219:
        /*03cc*/ 	.byte	0x04, 0x11
        /*03ce*/ 	.short	(.L_221 - .L_220)
	.align		4
.L_220:
        /*03d0*/ 	.word	index@(_Z20Vext_cal_ini_forwardPiPdS0_S0_S0_S0_S_S0_S0_S0_S0_S0_S_S_S_S0_S0_S0_S0_S0_S0_S0_S_S_S_S_S0_S0_S_S_S_S_S_S_S_S_S0_S0_S0_S0_S0_S0_S0_S0_S_S_S0_S0_S0_S0_S0_S0_S0_S0_S0_S0_S0_S0_S0_S0_S0_S0_S0_S0_S0_S0_)
        /*03d4*/ 	.word	0x00000028


	//----- nvinfo : EIATTR_REGCOUNT
	.align		4
.L_221:
        /*03d8*/ 	.byte	0x04, 0x2f
        /*03da*/ 	.short	(.L_223 - .L_222)
	.align		4
.L_222:
        /*03dc*/ 	.word	index@(_Z21Vext_cal_ini_backwardPiPdS0_S0_S0_S0_S_S0_S0_S0_S0_S0_S_S_S_S0_S0_S0_S0_S0_S0_S0_S_S_S_S_S0_S0_S_S_S_S_S_S_S_S_S0_S0_S0_S0_S0_S0_S0_S0_S_S_S0_S0_S0_S0_S0_S0_S0_S0_S0_S0_S0_S0_S0_S0_S0_S0_S0_S0_S0_S0_)
        /*03e0*/ 	.word	0x0000003e


	//----- nvinfo : EIATTR_FRAME_SIZE
	.align		4
.L_223:
        /*03e4*/ 	.byte	0x04, 0x11
        /*03e6*/ 	.short	(.L_225 - .L_224)
	.align		4
.L_224:
        /*03e8*/ 	.word	index@($_Z21Vext_cal_ini_backwardPiPdS0_S0_S0_S0_S_S0_S0_S0_S0_S0_S_S_S_S0_S0_S0_S0_S0_S0_S0_S_S_S_S_S0_S0_S_S_S_S_S_S_S_S_S0_S0_S0_S0_S0_S0_S0_S0_S_S_S0_S0_S0_S0_S0_S0_S0_S0_S0_S0_S0_S0_S0_S0_S0_S0_S0_S0_S0_S0_$__internal_trig_reduction_slowpathd)
        /*03ec*/ 	.word	0x00000028


	//----- nvinfo : EIATTR_FRAME_SIZE
	.align		4
.L_225:
        /*03f0*/ 	.byte	0x04, 0x11
        /*03f2*/ 	.short	(.L_227 - .L_226)
	.align		4
.L_226:
        /*03f4*/ 	.word	index@($_Z21Vext_cal_ini_backwardPiPdS0_S0_S0_S0_S_S0_S0_S0_S0_S0_S_S_S_S0_S0_S0_S0_S0_S0_S0_S_S_S_S_S0_S0_S_S_S_S_S_S_S_S_S0_S0_S0_S0_S0_S0_S0_S0_S_S_S0_S0_S0_S0_S0_S0_S0_S0_S0_S0_S0_S0_S0_S0_S0_S0_S0_S0_S0_S0_$__internal_accurate_pow)
        /*03f8*/ 	.word	0x00000028


	//----- nvinfo : EIATTR_FRAME_SIZE
	.align		4
.L_227:
        /*03fc*/ 	.byte	0x04, 0x11
        /*03fe*/ 	.short	(.L_229 - .L_228)
	.align		4
.L_228:
        /*0400*/ 	.word	index@($__internal_15_$__cuda_sm20_dsqrt_rn_f64_mediumpath_v1)
        /*0404*/ 	.word	0x00000028


	//----- nvinfo : EIATTR_FRAME_SIZE
	.align		4
.L_229:
        /*0408*/ 	.byte	0x04, 0x11
        /*040a*/ 	.short	(.L_231 - .L_230)
	.align		4
.L_230:
        /*040c*/ 	.word	index@($__internal_14_$__cuda_sm20_div_rn_f64_full)
        /*0410*/ 	.word	0x00000028


	//----- nvinfo : EIATTR_FRAME_SIZE
	.align		4
.L_231:
        /*0414*/ 	.byte	0x04, 0x11
        /*0416*/ 	.short	(.L_233 - .L_232)
	.align		4
.L_232:
        /*0418*/ 	.word	index@(_Z21Vext_cal_ini_backwardPiPdS0_S0_S0_S0_S_S0_S0_S0_S0_S0_S_S_S_S0_S0_S0_S0_S0_S0_S0_S_S_S_S_S0_S0_S_S_S_S_S_S_S_S_S0_S0_S0_S0_S0_S0_S0_S0_S_S_S0_S0_S0_S0_S0_S0_S0_S0_S0_S0_S0_S0_S0_S0_S0_S0_S0_S0_S0_S0_)
        /*041c*/ 	.word	0x00000028


	//----- nvinfo : EIATTR_REGCOUNT
	.align		4
.L_233:
        /*0420*/ 	.byte	0x04, 0x2f
        /*0422*/ 	.short	(.L_235 - .L_234)
	.align		4
.L_234:
        /*0424*/ 	.word	index@(_Z16s1_frac2cart_iniPiPdS0_S0_S0_S0_S0_S0_S0_S0_)
        /*0428*/ 	.word	0x00000020


	//----- nvinfo : EIATTR_FRAME_SIZE
	.align		4
.L_235:
        /*042c*/ 	.byte	0x04, 0x11
        /*042e*/ 	.short	(.L_237 - .L_236)
	.align		4
.L_236:
        /*0430*/ 	.word	index@(_Z16s1_frac2cart_iniPiPdS0_S0_S0_S0_S0_S0_S0_S0_)
        /*0434*/ 	.word	0x00000000


	//----- nvinfo : EIATTR_REGCOUNT
	.align		4
.L_237:
        /*0438*/ 	.byte	0x04, 0x2f
        /*043a*/ 	.short	(.L_239 - .L_238)
	.align		4
.L_238:
        /*043c*/ 	.word	index@(_Z19cal_length_prep_iniPiPdS0_S0_S0_)
        /*0440*/ 	.word	0x00000026


	//----- nvinfo : EIATTR_FRAME_SIZE
	.align		4
.L_239:
        /*0444*/ 	.byte	0x04, 0x11
        /*0446*/ 	.short	(.L_241 - .L_240)
	.align		4
.L_240:
        /*0448*/ 	.word	index@($_Z19cal_length_prep_iniPiPdS0_S0_S0_$__internal_accurate_pow)
        /*044c*/ 	.word	0x00000000


	//----- nvinfo : EIATTR_FRAME_SIZE
	.align		4
.L_241:
        /*0450*/ 	.byte	0x04, 0x11
        /*0452*/ 	.short	(.L_243 - .L_242)
	.align		4
.L_242:
        /*0454*/ 	.word	index@(_Z19cal_length_prep_iniPiPdS0_S0_S0_)
        /*0458*/ 	.word	0x00000000


	//----- nvinfo : EIATTR_REGCOUNT
	.align		4
.L_243:
        /*045c*/ 	.byte	0x04, 0x2f
        /*045e*/ 	.short	(.L_245 - .L_244)
	.align		4
.L_244:
        /*0460*/ 	.word	index@(_Z19ini_length_sqrt_calPiPd)
        /*0464*/ 	.word	0x00000018


	//----- nvinfo : EIATTR_FRAME_SIZE
	.align		4
.L_245:
        /*0468*/ 	.byte	0x04, 0x11
        /*046a*/ 	.short	(.L_247 - .L_246)
	.align		4
.L_246:
        /*046c*/ 	.word	index@($__internal_13_$__cuda_sm20_dsqrt_rn_f64_mediumpath_v1)
        /*0470*/ 	.word	0x00000000


	//----- nvinfo : EIATTR_FRAME_SIZE
	.align		4
.L_247:
        /*0474*/ 	.byte	0x04, 0x11
        /*0476*/ 	.short	(.L_249 - .L_248)
	.align		4
.L_248:
        /*0478*/ 	.word	index@(_Z19ini_length_sqrt_calPiPd)
        /*047c*/ 	.word	0x00000000


	//----- nvinfo : EIATTR_REGCOUNT
	.align		4
.L_249:
        /*0480*/ 	.byte	0x04, 0x2f
        /*0482*/ 	.short	(.L_251 - .L_250)
	.align		4
.L_250:
        /*0484*/ 	.word	index@(_Z8ini_2_s0PiS_PdS0_S0_S0_S0_S0_S0_S0_S0_S0_S0_S0_S0_S0_S0_)
        /*0488*/ 	.word	0x00000028


	//----- nvinfo : EIATTR_FRAME_SIZE
	.align		4
.L_251:
        /*048c*/ 	.byte	0x04, 0x11
        /*048e*/ 	.short	(.L_253 - .L_252)
	.align		4
.L_252:
        /*0490*/ 	.word	index@($__internal_12_$__cuda_sm20_div_rn_f64_full)
        /*0494*/ 	.word	0x00000000


	//----- nvinfo : EIATTR_FRAME_SIZE
	.align		4
.L_253:
        /*0498*/ 	.byte	0x04, 0x11
        /*049a*/ 	.short	(.L_255 - .L_254)
	.align		4
.L_254:
        /*049c*/ 	.word	index@(_Z8ini_2_s0PiS_PdS0_S0_S0_S0_S0_S0_S0_S0_S0_S0_S0_S0_S0_S0_)
        /*04a0*/ 	.word	0x00000000


	//----- nvinfo : EIATTR_REGCOUNT
	.align		4
.L_255:
        /*04a4*/ 	.byte	0x04, 0x2f
        /*04a6*/ 	.short	(.L_257 - .L_256)
	.align		4
.L_256:
        /*04a8*/ 	.word	index@(_Z11Vext_cal_s0PiPdS0_S0_S0_S0_S_S0_S0_S0_S0_S0_S_S_S_S0_S0_S0_S0_S0_S0_S0_S_S_S0_S0_S0_S0_S0_S0_S_S_S_S0_S0_S0_S0_S0_S0_S0_S0_S0_S0_S0_S0_S0_S0_S0_S0_S0_S0_S0_S0_)
        /*04ac*/ 	.word	0x0000003c


	//----- nvinfo : EIATTR_FRAME_SIZE
	.align		4
.L_257:
        /*04b0*/ 	.byte	0x04, 0x11
        /*04b2*/ 	.short	(.L_259 - .L_258)
	.align		4
.L_258:
        /*04b4*/ 	.word	index@($_Z11Vext_cal_s0PiPdS0_S0_S0_S0_S_S0_S0_S0_S0_S0_S_S_S_S0_S0_S0_S0_S0_S0_S0_S_S_S0_S0_S0_S0_S0_S0_S_S_S_S0_S0_S0_S0_S0_S0_S0_S0_S0_S0_S0_S0_S0_S0_S0_S0_S0_S0_S0_S0_$__internal_trig_reduction_slowpathd)
        /*04b8*/ 	.word	0x00000028


	//----- nvinfo : EIATTR_FRAME_SIZE
	.align		4
.L_259:
        /*04bc*/ 	.byte	0x04, 0x11
        /*04be*/ 	.short	(.L_261 - .L_260)
	.align		4
.L_260:
        /*04c0*/ 	.word	index@($_Z11Vext_cal_s0PiPdS0_S0_S0_S0_S_S0_S0_S0_S0_S0_S_S_S_S0_S0_S0_S0_S0_S0_S0_S_S_S0_S0_S0_S0_S0_S0_S_S_S_S0_S0_S0_S0_S0_S0_S0_S0_S0_S0_S0_S0_S0_S0_S0_S0_S0_S0_S0_S0_$__internal_accurate_pow)
        /*04c4*/ 	.word	0x00000028


	//----- nvinfo : EIATTR_FRAME_SIZE
	.align		4
.L_261:
        /*04c8*/ 	.byte	0x04, 0x11
        /*04ca*/ 	.short	(.L_263 - .L_262)
	.align		4
.L_262:
        /*04cc*/ 	.word	index@($__internal_11_$__cuda_sm20_dsqrt_rn_f64_mediumpath_v1)
        /*04d0*/ 	.word	0x00000028


	//----- nvinfo : EIATTR_FRAME_SIZE
	.align		4
.L_263:
        /*04d4*/ 	.byte	0x04, 0x11
        /*04d6*/ 	.short	(.L_265 - .L_264)
	.align		4
.L_264:
        /*04d8*/ 	.word	index@($__internal_10_$__cuda_sm20_div_rn_f64_full)
        /*04dc*/ 	.word	0x00000028


	//----- nvinfo : EIATTR_FRAME_SIZE
	.align		4
.L_265:
        /*04e0*/ 	.byte	0x04, 0x11
        /*04e2*/ 	.short	(.L_267 - .L_266)
	.align		4
.L_266:
        /*04e4*/ 	.word	index@(_Z11Vext_cal_s0PiPdS0_S0_S0_S0_S_S0_S0_S0_S0_S0_S_S_S_S0_S0_S0_S0_S0_S0_S0_S_S_S0_S0_S0_S0_S0_S0_S_S_S_S0_S0_S0_S0_S0_S0_S0_S0_S0_S0_S0_S0_S0_S0_S0_S0_S0_S0_S0_S0_)
        /*04e8*/ 	.word	0x00000028


	//----- nvinfo : EIATTR_REGCOUNT
	.align		4
.L_267:
        /*04ec*/ 	.byte	0x04, 0x2f
        /*04ee*/ 	.short	(.L_269 - .L_268)
	.align		4
.L_268:
        /*04f0*/ 	.word	index@(_Z16remap_string_varPiS_S_PdS0_S0_S0_S0_S0_S0_S0_S0_S0_S0_S0_S_S_S_S_S0_S0_)
        /*04f4*/ 	.word	0x00000028


	//----- nvinfo : EIATTR_FRAME_SIZE
	.align		4
.L_269:
        /*04f8*/ 	.byte	0x04, 0x11
        /*04fa*/ 	.short	(.L_271 - .L_270)
	.align		4
.L_270:
        /*04fc*/ 	.word	index@(_Z16remap_string_varPiS_S_PdS0_S0_S0_S0_S0_S0_S0_S0_S0_S0_S0_S_S_S_S_S0_S0_)
        /*0500*/ 	.word	0x00000000


	//----- nvinfo : EIATTR_REGCOUNT
	.align		4
.L_271:
        /*0504*/ 	.byte	0x04, 0x2f
        /*0506*/ 	.short	(.L_273 - .L_272)
	.align		4
.L_272:
        /*0508*/ 	.word	index@(_Z16Vext_s0_deri_calPiPdS0_S0_S0_S0_S_S0_S0_S0_S0_S0_S_S_S_S0_S0_S0_S0_S0_S0_S0_S_S_S0_S0_S0_S0_S0_S0_S_S_S0_S0_S0_S0_S0_S0_S0_S0_S0_S0_S0_S0_S0_S0_)
        /*050c*/ 	.word	0x0000003c


	//----- nvinfo : EIATTR_FRAME_SIZE
	.align		4
.L_273:
        /*0510*/ 	.byte	0x04, 0x11
        /*0512*/ 	.short	(.L_275 - .L_274)
	.align		4
.L_274:
        /*0514*/ 	.word	index@($_Z16Vext_s0_deri_calPiPdS0_S0_S0_S0_S_S0_S0_S0_S0_S0_S_S_S_S0_S0_S0_S0_S0_S0_S0_S_S_S0_S0_S0_S0_S0_S0_S_S_S0_S0_S0_S0_S0_S0_S0_S0_S0_S0_S0_S0_S0_S0_$__internal_trig_reduction_slowpathd)
        /*0518*/ 	.word	0x00000028


	//----- nvinfo : EIATTR_FRAME_SIZE
	.align		4
.L_275:
        /*051c*/ 	.byte	0x04, 0x11
        /*051e*/ 	.short	(.L_277 - .L_276)
	.align		4
.L_276:
        /*0520*/ 	.word	index@($_Z16Vext_s0_deri_calPiPdS0_S0_S0_S0_S_S0_S0_S0_S0_S0_S_S_S_S0_S0_S0_S0_S0_S0_S0_S_S_S0_S0_S0_S0_S0_S0_S_S_S0_S0_S0_S0_S0_S0_S0_S0_S0_S0_S0_S0_S0_S0_$__internal_accurate_pow)
        /*0524*/ 	.word	0x00000028


	//----- nvinfo : EIATTR_FRAME_SIZE
	.align		4
.L_277:
        /*0528*/ 	.byte	0x04, 0x11
        /*052a*/ 	.short	(.L_279 - .L_278)
	.align		4
.L_278:
        /*052c*/ 	.word	index@($__internal_9_$__cuda_sm20_dsqrt_rn_f64_mediumpath_v1)
        /*0530*/ 	.word	0x00000028


	//----- nvinfo : EIATTR_FRAME_SIZE
	.align		4
.L_279:
        /*0534*/ 	.byte	0x04, 0x11
        /*0536*/ 	.short	(.L_281 - .L_280)
	.align		4
.L_280:
        /*0538*/ 	.word	index@($__internal_8_$__cuda_sm20_div_rn_f64_full)
        /*053c*/ 	.word	0x00000028


	//----- nvinfo : EIATTR_FRAME_SIZE
	.align		4
.L_281:
        /*0540*/ 	.byte	0x04, 0x11
        /*0542*/ 	.short	(.L_283 - .L_282)
	.align		4
.L_282:
        /*0544*/ 	.word	index@(_Z16Vext_s0_deri_calPiPdS0_S0_S0_S0_S_S0_S0_S0_S0_S0_S_S_S_S0_S0_S0_S0_S0_S0_S0_S_S_S0_S0_S0_S0_S0_S0_S_S_S0_S0_S0_S0_S0_S0_S0_S0_S0_S0_S0_S0_S0_S0_)
        /*0548*/ 	.word	0x00000028


	//----- nvinfo : EIATTR_REGCOUNT
	.align		4
.L_283:
        /*054c*/ 	.byte	0x04, 0x2f
        /*054e*/ 	.short	(.L_285 - .L_284)
	.align		4
.L_284:
        /*0550*/ 	.word	index@(_Z11s0_grad_calPdS_S_PiS_S_S_)
        /*0554*/ 	.word	0x00000020


	//----- nvinfo : EIATTR_FRAME_SIZE
	.align		4
.L_285:
        /*0558*/ 	.byte	0x04, 0x11
        /*055a*/ 	.short	(.L_287 - .L_286)
	.align		4
.L_286:
        /*055c*/ 	.word	index@($__internal_7_$__cuda_sm20_div_rn_f64_full)
        /*0560*/ 	.word	0x00000000


	//----- nvinfo : EIATTR_FRAME_SIZE
	.align		4
.L_287:
        /*0564*/ 	.byte	0x04, 0x11
        /*0566*/ 	.short	(.L_289 - .L_288)
	.align		4
.L_288:
        /*0568*/ 	.word	index@(_Z11s0_grad_calPdS_S_PiS_S_S_)
        /*056c*/ 	.word	0x00000000


	//----- nvinfo : EIATTR_REGCOUNT
	.align		4
.L_289:
        /*0570*/ 	.byte	0x04, 0x2f
        /*0572*/ 	.short	(.L_291 - .L_290)
	.align		4
.L_290:
        /*0574*/ 	.word	index@(_Z23s0_grad_length_sqrt_calPdPiS_)
        /*0578*/ 	.word	0x0000001c


	//----- nvinfo : EIATTR_FRAME_SIZE
	.align		4
.L_291:
        /*057c*/ 	.byte	0x04, 0x11
        /*057e*/ 	.short	(.L_293 - .L_292)
	.align		4
.L_292:
        /*0580*/ 	.word	index@($__internal_6_$__cuda_sm20_dsqrt_rn_f64_mediumpath_v1)
        /*0584*/ 	.word	0x00000000


	//----- nvinfo : EIATTR_FRAME_SIZE
	.align		4
.L_293:
        /*0588*/ 	.byte	0x04, 0x11
        /*058a*/ 	.short	(.L_295 - .L_294)
	.align		4
.L_294:
        /*058c*/ 	.word	index@($__internal_5_$__cuda_sm20_div_rn_f64_full)
        /*0590*/ 	.word	0x00000000


	//----- nvinfo : EIATTR_FRAME_SIZE
	.align		4
.L_295:
        /*0594*/ 	.byte	0x04, 0x11
        /*0596*/ 	.short	(.L_297 - .L_296)
	.align		4
.L_296:
        /*0598*/ 	.word	index@(_Z23s0_grad_length_sqrt_calPdPiS_)
        /*059c*/ 	.word	0x00000000


	//----- nvinfo : EIATTR_REGCOUNT
	.align		4
.L_297:
        /*05a0*/ 	.byte	0x04, 0x2f
        /*05a2*/ 	.short	(.L_299 - .L_298)
	.align		4
.L_298:
        /*05a4*/ 	.word	index@(_Z10s0_new_calPdPiS_S_S_S_S_S_S_S_S_S_S_S_S_S_S_S_)
        /*05a8*/ 	.word	0x0000002c


	//----- nvinfo : EIATTR_FRAME_SIZE
	.align		4
.L_299:
        /*05ac*/ 	.byte	0x04, 0x11
        /*05ae*/ 	.short	(.L_301 - .L_300)
	.align		4
.L_300:
        /*05b0*/ 	.word	index@($__internal_4_$__cuda_sm20_div_rn_f64_full)
        /*05b4*/ 	.word	0x00000000


	//----- nvinfo : EIATTR_FRAME_SIZE
	.align		4
.L_301:
        /*05b8*/ 	.byte	0x04, 0x11
        /*05ba*/ 	.short	(.L_303 - .L_302)
	.align		4
.L_302:
        /*05bc*/ 	.word	index@(_Z10s0_new_calPdPiS_S_S_S_S_S_S_S_S_S_S_S_S_S_S_S_)
        /*05c0*/ 	.word	0x00000000


	//----- nvinfo : EIATTR_REGCOUNT
	.align		4
.L_303:
        /*05c4*/ 	.byte	0x04, 0x2f
        /*05c6*/ 	.short	(.L_305 - .L_304)
	.align		4
.L_304:
        /*05c8*/ 	.word	index@(_Z13s1_fix_modifyPiPdS0_S0_S0_S0_S0_S0_S0_S0_S0_S0_S0_S0_S0_)
        /*05cc*/ 	.word	0x00000018


	//----- nvinfo : EIATTR_FRAME_SIZE
	.align		4
.L_305:
        /*05d0*/ 	.byte	0x04, 0x11
        /*05d2*/ 	.short	(.L_307 - .L_306)
	.align		4
.L_306:
        /*05d4*/ 	.word	index@(_Z13s1_fix_modifyPiPdS0_S0_S0_S0_S0_S0_S0_S0_S0_S0_S0_S0_S0_)
        /*05d8*/ 	.word	0x00000000


	//----- nvinfo : EIATTR_REGCOUNT
	.align		4
.L_307:
        /*05dc*/ 	.byte	0x04, 0x2f
        /*05de*/ 	.short	(.L_309 - .L_308)
	.align		4
.L_308:
        /*05e0*/ 	.word	index@(_Z21s1_fix_modify_upgradePiS_PdS0_S0_S0_S0_S0_S0_S0_S0_S0_S0_S0_S0_S0_)
        /*05e4*/ 	.word	0x0000001c


	//----- nvinfo : EIATTR_FRAME_SIZE
	.align		4
.L_309:
        /*05e8*/ 	.byte	0x04, 0x11
        /*05ea*/ 	.short	(.L_311 - .L_310)
	.align		4
.L_310:
        /*05ec*/ 	.word	index@(_Z21s1_fix_modify_upgradePiS_PdS0_S0_S0_S0_S0_S0_S0_S0_S0_S0_S0_S0_S0_)
        /*05f0*/ 	.word	0x00000000


	//----- nvinfo : EIATTR_REGCOUNT
	.align		4
.L_311:
        /*05f4*/ 	.byte	0x04, 0x2f
        /*05f6*/ 	.short	(.L_313 - .L_312)
	.align		4
.L_312:
        /*05f8*/ 	.word	index@(_Z12s1_frac2cartPiPdS0_S0_S0_S0_S0_S0_S0_S0_)
        /*05fc*/ 	.word	0x00000020


	//----- nvinfo : EIATTR_FRAME_SIZE
	.align		4
.L_313:
        /*0600*/ 	.byte	0x04, 0x11
        /*0602*/ 	.short	(.L_315 - .L_314)
	.align		4
.L_314:
        /*0604*/ 	.word	index@(_Z12s1_frac2cartPiPdS0_S0_S0_S0_S0_S0_S0_S0_)
        /*0608*/ 	.word	0x00000000


	//----- nvinfo : EIATTR_REGCOUNT
	.align		4
.L_315:
        /*060c*/ 	.byte	0x04, 0x2f
        /*060e*/ 	.short	(.L_317 - .L_316)
	.align		4
.L_316:
        /*0610*/ 	.word	index@(_Z14s1_length_prepPiPdS0_S0_S0_S0_S0_S0_S0_)
        /*0614*/ 	.word	0x0000002e


	//----- nvinfo : EIATTR_FRAME_SIZE
	.align		4
.L_317:
        /*0618*/ 	.byte	0x04, 0x11
        /*061a*/ 	.short	(.L_319 - .L_318)
	.align		4
.L_318:
        /*061c*/ 	.word	index@($_Z14s1_length_prepPiPdS0_S0_S0_S0_S0_S0_S0_$__internal_accurate_pow)
        /*0620*/ 	.word	0x00000000


	//----- nvinfo : EIATTR_FRAME_SIZE
	.align		4
.L_319:
        /*0624*/ 	.byte	0x04, 0x11
        /*0626*/ 	.short	(.L_321 - .L_320)
	.align		4
.L_320:
        /*0628*/ 	.word	index@(_Z14s1_length_prepPiPdS0_S0_S0_S0_S0_S0_S0_)
        /*062c*/ 	.word	0x00000000


	//----- nvinfo : EIATTR_REGCOUNT
	.align		4
.L_321:
        /*0630*/ 	.byte	0x04, 0x2f
        /*0632*/ 	.short	(.L_323 - .L_322)
	.align		4
.L_322:
        /*0634*/ 	.word	index@(_Z18s1_length_sqrt_calPdPiS_S_)
        /*0638*/ 	.word	0x0000001a


	//----- nvinfo : EIATTR_FRAME_SIZE
	.align		4
.L_323:
        /*063c*/ 	.byte	0x04, 0x11
        /*063e*/ 	.short	(.L_325 - .L_324)
	.align		4
.L_324:
        /*0640*/ 	.word	index@($__internal_3_$__cuda_sm20_dsqrt_rn_f64_mediumpath_v1)
        /*0644*/ 	.word	0x00000000


	//----- nvinfo : EIATTR_FRAME_SIZE
	.align		4
.L_325:
        /*0648*/ 	.byte	0x04, 0x11
        /*064a*/ 	.short	(.L_327 - .L_326)
	.align		4
.L_326:
        /*064c*/ 	.word	index@(_Z18s1_length_sqrt_calPdPiS_S_)
        /*0650*/ 	.word	0x00000000


	//----- nvinfo : EIATTR_REGCOUNT
	.align		4
.L_327:
        /*0654*/ 	.byte	0x04, 0x2f
        /*0656*/ 	.short	(.L_329 - .L_328)
	.align		4
.L_328:
        /*0658*/ 	.word	index@(_Z30remap_s1_length_for_cumulationPiPdS0_S0_S0_)
        /*065c*/ 	.word	0x00000022


	//----- nvinfo : EIATTR_FRAME_SIZE
	.align		4
.L_329:
        /*0660*/ 	.byte	0x04, 0x11
        /*0662*/ 	.short	(.L_331 - .L_330)
	.align		4
.L_330:
        /*0664*/ 	.word	index@($__internal_2_$__cuda_sm20_dsqrt_rn_f64_mediumpath_v1)
        /*0668*/ 	.word	0x00000000


	//----- nvinfo : EIATTR_FRAME_SIZE
	.align		4
.L_331:
        /*066c*/ 	.byte	0x04, 0x11
        /*066e*/ 	.short	(.L_333 - .L_332)
	.align		4
.L_332:
        /*0670*/ 	.word	index@(_Z30remap_s1_length_for_cumulationPiPdS0_S0_S0_)
        /*0674*/ 	.word	0x00000000


	//----- nvinfo : EIATTR_REGCOUNT
	.align		4
.L_333:
        /*0678*/ 	.byte	0x04, 0x2f
        /*067a*/ 	.short	(.L_335 - .L_334)
	.align		4
.L_334:
        /*067c*/ 	.word	index@(_Z7s1_2_s2PiPdS0_S0_S0_S0_S0_S0_S0_S0_S0_S0_S0_S0_S0_S0_S0_)
        /*0680*/ 	.word	0x00000028


	//----- nvinfo : EIATTR_FRAME_SIZE
	.align		4
.L_335:
        /*0684*/ 	.byte	0x04, 0x11
        /*0686*/ 	.short	(.L_337 - .L_336)
	.align		4
.L_336:
        /*0688*/ 	.word	index@($__internal_1_$__cuda_sm20_div_rn_f64_full)
        /*068c*/ 	.word	0x00000000


	//----- nvinfo : EIATTR_FRAME_SIZE
	.align		4
.L_337:
        /*0690*/ 	.byte	0x04, 0x11
        /*0692*/ 	.short	(.L_339 - .L_338)
	.align		4
.L_338:
        /*0694*/ 	.word	index@(_Z7s1_2_s2PiPdS0_S0_S0_S0_S0_S0_S0_S0_S0_S0_S0_S0_S0_S0_S0_)
        /*0698*/ 	.word	0x00000000


	//----- nvinfo : EIATTR_REGCOUNT
	.align		4
.L_339:
        /*069c*/ 	.byte	0x04, 0x2f
        /*069e*/ 	.short	(.L_341 - .L_340)
	.align		4
.L_340:
        /*06a0*/ 	.word	index@(_Z8check_s2PiPdS0_S0_S0_S0_S0_S0_S0_)
        /*06a4*/ 	.word	0x0000001e


	//----- nvinfo : EIATTR_FRAME_SIZE
	.align		4
.L_341:
        /*06a8*/ 	.byte	0x04, 0x11
        /*06aa*/ 	.short	(.L_343 - .L_342)
	.align		4
.L_342:
        /*06ac*/ 	.word	index@(_Z8check_s2PiPdS0_S0_S0_S0_S0_S0_S0_)
        /*06b0*/ 	.word	0x00000000


	//----- nvinfo : EIATTR_REGCOUNT
	.align		4
.L_343:
        /*06b4*/ 	.byte	0x04, 0x2f
        /*06b6*/ 	.short	(.L_345 - .L_344)
	.align		4
.L_344:
        /*06b8*/ 	.word	index@(_Z12smooth_anglePiPdS0_S0_S0_S0_S0_S0_)
        /*06bc*/ 	.word	0x00000020


	//----- nvinfo : EIATTR_FRAME_SIZE
	.align		4
.L_345:
        /*06c0*/ 	.byte	0x04, 0x11
        /*06c2*/ 	.short	(.L_347 - .L_346)
	.align		4
.L_346:
        /*06c4*/ 	.word	index@(_Z12smooth_anglePiPdS0_S0_S0_S0_S0_S0_)
        /*06c8*/ 	.word	0x00000000


	//----- nvinfo : EIATTR_REGCOUNT
	.align		4
.L_347:
        /*06cc*/ 	.byte	0x04, 0x2f
        /*06ce*/ 	.short	(.L_349 - .L_348)
	.align		4
.L_348:
        /*06d0*/ 	.word	index@(_Z11diff_s_prepPiPdS0_S0_S0_S0_S0_S0_S0_S0_S0_S0_S0_S0_S0_)
        /*06d4*/ 	.word	0x00000036


	//----- nvinfo : EIATTR_FRAME_SIZE
	.align		4
.L_349:
        /*06d8*/ 	.byte	0x04, 0x11
        /*06da*/ 	.short	(.L_351 - .L_350)
	.align		4
.L_350:
        /*06dc*/ 	.word	index@($_Z11diff_s_prepPiPdS0_S0_S0_S0_S0_S0_S0_S0_S0_S0_S0_S0_S0_$__internal_accurate_pow)
        /*06e0*/ 	.word	0x00000000


	//----- nvinfo : EIATTR_FRAME_SIZE
	.align		4
.L_351:
        /*06e4*/ 	.byte	0x04, 0x11
        /*06e6*/ 	.short	(.L_353 - .L_352)
	.align		4
.L_352:
        /*06e8*/ 	.word	index@(_Z11diff_s_prepPiPdS0_S0_S0_S0_S0_S0_S0_S0_S0_S0_S0_S0_S0_)
        /*06ec*/ 	.word	0x00000000


	//----- nvinfo : EIATTR_REGCOUNT
	.align		4
.L_353:
        /*06f0*/ 	.byte	0x04, 0x2f
        /*06f2*/ 	.short	(.L_355 - .L_354)
	.align		4
.L_354:
        /*06f4*/ 	.word	index@(_Z12check_signalPiPdS0_S0_S0_S_S_)
        /*06f8*/ 	.word	0x0000000e


	//----- nvinfo : EIATTR_FRAME_SIZE
	.align		4
.L_355:
        /*06fc*/ 	.byte	0x04, 0x11
        /*06fe*/ 	.short	(.L_357 - .L_356)
	.align		4
.L_356:
        /*0700*/ 	.word	index@(_Z12check_signalPiPdS0_S0_S0_S_S_)
        /*0704*/ 	.word	0x00000000


	//----- nvinfo : EIATTR_REGCOUNT
	.align		4
.L_357:
        /*0708*/ 	.byte	0x04, 0x2f
        /*070a*/ 	.short	(.L_359 - .L_358)
	.align		4
.L_358:
        /*070c*/ 	.word	index@(_Z7copy2s0PiS_S_PdS0_S0_S0_S0_S0_S0_S0_S0_S0_S0_S0_)
        /*0710*/ 	.word	0x00000026


	//----- nvinfo : EIATTR_FRAME_SIZE
	.align		4
.L_359:
        /*0714*/ 	.byte	0x04, 0x11
        /*0716*/ 	.short	(.L_361 - .L_360)
	.align		4
.L_360:
        /*0718*/ 	.word	index@(_Z7copy2s0PiS_S_PdS0_S0_S0_S0_S0_S0_S0_S0_S0_S0_S0_)
        /*071c*/ 	.word	0x00000000


	//----- nvinfo : EIATTR_REGCOUNT
	.align		4
.L_361:
        /*0720*/ 	.byte	0x04, 0x2f
        /*0722*/ 	.short	(.L_363 - .L_362)
	.align		4
.L_362:
        /*0724*/ 	.word	index@(_Z17print_convergenceiPdS_S_S_)
        /*0728*/ 	.word	0x0000001f


	//----- nvinfo : EIATTR_FRAME_SIZE
	.align		4
.L_363:
        /*072c*/ 	.byte	0x04, 0x11
        /*072e*/ 	.short	(.L_365 - .L_364)
	.align		4
.L_364:
        /*0730*/ 	.word	index@($__internal_0_$__cuda_sm20_div_rn_f64_full)
        /*0734*/ 	.word	0x00000010


	//----- nvinfo : EIATTR_FRAME_SIZE
	.align		4
.L_365:
        /*0738*/ 	.byte	0x04, 0x11
        /*073a*/ 	.short	(.L_367 - .L_366)
	.align		4
.L_366:
        /*073c*/ 	.word	index@(_Z17print_convergenceiPdS_S_S_)
        /*0740*/ 	.word	0x00000010


	//----- nvinfo : EIATTR_REGCOUNT
	.align		4
.L_367:
        /*0744*/ 	.byte	0x04, 0x2f
        /*0746*/ 	.short	(.L_369 - .L_368)
	.align		4
.L_368:
        /*0748*/ 	.word	index@(_Z20check_double_specialiPiPdS0_S0_S0_S0_S0_S0_S0_S0_S0_S0_S0_)
        /*074c*/ 	.word	0x0000004a


	//----- nvinfo : EIATTR_FRAME_SIZE
	.align		4
.L_369:
        /*0750*/ 	.byte	0x04, 0x11
        /*0752*/ 	.short	(.L_371 - .L_370)
	.align		4
.L_370:
        /*0754*/ 	.word	index@($_Z20check_double_specialiPiPdS0_S0_S0_S0_S0_S0_S0_S0_S0_S0_S0_$__internal_trig_reduction_slowpathd)
        /*0758*/ 	.word	0x00000040


	//----- nvinfo : EIATTR_FRAME_SIZE
	.align		4
.L_371:
        /*075c*/ 	.byte	0x04, 0x11
        /*075e*/ 	.short	(.L_373 - .L_372)
	.align		4
.L_372:
        /*0760*/ 	.word	index@(_Z20check_double_specialiPiPdS0_S0_S0_S0_S0_S0_S0_S0_S0_S0_S0_)
        /*0764*/ 	.word	0x00000040


	//----- nvinfo : EIATTR_REGCOUNT
	.align		4
.L_373:
        /*0768*/ 	.byte	0x04, 0x2f
        /*076a*/ 	.short	(.L_375 - .L_374)
	.align		4
.L_374:
        /*076c*/ 	.word	index@(_Z21check_double_special2iPiPdS0_S0_S0_S0_S0_S0_S0_S0_S0_S0_S0_)
        /*0770*/ 	.word	0x0000004a


	//----- nvinfo : EIATTR_FRAME_SIZE
	.align		4
.L_375:
        /*0774*/ 	.byte	0x04, 0x11
        /*0776*/ 	.short	(.L_377 - .L_376)
	.align		4
.L_376:
        /*0778*/ 	.word	index@($_Z21check_double_special2iPiPdS0_S0_S0_S0_S0_S0_S0_S0_S0_S0_S0_$__internal_trig_reduction_slowpathd)
        /*077c*/ 	.word	0x00000040


	//----- nvinfo : EIATTR_FRAME_SIZE
	.align		4
.L_377:
        /*0780*/ 	.byte	0x04, 0x11
        /*0782*/ 	.short	(.L_379 - .L_378)
	.align		4
.L_378:
        /*0784*/ 	.word	index@(_Z21check_double_special2iPiPdS0_S0_S0_S0_S0_S0_S0_S0_S0_S0_S0_)
        /*0788*/ 	.word	0x00000040


	//----- nvinfo : EIATTR_REGCOUNT
	.align		4
.L_379:
        /*078c*/ 	.byte	0x04, 0x2f
        /*078e*/ 	.short	(.L_381 - .L_380)
	.align		4
.L_380:
        /*0790*/ 	.word	index@(_ZN3cub18CUB_300001_SM_10006detail11EmptyKernelIvEEvv)
        /*0794*/ 	.word	0x00000004


	//----- nvinfo : EIATTR_FRAME_SIZE
	.align		4
.L_381:
        /*0798*/ 	.byte	0x04, 0x11
        /*079a*/ 	.short	(.L_383 - .L_382)
	.align		4
.L_382:
        /*079c*/ 	.word	index@(_ZN3cub18CUB_300001_SM_10006detail11EmptyKernelIvEEvv)
        /*07a0*/ 	.word	0x00000000


	//----- nvinfo : EIATTR_REGCOUNT
	.align		4
.L_383:
        /*07a4*/ 	.byte	0x04, 0x2f
        /*07a6*/ 	.short	(.L_385 - .L_384)
	.align		4
.L_384:
        /*07a8*/ 	.word	index@(_ZN3cub18CUB_300001_SM_10006detail6reduce27DeviceSegmentedReduceKernelINS2_10policy_hubIdiN4cuda3std3__44plusIvEEE10Policy1000EPdSC_PiSD_iS9_ddEEvT0_T1_T2_T3_T5_T6_)
        /*07ac*/ 	.word	0x00000020


	//----- nvinfo : EIATTR_FRAME_SIZE
	.align		4
.L_385:
        /*07b0*/ 	.byte	0x04, 0x11
        /*07b2*/ 	.short	(.L_387 - .L_386)
	.align		4
.L_386:
        /*07b4*/ 	.word	index@(_ZN3cub18CUB_300001_SM_10006detail6reduce27DeviceSegmentedReduceKernelINS2_10policy_hubIdiN4cuda3std3__44plusIvEEE10Policy1000EPdSC_PiSD_iS9_ddEEvT0_T1_T2_T3_T5_T6_)
        /*07b8*/ 	.word	0x00000000


	//----- nvinfo : EIATTR_REGCOUNT
	.align		4
.L_387:
        /*07bc*/ 	.byte	0x04, 0x2f
        /*07be*/ 	.short	(.L_389 - .L_388)
	.align		4
.L_388:
        /*07c0*/ 	.word	index@(_ZN3cub18CUB_300001_SM_10006detail6reduce28DeviceReduceSingleTileKernelINS2_10policy_hubINS0_12KeyValuePairIidEEiNS0_6ArgMinEE10Policy1000ENS0_21ArgIndexInputIteratorIPdidEEPS6_iS7_NS2_20empty_problem_init_tIS6_EES6_N4cuda3std3__410__identityEEEvT0_T1_T2_T3_T4_T6_)
        /*07c4*/ 	.word	0x00000022


	//----- nvinfo : EIATTR_FRAME_SIZE
	.align		4
.L_389:
        /*07c8*/ 	.byte	0x04, 0x11
        /*07ca*/ 	.short	(.L_391 - .L_390)
	.align		4
.L_390:
        /*07cc*/ 	.word	index@(_ZN3cub18CUB_300001_SM_10006detail6reduce28DeviceReduceSingleTileKernelINS2_10policy_hubINS0_12KeyValuePairIidEEiNS0_6ArgMinEE10Policy1000ENS0_21ArgIndexInputIteratorIPdidEEPS6_iS7_NS2_20empty_problem_init_tIS6_EES6_N4cuda3std3__410__identityEEEvT0_T1_T2_T3_T4_T6_)
        /*07d0*/ 	.word	0x00000000


	//----- nvinfo : EIATTR_REGCOUNT
	.align		4
.L_391:
        /*07d4*/ 	.byte	0x04, 0x2f
        /*07d6*/ 	.short	(.L_393 - .L_392)
	.align		4
.L_392:
        /*07d8*/ 	.word	index@(_ZN3cub18CUB_300001_SM_10006detail6reduce18DeviceReduceKernelINS2_10policy_hubINS0_12KeyValuePairIidEEiNS0_6ArgMinEE10Policy1000ENS0_21ArgIndexInputIteratorIPdidEEiS7_S6_N4cuda3std3__410__identityEEEvT0_PT3_T1_NS0_13GridEvenShareISK_EET2_T4_)
        /*07dc*/ 	.word	0x0000001f


	//----- nvinfo : EIATTR_FRAME_SIZE
	.align		4
.L_393:
        /*07e0*/ 	.byte	0x04, 0x11
        /*07e2*/ 	.short	(.L_395 - .L_394)
	.align		4
.L_394:
        /*07e4*/ 	.word	index@(_ZN3cub18CUB_300001_SM_10006detail6reduce18DeviceReduceKernelINS2_10policy_hubINS0_12KeyValuePairIidEEiNS0_6ArgMinEE10Policy1000ENS0_21ArgIndexInputIteratorIPdidEEiS7_S6_N4cuda3std3__410__identityEEEvT0_PT3_T1_NS0_13GridEvenShareISK_EET2_T4_)
        /*07e8*/ 	.word	0x00000000


	//----- nvinfo : EIATTR_REGCOUNT
	.align		4
.L_395:
        /*07ec*/ 	.byte	0x04, 0x2f
        /*07ee*/ 	.short	(.L_397 - .L_396)
	.align		4
.L_396:
        /*07f0*/ 	.word	index@(_ZN3cub18CUB_300001_SM_10006detail6reduce28DeviceReduceSingleTileKernelINS2_10policy_hubINS0_12KeyValuePairIidEEiNS0_6ArgMinEE10Policy1000EPS6_SA_iS7_NS2_20empty_problem_init_tIS6_EES6_N4cuda3std3__410__identityEEEvT0_T1_T2_T3_T4_T6_)
        /*07f4*/ 	.word	0x0000001c


	//----- nvinfo : EIATTR_FRAME_SIZE
	.align		4
.L_397:
        /*07f8*/ 	.byte	0x04, 0x11
        /*07fa*/ 	.short	(.L_399 - .L_398)
	.align		4
.L_398:
        /*07fc*/ 	.word	index@(_ZN3cub18CUB_300001_SM_10006detail6reduce28DeviceReduceSingleTileKernelINS2_10policy_hubINS0_12KeyValuePairIidEEiNS0_6ArgMinEE10Policy1000EPS6_SA_iS7_NS2_20empty_problem_init_tIS6_EES6_N4cuda3std3__410__identityEEEvT0_T1_T2_T3_T4_T6_)
        /*0800*/ 	.word	0x00000000


	//----- nvinfo : EIATTR_MIN_STACK_SIZE
	.align		4
.L_399:
        /*0804*/ 	.byte	0x04, 0x12
        /*0806*/ 	.short	(.L_401 - .L_400)
	.align		4
.L_400:
        /*0808*/ 	.word	index@(_ZN3cub18CUB_300001_SM_10006detail6reduce28DeviceReduceSingleTileKernelINS2_10policy_hubINS0_12KeyValuePairIidEEiNS0_6ArgMinEE10Policy1000EPS6_SA_iS7_NS2_20empty_problem_init_tIS6_EES6_N4cuda3std3__410__identityEEEvT0_T1_T2_T3_T4_T6_)
        /*080c*/ 	.word	0x00000000


	//----- nvinfo : EIATTR_MIN_STACK_SIZE
	.align		4
.L_401:
        /*0810*/ 	.byte	0x04, 0x12
        /*0812*/ 	.short	(.L_403 - .L_402)
	.align		4
.L_402:
        /*0814*/ 	.word	index@(_ZN3cub18CUB_300001_SM_10006detail6reduce18DeviceReduceKernelINS2_10policy_hubINS0_12KeyValuePairIidEEiNS0_6ArgMinEE10Policy1000ENS0_21ArgIndexInputIteratorIPdidEEiS7_S6_N4cuda3std3__410__identityEEEvT0_PT3_T1_NS0_13GridEvenShareISK_EET2_T4_)
        /*0818*/ 	.word	0x00000000


	//----- nvinfo : EIATTR_MIN_STACK_SIZE
	.align		4
.L_403:
        /*081c*/ 	.byte	0x04, 0x12
        /*081e*/ 	.short	(.L_405 - .L_404)
	.align		4
.L_404:
        /*0820*/ 	.word	index@(_ZN3cub18CUB_300001_SM_10006detail6reduce28DeviceReduceSingleTileKernelINS2_10policy_hubINS0_12KeyValuePairIidEEiNS0_6ArgMinEE10Policy1000ENS0_21ArgIndexInputIteratorIPdidEEPS6_iS7_NS2_20empty_problem_init_tIS6_EES6_N4cuda3std3__410__identityEEEvT0_T1_T2_T3_T4_T6_)
        /*0824*/ 	.word	0x00000000


	//----- nvinfo : EIATTR_MIN_STACK_SIZE
	.align		4
.L_405:
        /*0828*/ 	.byte	0x04, 0x12
        /*082a*/ 	.short	(.L_407 - .L_406)
	.align		4
.L_406:
        /*082c*/ 	.word	index@(_ZN3cub18CUB_300001_SM_10006detail6reduce27DeviceSegmentedReduceKernelINS2_10policy_hubIdiN4cuda3std3__44plusIvEEE10Policy1000EPdSC_PiSD_iS9_ddEEvT0_T1_T2_T3_T5_T6_)
        /*0830*/ 	.word	0x00000000


	//----- nvinfo : EIATTR_MIN_STACK_SIZE
	.align		4
.L_407:
        /*0834*/ 	.byte	0x04, 0x12
        /*0836*/ 	.short	(.L_409 - .L_408)
	.align		4
.L_408:
        /*0838*/ 	.word	index@(_ZN3cub18CUB_300001_SM_10006detail11EmptyKernelIvEEvv)
        /*083c*/ 	.word	0x00000000


	//----- nvinfo : EIATTR_MIN_STACK_SIZE
	.align		4
.L_409:
        /*0840*/ 	.byte	0x04, 0x12
        /*0842*/ 	.short	(.L_411 - .L_410)
	.align		4
.L_410:
        /*0844*/ 	.word	index@(_Z21check_double_special2iPiPdS0_S0_S0_S0_S0_S0_S0_S0_S0_S0_S0_)
        /*0848*/ 	.word	0x00000040


	//----- nvinfo : EIATTR_MIN_STACK_SIZE
	.align		4
.L_411:
        /*084c*/ 	.byte	0x04, 0x12
        /*084e*/ 	.short	(.L_413 - .L_412)
	.align		4
.L_412:
        /*0850*/ 	.word	index@(_Z20check_double_specialiPiPdS0_S0_S0_S0_S0_S0_S0_S0_S0_S0_S0_)
        /*0854*/ 	.word	0x00000040


	//----- nvinfo : EIATTR_MIN_STACK_SIZE
	.align		4
.L_413:
        /*0858*/ 	.byte	0x04, 0x12
        /*085a*/ 	.short	(.L_415 - .L_414)
	.align		4
.L_414:
        /*085c*/ 	.word	index@(_Z17print_convergenceiPdS_S_S_)
        /*0860*/ 	.word	0x00000010


	//----- nvinfo : EIATTR_MIN_STACK_SIZE
	.align		4
.L_415:
        /*0864*/ 	.byte	0x04, 0x12
        /*0866*/ 	.short	(.L_417 - .L_416)
	.align		4
.L_416:
        /*0868*/ 	.word	index@(_Z7copy2s0PiS_S_PdS0_S0_S0_S0_S0_S0_S0_S0_S0_S0_S0_)
        /*086c*/ 	.word	0x00000000


	//----- nvinfo : EIATTR_MIN_STACK_SIZE
	.align		4
.L_417:
        /*0870*/ 	.byte	0x04, 0x12
        /*0872*/ 	.short	(.L_419 - .L_418)
	.align		4
.L_418:
        /*0874*/ 	.word	index@(_Z12check_signalPiPdS0_S0_S0_S_S_)
        /*0878*/ 	.word	0x00000000


	//----- nvinfo : EIATTR_MIN_STACK_SIZE
	.align		4
.L_419:
        /*087c*/ 	.byte	0x04, 0x12
        /*087e*/ 	.short	(.L_421 - .L_420)
	.align		4
.L_420:
        /*0880*/ 	.word	index@(_Z11diff_s_prepPiPdS0_S0_S0_S0_S0_S0_S0_S0_S0_S0_S0_S0_S0_)
        /*0884*/ 	.word	0x00000000


	//----- nvinfo : EIATTR_MIN_STACK_SIZE
	.align		4
.L_421:
        /*0888*/ 	.byte	0x04, 0x12
        /*088a*/ 	.short	(.L_423 - .L_422)
	.align		4
.L_422:
        /*088c*/ 	.word	index@(_Z12smooth_anglePiPdS0_S0_S0_S0_S0_S0_)
        /*0890*/ 	.word	0x00000000


	//----- nvinfo : EIATTR_MIN_STACK_SIZE
	.align		4
.L_423:
        /*0894*/ 	.byte	0x04, 0x12
        /*0896*/ 	.short	(.L_425 - .L_424)
	.align		4
.L_424:
        /*0898*/ 	.word	index@(_Z8check_s2PiPdS0_S0_S0_S0_S0_S0_S0_)
        /*089c*/ 	.word	0x00000000


	//----- nvinfo : EIATTR_MIN_STACK_SIZE
	.align		4
.L_425:
        /*08a0*/ 	.byte	0x04, 0x12
        /*08a2*/ 	.short	(.L_427 - .L_426)
	.align		4
.L_426:
        /*08a4*/ 	.word	index@(_Z7s1_2_s2PiPdS0_S0_S0_S0_S0_S0_S0_S0_S0_S0_S0_S0_S0_S0_S0_)
        /*08a8*/ 	.word	0x00000000


	//----- nvinfo : EIATTR_MIN_STACK_SIZE
	.align		4
.L_427:
        /*08ac*/ 	.byte	0x04, 0x12
        /*08ae*/ 	.short	(.L_429 - .L_428)
	.align		4
.L_428:
        /*08b0*/ 	.word	index@(_Z30remap_s1_length_for_cumulationPiPdS0_S0_S0_)
        /*08b4*/ 	.word	0x00000000


	//----- nvinfo : EIATTR_MIN_STACK_SIZE
	.align		4
.L_429:
        /*08b8*/ 	.byte	0x04, 0x12
        /*08ba*/ 	.short	(.L_431 - .L_430)
	.align		4
.L_430:
        /*08bc*/ 	.word	index@(_Z18s1_length_sqrt_calPdPiS_S_)
        /*08c0*/ 	.word	0x00000000


	//----- nvinfo : EIATTR_MIN_STACK_SIZE
	.align		4
.L_431:
        /*08c4*/ 	.byte	0x04, 0x12
        /*08c6*/ 	.short	(.L_433 - .L_432)
	.align		4
.L_432:
        /*08c8*/ 	.word	index@(_Z14s1_length_prepPiPdS0_S0_S0_S0_S0_S0_S0_)
        /*08cc*/ 	.word	0x00000000


	//----- nvinfo : EIATTR_MIN_STACK_SIZE
	.align		4
.L_433:
        /*08d0*/ 	.byte	0x04, 0x12
        /*08d2*/ 	.short	(.L_435 - .L_434)
	.align		4
.L_434:
        /*08d4*/ 	.word	index@(_Z12s1_frac2cartPiPdS0_S0_S0_S0_S0_S0_S0_S0_)
        /*08d8*/ 	.word	0x00000000


	//----- nvinfo : EIATTR_MIN_STACK_SIZE
	.align		4
.L_435:
        /*08dc*/ 	.byte	0x04, 0x12
        /*08de*/ 	.short	(.L_437 - .L_436)
	.align		4
.L_436:
        /*08e0*/ 	.word	index@(_Z21s1_fix_modify_upgradePiS_PdS0_S0_S0_S0_S0_S0_S0_S0_S0_S0_S0_S0_S0_)
        /*08e4*/ 	.word	0x00000000


	//----- nvinfo : EIATTR_MIN_STACK_SIZE
	.align		4
.L_437:
        /*08e8*/ 	.byte	0x04, 0x12
        /*08ea*/ 	.short	(.L_439 - .L_438)
	.align		4
.L_438:
        /*08ec*/ 	.word	index@(_Z13s1_fix_modifyPiPdS0_S0_S0_S0_S0_S0_S0_S0_S0_S0_S0_S0_S0_)
        /*08f0*/ 	.word	0x00000000


	//----- nvinfo : EIATTR_MIN_STACK_SIZE
	.align		4
.L_439:
        /*08f4*/ 	.byte	0x04, 0x12
        /*08f6*/ 	.short	(.L_441 - .L_440)
	.align		4
.L_440:
        /*08f8*/ 	.word	index@(_Z10s0_new_calPdPiS_S_S_S_S_S_S_S_S_S_S_S_S_S_S_S_)
        /*08fc*/ 	.word	0x00000000


	//----- nvinfo : EIATTR_MIN_STACK_SIZE
	.align		4
.L_441:
        /*0900*/ 	.byte	0x04, 0x12
        /*0902*/ 	.short	(.L_443 - .L_442)
	.align		4
.L_442:
        /*0904*/ 	.word	index@(_Z23s0_grad_length_sqrt_calPdPiS_)
        /*0908*/ 	.word	0x00000000


	//----- nvinfo : EIATTR_MIN_STACK_SIZE
	.align		4
.L_443:
        /*090c*/ 	.byte	0x04, 0x12
        /*090e*/ 	.short	(.L_445 - .L_444)
	.align		4
.L_444:
        /*0910*/ 	.word	index@(_Z11s0_grad_calPdS_S_PiS_S_S_)
        /*0914*/ 	.word	0x00000000


	//----- nvinfo : EIATTR_MIN_STACK_SIZE
	.align		4
.L_445:
        /*0918*/ 	.byte	0x04, 0x12
        /*091a*/ 	.short	(.L_447 - .L_446)
	.align		4
.L_446:
        /*091c*/ 	.word	index@(_Z16Vext_s0_deri_calPiPdS0_S0_S0_S0_S_S0_S0_S0_S0_S0_S_S_S_S0_S0_S0_S0_S0_S0_S0_S_S_S0_S0_S0_S0_S0_S0_S_S_S0_S0_S0_S0_S0_S0_S0_S0_S0_S0_S0_S0_S0_S0_)
        /*0920*/ 	.word	0x00000028


	//----- nvinfo : EIATTR_MIN_STACK_SIZE
	.align		4
.L_447:
        /*0924*/ 	.byte	0x04, 0x12
        /*0926*/ 	.short	(.L_449 - .L_448)
	.align		4
.L_448:
        /*0928*/ 	.word	index@(_Z16remap_string_varPiS_S_PdS0_S0_S0_S0_S0_S0_S0_S0_S0_S0_S0_S_S_S_S_S0_S0_)
        /*092c*/ 	.word	0x00000000


	//----- nvinfo : EIATTR_MIN_STACK_SIZE
	.align		4
.L_449:
        /*0930*/ 	.byte	0x04, 0x12
        /*0932*/ 	.short	(.L_451 - .L_450)
	.align		4
.L_450:
        /*0934*/ 	.word	index@(_Z11Vext_cal_s0PiPdS0_S0_S0_S0_S_S0_S0_S0_S0_S0_S_S_S_S0_S0_S0_S0_S0_S0_S0_S_S_S0_S0_S0_S0_S0_S0_S_S_S_S0_S0_S0_S0_S0_S0_S0_S0_S0_S0_S0_S0_S0_S0_S0_S0_S0_S0_S0_S0_)
        /*0938*/ 	.word	0x00000028


	//----- nvinfo : EIATTR_MIN_STACK_SIZE
	.align		4
.L_451:
        /*093c*/ 	.byte	0x04, 0x12
        /*093e*/ 	.short	(.L_453 - .L_452)
	.align		4
.L_452:
        /*0940*/ 	.word	index@(_Z8ini_2_s0PiS_PdS0_S0_S0_S0_S0_S0_S0_S0_S0_S0_S0_S0_S0_S0_)
        /*0944*/ 	.word	0x00000000


	//----- nvinfo : EIATTR_MIN_STACK_SIZE
	.align		4
.L_453:
        /*0948*/ 	.byte	0x04, 0x12
        /*094a*/ 	.short	(.L_455 - .L_454)
	.align		4
.L_454:
        /*094c*/ 	.word	index@(_Z19ini_length_sqrt_calPiPd)
        /*0950*/ 	.word	0x00000000


	//----- nvinfo : EIATTR_MIN_STACK_SIZE
	.align		4
.L_455:
        /*0954*/ 	.byte	0x04, 0x12
        /*0956*/ 	.short	(.L_457 - .L_456)
	.align		4
.L_456:
        /*0958*/ 	.word	index@(_Z19cal_length_prep_iniPiPdS0_S0_S0_)
        /*095c*/ 	.word	0x00000000


	//----- nvinfo : EIATTR_MIN_STACK_SIZE
	.align		4
.L_457:
        /*0960*/ 	.byte	0x04, 0x12
        /*0962*/ 	.short	(.L_459 - .L_458)
	.align		4
.L_458:
        /*0964*/ 	.word	index@(_Z16s1_frac2cart_iniPiPdS0_S0_S0_S0_S0_S0_S0_S0_)
        /*0968*/ 	.word	0x00000000


	//----- nvinfo : EIATTR_MIN_STACK_SIZE
	.align		4
.L_459:
        /*096c*/ 	.byte	0x04, 0x12
        /*096e*/ 	.short	(.L_461 - .L_460)
	.align		4
.L_460:
        /*0970*/ 	.word	index@(_Z21Vext_cal_ini_backwardPiPdS0_S0_S0_S0_S_S0_S0_S0_S0_S0_S_S_S_S0_S0_S0_S0_S0_S0_S0_S_S_S_S_S0_S0_S_S_S_S_S_S_S_S_S0_S0_S0_S0_S0_S0_S0_S0_S_S_S0_S0_S0_S0_S0_S0_S0_S0_S0_S0_S0_S0_S0_S0_S0_S0_S0_S0_S0_S0_)
        /*0974*/ 	.word	0x00000028


	//----- nvinfo : EIATTR_MIN_STACK_SIZE
	.align		4
.L_461:
        /*0978*/ 	.byte	0x04, 0x12
        /*097a*/ 	.short	(.L_463 - .L_462)
	.align		4
.L_462:
        /*097c*/ 	.word	index@(_Z20Vext_cal_ini_forwardPiPdS0_S0_S0_S0_S_S0_S0_S0_S0_S0_S_S_S_S0_S0_S0_S0_S0_S0_S0_S_S_S_S_S0_S0_S_S_S_S_S_S_S_S_S0_S0_S0_S0_S0_S0_S0_S0_S_S_S0_S0_S0_S0_S0_S0_S0_S0_S0_S0_S0_S0_S0_S0_S0_S0_S0_S0_S0_S0_)
        /*0980*/ 	.word	0x00000028


	//----- nvinfo : EIATTR_MIN_STACK_SIZE
	.align		4
.L_463:
        /*0984*/ 	.byte	0x04, 0x12
        /*0986*/ 	.short	(.L_465 - .L_464)
	.align		4
.L_464:
        /*0988*/ 	.word	index@(_Z20Vext_cal_ini_upgradePiPdS0_S0_S0_S0_S_S0_S0_S0_S0_S0_S_S_S_S0_S0_S0_S0_S0_S0_S0_S_S_S_S_S_S0_S0_S_S_S_S_S_S_S_S_S0_S0_S0_S0_S0_S0_S0_S0_S_S_S0_S0_S0_S0_S0_S0_S0_S0_S0_S0_S0_S0_S0_S0_S0_S0_S0_S0_S0_S0_)
        /*098c*/ 	.word	0x00000028


	//----- nvinfo : EIATTR_MIN_STACK_SIZE
	.align		4
.L_465:
        /*0990*/ 	.byte	0x04, 0x12
        /*0992*/ 	.short	(.L_467 - .L_466)
	.align		4
.L_466:
        /*0994*/ 	.word	index@(_Z12Vext_cal_iniPiPdS0_S0_S0_S0_S_S0_S0_S0_S0_S0_S_S_S_S0_S0_S0_S0_S0_S0_S0_S_S_S_S_S0_S0_S_S_S_S_S_S_S_S_S0_S0_S0_S0_S0_S0_S0_S0_S_S_S0_S0_S0_S0_S0_S0_S0_S0_S0_S0_S0_S0_S0_S0_S0_S0_S0_S0_S0_S0_)
        /*0998*/ 	.word	0x00000028


	//----- nvinfo : EIATTR_MIN_STACK_SIZE
	.align		4
.L_467:
        /*099c*/ 	.byte	0x04, 0x12
        /*099e*/ 	.short	(.L_469 - .L_468)
	.align		4
.L_468:
        /*09a0*/ 	.word	index@(_Z23copy_ini_middle_upgradePdS_S_S_S_S_PiS_S_S_S_S_S_S0_PN3cub18CUB_300001_SM_100012KeyValuePairIidEES0_S0_S0_)
        /*09a4*/ 	.word	0x00000000


	//----- nvinfo : EIATTR_MIN_STACK_SIZE
	.align		4
.L_469:
        /*09a8*/ 	.byte	0x04, 0x12
        /*09aa*/ 	.short	(.L_471 - .L_470)
	.align		4
.L_470:
        /*09ac*/ 	.word	index@(_Z15copy_ini_middlePdS_S_S_S_S_S_S_S_S_S_S_PiPN3cub18CUB_300001_SM_100012KeyValuePairIidEES0_S0_S0_)
        /*09b0*/ 	.word	0x00000000


	//----- nvinfo : EIATTR_MIN_STACK_SIZE
	.align		4
.L_471:
        /*09b4*/ 	.byte	0x04, 0x12
        /*09b6*/ 	.short	(.L_473 - .L_472)
	.align		4
.L_472:
        /*09b8*/ 	.word	index@(_Z16copy_ini_upgradePdS_S_S_S_S_PiS_S_S_S_S_S_PN3cub18CUB_300001_SM_100012KeyValuePairIidEES0_S0_S0_)
        /*09bc*/ 	.word	0x00000000


	//----- nvinfo : EIATTR_MIN_STACK_SIZE
	.align		4
.L_473:
        /*09c0*/ 	.byte	0x04, 0x12
        /*09c2*/ 	.short	(.L_475 - .L_474)
	.align		4
.L_474:
        /*09c4*/ 	.word	index@(_Z8copy_iniPdS_S_S_S_S_S_S_S_S_S_S_PN3cub18CUB_300001_SM_100012KeyValuePairIidEEPiS5_S5_)
        /*09c8*/ 	.word	0x00000000


	//----- nvinfo : EIATTR_MIN_STACK_SIZE
	.align		4
.L_475:
        /*09cc*/ 	.byte	0x04, 0x12
        /*09ce*/ 	.short	(.L_477 - .L_476)
	.align		4
.L_476:
        /*09d0*/ 	.word	index@(_Z12ini_string_1PiPdS0_S0_S0_S0_S0_S_S_S_PN3cub18CUB_300001_SM_100012KeyValuePairIidEES0_S0_S0_S0_S0_S0_)
        /*09d4*/ 	.word	0x00000000


	//----- nvinfo : EIATTR_MIN_STACK_SIZE
	.align		4
.L_477:
        /*09d8*/ 	.byte	0x04, 0x12
        /*09da*/ 	.short	(.L_479 - .L_478)
	.align		4
.L_478:
        /*09dc*/ 	.word	index@(_Z18Vext_cal_3_upgradePiPdS0_S0_S0_S0_S_S0_S0_S0_S0_S0_S_S_S_S0_S0_S0_S0_S0_S0_S0_S_S_S_S_S_S0_S0_S_S_S_S_S_S_S_S_S0_S0_S0_S0_S0_S0_S0_S0_S0_S0_S0_S0_S0_S0_S0_S0_S0_S0_S0_S0_)
        /*09e0*/ 	.word	0x00000028


	//----- nvinfo : EIATTR_MIN_STACK_SIZE
	.align		4
.L_479:
        /*09e4*/ 	.byte	0x04, 0x12
        /*09e6*/ 	.short	(.L_481 - .L_480)
	.align		4
.L_480:
        /*09e8*/ 	.word	index@(_Z10Vext_cal_3PiPdS0_S0_S0_S0_S_S0_S0_S0_S0_S0_S_S_S_S0_S0_S0_S0_S0_S0_S0_S_S_S_S_S0_S0_S_S_S_S_S_S_S_S_S0_S0_S0_S0_S0_S0_S0_S0_S0_S0_S0_S0_S0_S0_S0_S0_S0_S0_S0_S0_)
        /*09ec*/ 	.word	0x00000028


	//----- nvinfo : EIATTR_MIN_STACK_SIZE
	.align		4
.L_481:
        /*09f0*/ 	.byte	0x04, 0x12
        /*09f2*/ 	.short	(.L_483 - .L_482)
	.align		4
.L_482:
        /*09f4*/ 	.word	index@(_Z9check_keyiPN3cub18CUB_300001_SM_100012KeyValuePairIidEE)
        /*09f8*/ 	.word	0x00000010


	//----- nvinfo : EIATTR_MIN_STACK_SIZE
	.align		4
.L_483:
        /*09fc*/ 	.byte	0x04, 0x12
        /*09fe*/ 	.short	(.L_485 - .L_484)
	.align		4
.L_484:
        /*0a00*/ 	.word	index@(_Z19check_double_angle3iPdS_S_S_)
        /*0a04*/ 	.word	0x00000028


	//----- nvinfo : EIATTR_MIN_STACK_SIZE
	.align		4
.L_485:
        /*0a08*/ 	.byte	0x04, 0x12
        /*0a0a*/ 	.short	(.L_487 - .L_486)
	.align		4
.L_486:
        /*0a0c*/ 	.word	index@(_Z19check_double_angle2iPdS_S_)
        /*0a10*/ 	.word	0x00000020


	//----- nvinfo : EIATTR_MIN_STACK_SIZE
	.align		4
.L_487:
        /*0a14*/ 	.byte	0x04, 0x12
        /*0a16*/ 	.short	(.L_489 - .L_488)
	.align		4
.L_488:
        /*0a18*/ 	.word	index@(_Z19check_double_angle1iPdS_S_)
        /*0a1c*/ 	.word	0x00000020


	//----- nvinfo : EIATTR_MIN_STACK_SIZE
	.align		4
.L_489:
        /*0a20*/ 	.byte	0x04, 0x12
        /*0a22*/ 	.short	(.L_491 - .L_490)
	.align		4
.L_490:
        /*0a24*/ 	.word	index@(_Z17check_double_tempiPdS_S_)
        /*0a28*/ 	.word	0x00000018


	//----- nvinfo : EIATTR_MIN_STACK_SIZE
	.align		4
.L_491:
        /*0a2c*/ 	.byte	0x04, 0x12
        /*0a2e*/ 	.short	(.L_493 - .L_492)
	.align		4
.L_492:
        /*0a30*/ 	.word	index@(_Z19check_double_followPdS_S_)
        /*0a34*/ 	.word	0x00000018


	//----- nvinfo : EIATTR_MIN_STACK_SIZE
	.align		4
.L_493:
        /*0a38*/ 	.byte	0x04, 0x12
        /*0a3a*/ 	.short	(.L_495 - .L_494)
	.align		4
.L_494:
        /*0a3c*/ 	.word	index@(_Z20check_double_custom7iPdS_)
        /*0a40*/ 	.word	0x00000020


	//----- nvinfo : EIATTR_MIN_STACK_SIZE
	.align		4
.L_495:
        /*0a44*/ 	.byte	0x04, 0x12
        /*0a46*/ 	.short	(.L_497 - .L_496)
	.align		4
.L_496:
        /*0a48*/ 	.word	index@(_Z20check_double_custom6iPdS_)
        /*0a4c*/ 	.word	0x00000030


	//----- nvinfo : EIATTR_MIN_STACK_SIZE
	.align		4
.L_497:
        /*0a50*/ 	.byte	0x04, 0x12
        /*0a52*/ 	.short	(.L_499 - .L_498)
	.align		4
.L_498:
        /*0a54*/ 	.word	index@(_Z20check_double_custom5iPdS_S_S_S_S_S_S_S_S_S_S_)
        /*0a58*/ 	.word	0x00000060


	//----- nvinfo : EIATTR_MIN_STACK_SIZE
	.align		4
.L_499:
        /*0a5c*/ 	.byte	0x04, 0x12
        /*0a5e*/ 	.short	(.L_501 - .L_500)
	.align		4
.L_500:
        /*0a60*/ 	.word	index@(_Z20check_double_custom4iPdS_S_S_S_S_S_)
        /*0a64*/ 	.word	0x00000038


	//----- nvinfo : EIATTR_MIN_STACK_SIZE
	.align		4
.L_501:
        /*0a68*/ 	.byte	0x04, 0x12
        /*0a6a*/ 	.short	(.L_503 - .L_502)
	.align		4
.L_502:
        /*0a6c*/ 	.word	index@(_Z20check_double_custom3iPdS_S_S_S_S_)
        /*0a70*/ 	.word	0x00000030


	//----- nvinfo : EIATTR_MIN_STACK_SIZE
	.align		4
.L_503:
        /*0a74*/ 	.byte	0x04, 0x12
        /*0a76*/ 	.short	(.L_505 - .L_504)
	.align		4
.L_504:
        /*0a78*/ 	.word	index@(_Z21check_double_custom22iPdS_S_S_S_S_)
        /*0a7c*/ 	.word	0x00000030


	//----- nvinfo : EIATTR_MIN_STACK_SIZE
	.align		4
.L_505:
        /*0a80*/ 	.byte	0x04, 0x12
        /*0a82*/ 	.short	(.L_507 - .L_506)
	.align		4
.L_506:
        /*0a84*/ 	.word	index@(_Z20check_double_custom2iPdS_S_S_S_S_)
        /*0a88*/ 	.word	0x00000030


	//----- nvinfo : EIATTR_MIN_STACK_SIZE
	.align		4
.L_507:
        /*0a8c*/ 	.byte	0x04, 0x12
        /*0a8e*/ 	.short	(.L_509 - .L_508)
	.align		4
.L_508:
        /*0a90*/ 	.word	index@(_Z19check_double_customiPdS_)
        /*0a94*/ 	.word	0x00000010


	//----- nvinfo : EIATTR_MIN_STACK_SIZE
	.align		4
.L_509:
        /*0a98*/ 	.byte	0x04, 0x12
        /*0a9a*/ 	.short	(.L_511 - .L_510)
	.align		4
.L_510:
        /*0a9c*/ 	.word	index@(_Z16check_double_sciiPd)
        /*0aa0*/ 	.word	0x00000008


	//----- nvinfo : EIATTR_MIN_STACK_SIZE
	.align		4
.L_511:
        /*0aa4*/ 	.byte	0x04, 0x12
        /*0aa6*/ 	.short	(.L_513 - .L_512)
	.align		4
.L_512:
        /*0aa8*/ 	.word	index@(_Z16check_double_iniiPd)
        /*0aac*/ 	.word	0x00000018


	//----- nvinfo : EIATTR_MIN_STACK_SIZE
	.align		4
.L_513:
        /*0ab0*/ 	.byte	0x04, 0x12
        /*0ab2*/ 	.short	(.L_515 - .L_514)
	.align		4
.L_514:
        /*0ab4*/ 	.word	index@(_Z12check_doubleiPd)
        /*0ab8*/ 	.word	0x00000008


	//----- nvinfo : EIATTR_MIN_STACK_SIZE
	.align		4
.L_515:
        /*0abc*/ 	.byte	0x04, 0x12
        /*0abe*/ 	.short	(.L_517 - .L_516)
	.align		4
.L_516:
        /*0ac0*/ 	.word	index@(_Z16check_int_customiPiS_S_S_S_S_S_S_)
        /*0ac4*/ 	.word	0x00000020


	//----- nvinfo : EIATTR_MIN_STACK_SIZE
	.align		4
.L_517:
        /*0ac8*/ 	.byte	0x04, 0x12
        /*0aca*/ 	.short	(.L_519 - .L_518)
	.align		4
.L_518:
        /*0acc*/ 	.word	index@(_Z9check_intiPi)
        /*0ad0*/ 	.word	0x00000008
.L_519:


//--------------------- .nv.compat                --------------------------
	.section	.nv.compat,"",@"SHT_CUDA_COMPAT_INFO"
	.align	4
        /*0000*/ 	.byte	0x02, 0x09, 0x00, 0x00, 0x02, 0x02, 0x01, 0x00, 0x02, 0x05, 0x05, 0x00, 0x03, 0x07, 0x01, 0x01
        /*0010*/ 	.byte	0x02, 0x03, 0x00, 0x00, 0x02, 0x06, 0x01, 0x00, 0x04, 0x0b, 0x08, 0x00, 0x01, 0x00, 0x00, 0x00
        /*0020*/ 	.byte	0x00, 0x00, 0x00, 0x00


//--------------------- .nv.info._ZN3cub18CUB_300001_SM_10006detail6reduce28DeviceReduceSingleTileKernelINS2_10policy_hubINS0_12KeyValuePairIidEEiNS0_6ArgMinEE10Policy1000EPS6_SA_iS7_NS2_20empty_problem_init_tIS6_EES6_N4cuda3std3__410__identityEEEvT0_T1_T2_T3_T4_T6_ --------------------------
	.section	.nv.info._ZN3cub18CUB_300001_SM_10006detail6reduce28DeviceReduceSingleTileKernelINS2_10policy_hubINS0_12KeyValuePairIidEEiNS0_6ArgMinEE10Policy1000EPS6_SA_iS7_NS2_20empty_problem_init_tIS6_EES6_N4cuda3std3__410__identityEEEvT0_T1_T2_T3_T4_T6_,"",@"SHT_CUDA_INFO"
	.sectionflags	@""
	.align	4


	//----- nvinfo : EIATTR_CUDA_API_VERSION
	.align		4
        /*0000*/ 	.byte	0x04, 0x37
        /*0002*/ 	.short	(.L_521 - .L_520)
.L_520:
        /*0004*/ 	.word	0x00000082


	//----- nvinfo : EIATTR_KPARAM_INFO
	.align		4
.L_521:
        /*0008*/ 	.byte	0x04, 0x17
        /*000a*/ 	.short	(.L_523 - .L_522)
.L_522:
        /*000c*/ 	.word	0x00000000
        /*0010*/ 	.short	0x0005
        /*0012*/ 	.short	0x0028
        /*0014*/ 	.byte	0x00, 0xf0, 0x05, 0x00


	//----- nvinfo : EIATTR_KPARAM_INFO
	.align		4
.L_523:
        /*0018*/ 	.byte	0x04, 0x17
        /*001a*/ 	.short	(.L_525 - .L_524)
.L_524:
        /*001c*/ 	.word	0x00000000
        /*0020*/ 	.short	0x0004
        /*0022*/ 	.short	0x0018
        /*0024*/ 	.byte	0x00, 0xf0, 0x41, 0x00


	//----- nvinfo : EIATTR_KPARAM_INFO
	.align		4
.L_525:
        /*0028*/ 	.byte	0x04, 0x17
        /*002a*/ 	.short	(.L_527 - .L_526)
.L_526:
        /*002c*/ 	.word	0x00000000
        /*0030*/ 	.short	0x0003
        /*0032*/ 	.short	0x0014
        /*0034*/ 	.byte	0x00, 0xf0, 0x05, 0x00


	//----- nvinfo : EIATTR_KPARAM_INFO
	.align		4
.L_527:
        /*0038*/ 	.byte	0x04, 0x17
        /*003a*/ 	.short	(.L_529 - .L_528)
.L_528:
        /*003c*/ 	.word	0x00000000
        /*0040*/ 	.short	0x0002
        /*0042*/ 	.short	0x0010
        /*0044*/ 	.byte	0x00, 0xf0, 0x11, 0x00


	//----- nvinfo : EIATTR_KPARAM_INFO
	.align		4
.L_529:
        /*0048*/ 	.byte	0x04, 0x17
        /*004a*/ 	.short	(.L_531 - .L_530)
.L_530:
        /*004c*/ 	.word	0x00000000
        /*0050*/ 	.short	0x0001
        /*0052*/ 	.short	0x0008
        /*0054*/ 	.byte	0x00, 0xf5, 0x21, 0x00


	//----- nvinfo : EIATTR_KPARAM_INFO
	.align		4
.L_531:
        /*0058*/ 	.byte	0x04, 0x17
        /*005a*/ 	.short	(.L_533 - .L_532)
.L_532:
        /*005c*/ 	.word	0x00000000
        /*0060*/ 	.short	0x0000
        /*0062*/ 	.short	0x0000
        /*0064*/ 	.byte	0x00, 0xf5, 0x21, 0x00


	//----- nvinfo : EIATTR_SPARSE_MMA_MASK
	.align		4
.L_533:
        /*0068*/ 	.byte	0x03, 0x50
        /*006a*/ 	.short	0x0000


	//----- nvinfo : EIATTR_MAXREG_COUNT
	.align		4
        /*006c*/ 	.byte	0x03, 0x1b
        /*006e*/ 	.short	0x00ff


	//----- nvinfo : EIATTR_NUM_BARRIERS
	.align		4
        /*0070*/ 	.byte	0x02, 0x4c
        /*0072*/ 	.byte	0x01
	.zero		1


	//----- nvinfo : EIATTR_MERCURY_ISA_VERSION
	.align		4
        /*0074*/ 	.byte	0x03, 0x5f
        /*0076*/ 	.short	0x0101


	//----- nvinfo : EIATTR_COOP_GROUP_MASK_REGIDS
	.align		4
        /*0078*/ 	.byte	0x04, 0x29
        /*007a*/ 	.short	(.L_535 - .L_534)


	//   ....[0]....
.L_534:
        /*007c*/ 	.word	0xffffffff


	//   ....[1]....
        /*0080*/ 	.word	0xffffffff


	//   ....[2]....
        /*0084*/ 	.word	0xffffffff


	//   ....[3]....
        /*0088*/ 	.word	0xffffffff


	//   ....[4]....
        /*008c*/ 	.word	0xffffffff


	//   ....[5]....
        /*0090*/ 	.word	0xffffffff


	//   ....[6]....
        /*0094*/ 	.word	0xffffffff


	//   ....[7]....
        /*0098*/ 	.word	0xffffffff


	//   ....[8]....
        /*009c*/ 	.word	0xffffffff


	//   ....[9]....
        /*00a0*/ 	.word	0xffffffff


	//   ....[10]....
        /*00a4*/ 	.word	0xffffffff


	//   ....[11]....
        /*00a8*/ 	.word	0xffffffff


	//   ....[12]....
        /*00ac*/ 	.word	0xffffffff


	//   ....[13]....
        /*00b0*/ 	.word	0xffffffff


	//   ....[14]....
        /*00b4*/ 	.word	0xffffffff


	//   ....[15]....
        /*00b8*/ 	.word	0xffffffff


	//   ....[16]....
        /*00bc*/ 	.word	0xffffffff


	//   ....[17]....
        /*00c0*/ 	.word	0xffffffff


	//   ....[18]....
        /*00c4*/ 	.word	0xffffffff


	//   ....[19]....
        /*00c8*/ 	.word	0xffffffff


	//   ....[20]....
        /*00cc*/ 	.word	0xffffffff


	//   ....[21]....
        /*00d0*/ 	.word	0xffffffff


	//   ....[22]....
        /*00d4*/ 	.word	0xffffffff


	//   ....[23]....
        /*00d8*/ 	.word	0xffffffff


	//   ....[24]....
        /*00dc*/ 	.word	0xffffffff


	//   ....[25]....
        /*00e0*/ 	.word	0xffffffff


	//   ....[26]....
        /*00e4*/ 	.word	0xffffffff


	//   ....[27]....
        /*00e8*/ 	.word	0xffffffff


	//   ....[28]....
        /*00ec*/ 	.word	0xffffffff


	//   ....[29]....
        /*00f0*/ 	.word	0xffffffff


	//   ....[30]....
        /*00f4*/ 	.word	0xffffffff


	//   ....[31]....
        /*00f8*/ 	.word	0xffffffff


	//   ....[32]....
        /*00fc*/ 	.word	0xffffffff


	//   ....[33]....
        /*0100*/ 	.word	0xffffffff


	//   ....[34]....
        /*0104*/ 	.word	0xffffffff


	//   ....[35]....
        /*0108*/ 	.word	0xffffffff


	//   ....[36]....
        /*010c*/ 	.word	0xffffffff


	//   ....[37]....
        /*0110*/ 	.word	0xffffffff


	//   ....[38]....
        /*0114*/ 	.word	0xffffffff


	//   ....[39]....
        /*0118*/ 	.word	0xffffffff


	//   ....[40]....
        /*011c*/ 	.word	0xffffffff


	//   ....[41]....
        /*0120*/ 	.word	0xffffffff


	//   ....[42]....
        /*0124*/ 	.word	0xffffffff


	//   ....[43]....
        /*0128*/ 	.word	0xffffffff


	//   ....[44]....
        /*012c*/ 	.word	0xffffffff


	//----- nvinfo : EIATTR_COOP_GROUP_INSTR_OFFSETS
	.align		4
.L_535:
        /*0130*/ 	.byte	0x04, 0x28
        /*0132*/ 	.short	(.L_537 - .L_536)


	//   ....[0]....
.L_536:
        /*0134*/ 	.word	0x000007c0


	//   ....[1]....
        /*0138*/ 	.word	0x000007f0


	//   ....[2]....
        /*013c*/ 	.word	0x00000800


	//   ....[3]....
        /*0140*/ 	.word	0x00000920


	//   ....[4]....
        /*0144*/ 	.word	0x00000950


	//   ....[5]....
        /*0148*/ 	.word	0x00000980


	//   ....[6]....
        /*014c*/ 	.word	0x00000a60


	//   ....[7]....
        /*0150*/ 	.word	0x00000a90


	//   ....[8]....
        /*0154*/ 	.word	0x00000ac0


	//   ....[9]....
        /*0158*/ 	.word	0x00000ba0


	//   ....[10]....
        /*015c*/ 	.word	0x00000bd0


	//   ....[11]....
        /*0160*/ 	.word	0x00000c00


	//   ....[12]....
        /*0164*/ 	.word	0x00000cf0


	//   ....[13]....
        /*0168*/ 	.word	0x00000d10


	//   ....[14]....
        /*016c*/ 	.word	0x00000d20


	//   ....[15]....
        /*0170*/ 	.word	0x00001410


	//   ....[16]....
        /*0174*/ 	.word	0x00001440


	//   ....[17]....
        /*0178*/ 	.word	0x00001450


	//   ....[18]....
        /*017c*/ 	.word	0x00001530


	//   ....[19]....
        /*0180*/ 	.word	0x00001560


	//   ....[20]....
        /*0184*/ 	.word	0x00001590


	//   ....[21]....
        /*0188*/ 	.word	0x00001670


	//   ....[22]....
        /*018c*/ 	.word	0x000016a0


	//   ....[23]....
        /*0190*/ 	.word	0x000016d0


	//   ....[24]....
        /*0194*/ 	.word	0x000017b0


	//   ....[25]....
        /*0198*/ 	.word	0x000017e0


	//   ....[26]....
        /*019c*/ 	.word	0x00001810


	//   ....[27]....
        /*01a0*/ 	.word	0x000018f0


	//   ....[28]....
        /*01a4*/ 	.word	0x00001920


	//   ....[29]....
        /*01a8*/ 	.word	0x00001950


	//   ....[30]....
        /*01ac*/ 	.word	0x00002af0


	//   ....[31]....
        /*01b0*/ 	.word	0x00002b20


	//   ....[32]....
        /*01b4*/ 	.word	0x00002b30


	//   ....[33]....
        /*01b8*/ 	.word	0x00002c50


	//   ....[34]....
        /*01bc*/ 	.word	0x00002c80


	//   ....[35]....
        /*01c0*/ 	.word	0x00002cb0


	//   ....[36]....
        /*01c4*/ 	.word	0x00002d90


	//   ....[37]....
        /*01c8*/ 	.word	0x00002dc0


	//   ....[38]....
        /*01cc*/ 	.word	0x00002df0


	//   ....[39]....
        /*01d0*/ 	.word	0x00002ed0


	//   ....[40]....
        /*01d4*/ 	.word	0x00002f00


	//   ....[41]....
        /*01d8*/ 	.word	0x00002f30


	//   ....[42]....
        /*01dc*/ 	.word	0x00003020


	//   ....[43]....
        /*01e0*/ 	.word	0x00003040


	//   ....[44]....
        /*01e4*/ 	.word	0x00003050


	//----- nvinfo : EIATTR_VRC_CTA_INIT_COUNT
	.align		4
.L_537:
        /*01e8*/ 	.byte	0x02, 0x4a
	.zero		1
	.zero		1


	//----- nvinfo : EIATTR_EXIT_INSTR_OFFSETS
	.align		4
        /*01ec*/ 	.byte	0x04, 0x1c
        /*01ee*/ 	.short	(.L_539 - .L_538)


	//   ....[0]....
.L_538:
        /*01f0*/ 	.word	0x00000070


	//   ....[1]....
        /*01f4*/ 	.word	0x000000d0


	//   ....[2]....
        /*01f8*/ 	.word	0x000035f0


	//   ....[3]....
        /*01fc*/ 	.word	0x00003630


	//----- nvinfo : EIATTR_MAX_THREADS
	.align		4
.L_539:
        /*0200*/ 	.byte	0x04, 0x05
        /*0202*/ 	.short	(.L_541 - .L_540)
.L_540:
        /*0204*/ 	.word	0x00000100
        /*0208*/ 	.word	0x00000001
        /*020c*/ 	.word	0x00000001


	//----- nvinfo : EIATTR_CRS_STACK_SIZE
	.align		4
.L_541:
        /*0210*/ 	.byte	0x04, 0x1e
        /*0212*/ 	.short	(.L_543 - .L_542)
.L_542:
        /*0214*/ 	.word	0x00000000


	//----- nvinfo : EIATTR_CBANK_PARAM_SIZE
	.align		4
.L_543:
        /*0218*/ 	.byte	0x03, 0x19
        /*021a*/ 	.short	0x0029


	//----- nvinfo : EIATTR_PARAM_CBANK
	.align		4
        /*021c*/ 	.byte	0x04, 0x0a
        /*021e*/ 	.short	(.L_545 - .L_544)
	.align		4
.L_544:
        /*0220*/ 	.word	index@(.nv.constant0._ZN3cub18CUB_300001_SM_10006detail6reduce28DeviceReduceSingleTileKernelINS2_10policy_hubINS0_12KeyValuePairIidEEiNS0_6ArgMinEE10Policy1000EPS6_SA_iS7_NS2_20empty_problem_init_tIS6_EES6_N4cuda3std3__410__identityEEEvT0_T1_T2_T3_T4_T6_)
        /*0224*/ 	.short	0x0380
        /*0226*/ 	.short	0x0029


	//----- nvinfo : EIATTR_SW_WAR
	.align		4
.L_545:
        /*0228*/ 	.byte	0x04, 0x36
        /*022a*/ 	.short	(.L_547 - .L_546)
.L_546:
        /*022c*/ 	.word	0x00000008
.L_547:


//--------------------- .nv.info._ZN3cub18CUB_300001_SM_10006detail6reduce18DeviceReduceKernelINS2_10policy_hubINS0_12KeyValuePairIidEEiNS0_6ArgMinEE10Policy1000ENS0_21ArgIndexInputIteratorIPdidEEiS7_S6_N4cuda3std3__410__identityEEEvT0_PT3_T1_NS0_13GridEvenShareISK_EET2_T4_ --------------------------
	.section	.nv.info._ZN3cub18CUB_300001_SM_10006detail6reduce18DeviceReduceKernelINS2_10policy_hubINS0_12KeyValuePairIidEEiNS0_6ArgMinEE10Policy1000ENS0_21ArgIndexInputIteratorIPdidEEiS7_S6_N4cuda3std3__410__identityEEEvT0_PT3_T1_NS0_13GridEvenShareISK_EET2_T4_,"",@"SHT_CUDA_INFO"
	.sectionflags	@""
	.align	4


	//----- nvinfo : EIATTR_CUDA_API_VERSION
	.align		4
        /*0000*/ 	.byte	0x04, 0x37
        /*0002*/ 	.short	(.L_549 - .L_548)
.L_548:
        /*0004*/ 	.word	0x00000082


	//----- nvinfo : EIATTR_KPARAM_INFO
	.align		4
.L_549:
        /*0008*/ 	.byte	0x04, 0x17
        /*000a*/ 	.short	(.L_551 - .L_550)
.L_550:
        /*000c*/ 	.word	0x00000000
        /*0010*/ 	.short	0x0005
        /*0012*/ 	.short	0x0045
        /*0014*/ 	.byte	0x00, 0xf0, 0x05, 0x00


	//----- nvinfo : EIATTR_KPARAM_INFO
	.align		4
.L_551:
        /*0018*/ 	.byte	0x04, 0x17
        /*001a*/ 	.short	(.L_553 - .L_552)
.L_552:
        /*001c*/ 	.word	0x00000000
        /*0020*/ 	.short	0x0004
        /*0022*/ 	.short	0x0044
        /*0024*/ 	.byte	0x00, 0xf0, 0x05, 0x00


	//----- nvinfo : EIATTR_KPARAM_INFO
	.align		4
.L_553:
        /*0028*/ 	.byte	0x04, 0x17
        /*002a*/ 	.short	(.L_555 - .L_554)
.L_554:
        /*002c*/ 	.word	0x00000000
        /*0030*/ 	.short	0x0003
        /*0032*/ 	.short	0x001c
        /*0034*/ 	.byte	0x00, 0xf0, 0xa1, 0x00


	//----- nvinfo : EIATTR_KPARAM_INFO
	.align		4
.L_555:
        /*0038*/ 	.byte	0x04, 0x17
        /*003a*/ 	.short	(.L_557 - .L_556)
.L_556:
        /*003c*/ 	.word	0x00000000
        /*0040*/ 	.short	0x0002
        /*0042*/ 	.short	0x0018
        /*0044*/ 	.byte	0x00, 0xf0, 0x11, 0x00


	//----- nvinfo : EIATTR_KPARAM_INFO
	.align		4
.L_557:
        /*0048*/ 	.byte	0x04, 0x17
        /*004a*/ 	.short	(.L_559 - .L_558)
.L_558:
        /*004c*/ 	.word	0x00000000
        /*0050*/ 	.short	0x0001
        /*0052*/ 	.short	0x0010
        /*0054*/ 	.byte	0x00, 0xf5, 0x21, 0x00


	//----- nvinfo : EIATTR_KPARAM_INFO
	.align		4
.L_559:
        /*0058*/ 	.byte	0x04, 0x17
        /*005a*/ 	.short	(.L_561 - .L_560)
.L_560:
        /*005c*/ 	.word	0x00000000
        /*0060*/ 	.short	0x0000
        /*0062*/ 	.short	0x0000
        /*0064*/ 	.byte	0x00, 0xf0, 0x41, 0x00


	//----- nvinfo : EIATTR_SPARSE_MMA_MASK
	.align		4
.L_561:
        /*0068*/ 	.byte	0x03, 0x50
        /*006a*/ 	.short	0x0000


	//----- nvinfo : EIATTR_MAXREG_COUNT
	.align		4
        /*006c*/ 	.byte	0x03, 0x1b
        /*006e*/ 	.short	0x00ff


	//----- nvinfo : EIATTR_NUM_BARRIERS
	.align		4
        /*0070*/ 	.byte	0x02, 0x4c
        /*0072*/ 	.byte	0x01
	.zero		1


	//----- nvinfo : EIATTR_MERCURY_ISA_VERSION
	.align		4
        /*0074*/ 	.byte	0x03, 0x5f
        /*0076*/ 	.short	0x0101


	//----- nvinfo : EIATTR_COOP_GROUP_MASK_REGIDS
	.align		4
        /*0078*/ 	.byte	0x04, 0x29
        /*007a*/ 	.short	(.L_563 - .L_562)


	//   ....[0]....
.L_562:
        /*007c*/ 	.word	0xffffffff


	//   ....[1]....
        /*0080*/ 	.word	0xffffffff


	//   ....[2]....
        /*0084*/ 	.word	0xffffffff


	//   ....[3]....
        /*0088*/ 	.word	0xffffffff


	//   ....[4]....
        /*008c*/ 	.word	0xffffffff


	//   ....[5]....
        /*0090*/ 	.word	0xffffffff


	//   ....[6]....
        /*0094*/ 	.word	0xffffffff


	//   ....[7]....
        /*0098*/ 	.word	0xffffffff


	//   ....[8]....
        /*009c*/ 	.word	0xffffffff


	//   ....[9]....
        /*00a0*/ 	.word	0xffffffff


	//   ....[10]....
        /*00a4*/ 	.word	0xffffffff


	//   ....[11]....
        /*00a8*/ 	.word	0xffffffff


	//   ....[12]....
        /*00ac*/ 	.word	0xffffffff


	//   ....[13]....
        /*00b0*/ 	.word	0xffffffff


	//   ....[14]....
        /*00b4*/ 	.word	0xffffffff


	//   ....[15]....
        /*00b8*/ 	.word	0xffffffff


	//   ....[16]....
        /*00bc*/ 	.word	0xffffffff


	//   ....[17]....
        /*00c0*/ 	.word	0xffffffff


	//   ....[18]....
        /*00c4*/ 	.word	0xffffffff


	//   ....[19]....
        /*00c8*/ 	.word	0xffffffff


	//   ....[20]....
        /*00cc*/ 	.word	0xffffffff


	//   ....[21]....
        /*00d0*/ 	.word	0xffffffff


	//   ....[22]....
        /*00d4*/ 	.word	0xffffffff


	//   ....[23]....
        /*00d8*/ 	.word	0xffffffff


	//   ....[24]....
        /*00dc*/ 	.word	0xffffffff


	//   ....[25]....
        /*00e0*/ 	.word	0xffffffff


	//   ....[26]....
        /*00e4*/ 	.word	0xffffffff


	//   ....[27]....
        /*00e8*/ 	.word	0xffffffff


	//   ....[28]....
        /*00ec*/ 	.word	0xffffffff


	//   ....[29]....
        /*00f0*/ 	.word	0xffffffff


	//   ....[30]....
        /*00f4*/ 	.word	0xffffffff


	//   ....[31]....
        /*00f8*/ 	.word	0xffffffff


	//   ....[32]....
        /*00fc*/ 	.word	0xffffffff


	//   ....[33]....
        /*0100*/ 	.word	0xffffffff


	//   ....[34]....
        /*0104*/ 	.word	0xffffffff


	//   ....[35]....
        /*0108*/ 	.word	0xffffffff


	//   ....[36]....
        /*010c*/ 	.word	0xffffffff


	//   ....[37]....
        /*0110*/ 	.word	0xffffffff


	//   ....[38]....
        /*0114*/ 	.word	0xffffffff


	//   ....[39]....
        /*0118*/ 	.word	0xffffffff


	//   ....[40]....
        /*011c*/ 	.word	0xffffffff


	//   ....[41]....
        /*0120*/ 	.word	0xffffffff


	//   ....[42]....
        /*0124*/ 	.word	0xffffffff


	//   ....[43]....
        /*0128*/ 	.word	0xffffffff


	//   ....[44]....
        /*012c*/ 	.word	0xffffffff


	//----- nvinfo : EIATTR_COOP_GROUP_INSTR_OFFSETS
	.align		4
.L_563:
        /*0130*/ 	.byte	0x04, 0x28
        /*0132*/ 	.short	(.L_565 - .L_564)


	//   ....[0]....
.L_564:
        /*0134*/ 	.word	0x00000ee0


	//   ....[1]....
        /*0138*/ 	.word	0x00000f10


	//   ....[2]....
        /*013c*/ 	.word	0x00000f20


	//   ....[3]....
        /*0140*/ 	.word	0x00001040


	//   ....[4]....
        /*0144*/ 	.word	0x00001070


	//   ....[5]....
        /*0148*/ 	.word	0x000010a0


	//   ....[6]....
        /*014c*/ 	.word	0x00001180


	//   ....[7]....
        /*0150*/ 	.word	0x000011b0


	//   ....[8]....
        /*0154*/ 	.word	0x000011e0


	//   ....[9]....
        /*0158*/ 	.word	0x000012c0


	//   ....[10]....
        /*015c*/ 	.word	0x000012f0


	//   ....[11]....
        /*0160*/ 	.word	0x00001320


	//   ....[12]....
        /*0164*/ 	.word	0x00001410


	//   ....[13]....
        /*0168*/ 	.word	0x00001430


	//   ....[14]....
        /*016c*/ 	.word	0x00001440


	//   ....[15]....
        /*0170*/ 	.word	0x00001b40


	//   ....[16]....
        /*0174*/ 	.word	0x00001b60


	//   ....[17]....
        /*0178*/ 	.word	0x00001b70


	//   ....[18]....
        /*017c*/ 	.word	0x00001c50


	//   ....[19]....
        /*0180*/ 	.word	0x00001c80


	//   ....[20]....
        /*0184*/ 	.word	0x00001cb0


	//   ....[21]....
        /*0188*/ 	.word	0x00001d90


	//   ....[22]....
        /*018c*/ 	.word	0x00001dc0


	//   ....[23]....
        /*0190*/ 	.word	0x00001df0


	//   ....[24]....
        /*0194*/ 	.word	0x00001ed0


	//   ....[25]....
        /*0198*/ 	.word	0x00001f00


	//   ....[26]....
        /*019c*/ 	.word	0x00001f30


	//   ....[27]....
        /*01a0*/ 	.word	0x00002010


	//   ....[28]....
        /*01a4*/ 	.word	0x00002040


	//   ....[29]....
        /*01a8*/ 	.word	0x00002070


	//   ....[30]....
        /*01ac*/ 	.word	0x00003960


	//   ....[31]....
        /*01b0*/ 	.word	0x00003990


	//   ....[32]....
        /*01b4*/ 	.word	0x000039a0


	//   ....[33]....
        /*01b8*/ 	.word	0x00003ac0


	//   ....[34]....
        /*01bc*/ 	.word	0x00003af0


	//   ....[35]....
        /*01c0*/ 	.word	0x00003b20


	//   ....[36]....
        /*01c4*/ 	.word	0x00003c00


	//   ....[37]....
        /*01c8*/ 	.word	0x00003c30


	//   ....[38]....
        /*01cc*/ 	.word	0x00003c60


	//   ....[39]....
        /*01d0*/ 	.word	0x00003d40


	//   ....[40]....
        /*01d4*/ 	.word	0x00003d70


	//   ....[41]....
        /*01d8*/ 	.word	0x00003da0


	//   ....[42]....
        /*01dc*/ 	.word	0x00003e90


	//   ....[43]....
        /*01e0*/ 	.word	0x00003eb0


	//   ....[44]....
        /*01e4*/ 	.word	0x00003ec0


	//----- nvinfo : EIATTR_VRC_CTA_INIT_COUNT
	.align		4
.L_565:
        /*01e8*/ 	.byte	0x02, 0x4a
	.zero		1
	.zero		1


	//----- nvinfo : EIATTR_EXIT_INSTR_OFFSETS
	.align		4
        /*01ec*/ 	.byte	0x04, 0x1c
        /*01ee*/ 	.short	(.L_567 - .L_566)


	//   ....[0]....
.L_566:
        /*01f0*/ 	.word	0x00004460


	//   ....[1]....
        /*01f4*/ 	.word	0x000044b0


	//----- nvinfo : EIATTR_MAX_THREADS
	.align		4
.L_567:
        /*01f8*/ 	.byte	0x04, 0x05
        /*01fa*/ 	.short	(.L_569 - .L_568)
.L_568:
        /*01fc*/ 	.word	0x00000100
        /*0200*/ 	.word	0x00000001
        /*0204*/ 	.word	0x00000001


	//----- nvinfo : EIATTR_CRS_STACK_SIZE
	.align		4
.L_569:
        /*0208*/ 	.byte	0x04, 0x1e
        /*020a*/ 	.short	(.L_571 - .L_570)
.L_570:
        /*020c*/ 	.word	0x00000000


	//----- nvinfo : EIATTR_CBANK_PARAM_SIZE
	.align		4
.L_571:
        /*0210*/ 	.byte	0x03, 0x19
        /*0212*/ 	.short	0x0046


	//----- nvinfo : EIATTR_PARAM_CBANK
	.align		4
        /*0214*/ 	.byte	0x04, 0x0a
        /*0216*/ 	.short	(.L_573 - .L_572)
	.align		4
.L_572:
        /*0218*/ 	.word	index@(.nv.constant0._ZN3cub18CUB_300001_SM_10006detail6reduce18DeviceReduceKernelINS2_10policy_hubINS0_12KeyValuePairIidEEiNS0_6ArgMinEE10Policy1000ENS0_21ArgIndexInputIteratorIPdidEEiS7_S6_N4cuda3std3__410__identityEEEvT0_PT3_T1_NS0_13GridEvenShareISK_EET2_T4_)
        /*021c*/ 	.short	0x0380
        /*021e*/ 	.short	0x0046


	//----- nvinfo : EIATTR_SW_WAR
	.align		4
.L_573:
        /*0220*/ 	.byte	0x04, 0x36
        /*0222*/ 	.short	(.L_575 - .L_574)
.L_574:
        /*0224*/ 	.word	0x00000008
.L_575:


//--------------------- .nv.info._ZN3cub18CUB_300001_SM_10006detail6reduce28DeviceReduceSingleTileKernelINS2_10policy_hubINS0_12KeyValuePairIidEEiNS0_6ArgMinEE10Policy1000ENS0_21ArgIndexInputIteratorIPdidEEPS6_iS7_NS2_20empty_problem_init_tIS6_EES6_N4cuda3std3__410__identityEEEvT0_T1_T2_T3_T4_T6_ --------------------------
	.section	.nv.info._ZN3cub18CUB_300001_SM_10006detail6reduce28DeviceReduceSingleTileKernelINS2_10policy_hubINS0_12KeyValuePairIidEEiNS0_6ArgMinEE10Policy1000ENS0_21ArgIndexInputIteratorIPdidEEPS6_iS7_NS2_20empty_problem_init_tIS6_EES6_N4cuda3std3__410__identityEEEvT0_T1_T2_T3_T4_T6_,"",@"SHT_CUDA_INFO"
	.sectionflags	@""
	.align	4


	//----- nvinfo : EIATTR_CUDA_API_VERSION
	.align		4
        /*0000*/ 	.byte	0x04, 0x37
        /*0002*/ 	.short	(.L_577 - .L_576)
.L_576:
        /*0004*/ 	.word	0x00000082


	//----- nvinfo : EIATTR_KPARAM_INFO
	.align		4
.L_577:
        /*0008*/ 	.byte	0x04, 0x17
        /*000a*/ 	.short	(.L_579 - .L_578)
.L_578:
        /*000c*/ 	.word	0x00000000
        /*0010*/ 	.short	0x0005
        /*0012*/ 	.short	0x0030
        /*0014*/ 	.byte	0x00, 0xf0, 0x05, 0x00


	//----- nvinfo : EIATTR_KPARAM_INFO
	.align		4
.L_579:
        /*0018*/ 	.byte	0x04, 0x17
        /*001a*/ 	.short	(.L_581 - .L_580)
.L_580:
        /*001c*/ 	.word	0x00000000
        /*0020*/ 	.short	0x0004
        /*0022*/ 	.short	0x0020
        /*0024*/ 	.byte	0x00, 0xf0, 0x41, 0x00


	//----- nvinfo : EIATTR_KPARAM_INFO
	.align		4
.L_581:
        /*0028*/ 	.byte	0x04, 0x17
        /*002a*/ 	.short	(.L_583 - .L_582)
.L_582:
        /*002c*/ 	.word	0x00000000
        /*0030*/ 	.short	0x0003
        /*0032*/ 	.short	0x001c
        /*0034*/ 	.byte	0x00, 0xf0, 0x05, 0x00


	//----- nvinfo : EIATTR_KPARAM_INFO
	.align		4
.L_583:
        /*0038*/ 	.byte	0x04, 0x17
        /*003a*/ 	.short	(.L_585 - .L_584)
.L_584:
        /*003c*/ 	.word	0x00000000
        /*0040*/ 	.short	0x0002
        /*0042*/ 	.short	0x0018
        /*0044*/ 	.byte	0x00, 0xf0, 0x11, 0x00


	//----- nvinfo : EIATTR_KPARAM_INFO
	.align		4
.L_585:
        /*0048*/ 	.byte	0x04, 0x17
        /*004a*/ 	.short	(.L_587 - .L_586)
.L_586:
        /*004c*/ 	.word	0x00000000
        /*0050*/ 	.short	0x0001
        /*0052*/ 	.short	0x0010
        /*0054*/ 	.byte	0x00, 0xf5, 0x21, 0x00


	//----- nvinfo : EIATTR_KPARAM_INFO
	.align		4
.L_587:
        /*0058*/ 	.byte	0x04, 0x17
        /*005a*/ 	.short	(.L_589 - .L_588)
.L_588:
        /*005c*/ 	.word	0x00000000
        /*0060*/ 	.short	0x0000
        /*0062*/ 	.short	0x0000
        /*0064*/ 	.byte	0x00, 0xf0, 0x41, 0x00


	//----- nvinfo : EIATTR_SPARSE_MMA_MASK
	.align		4
.L_589:
        /*0068*/ 	.byte	0x03, 0x50
        /*006a*/ 	.short	0x0000


	//----- nvinfo : EIATTR_MAXREG_COUNT
	.align		4
        /*006c*/ 	.byte	0x03, 0x1b
        /*006e*/ 	.short	0x00ff


	//----- nvinfo : EIATTR_NUM_BARRIERS
	.align		4
        /*0070*/ 	.byte	0x02, 0x4c
        /*0072*/ 	.byte	0x01
	.zero		1


	//----- nvinfo : EIATTR_MERCURY_ISA_VERSION
	.align		4
        /*0074*/ 	.byte	0x03, 0x5f
        /*0076*/ 	.short	0x0101


	//----- nvinfo : EIATTR_COOP_GROUP_MASK_REGIDS
	.align		4
        /*0078*/ 	.byte	0x04, 0x29
        /*007a*/ 	.short	(.L_591 - .L_590)


	//   ....[0]....
.L_590:
        /*007c*/ 	.word	0xffffffff


	//   ....[1]....
        /*0080*/ 	.word	0xffffffff


	//   ....[2]....
        /*0084*/ 	.word	0xffffffff


	//   ....[3]....
        /*0088*/ 	.word	0xffffffff


	//   ....[4]....
        /*008c*/ 	.word	0xffffffff


	//   ....[5]....
        /*0090*/ 	.word	0xffffffff


	//   ....[6]....
        /*0094*/ 	.word	0xffffffff


	//   ....[7]....
        /*0098*/ 	.word	0xffffffff


	//   ....[8]....
        /*009c*/ 	.word	0xffffffff


	//   ....[9]....
        /*00a0*/ 	.word	0xffffffff


	//   ....[10]....
        /*00a4*/ 	.word	0xffffffff


	//   ....[11]....
        /*00a8*/ 	.word	0xffffffff


	//   ....[12]....
        /*00ac*/ 	.word	0xffffffff


	//   ....[13]....
        /*00b0*/ 	.word	0xffffffff


	//   ....[14]....
        /*00b4*/ 	.word	0xffffffff


	//   ....[15]....
        /*00b8*/ 	.word	0xffffffff


	//   ....[16]....
        /*00bc*/ 	.word	0xffffffff


	//   ....[17]....
        /*00c0*/ 	.word	0xffffffff


	//   ....[18]....
        /*00c4*/ 	.word	0xffffffff


	//   ....[19]....
        /*00c8*/ 	.word	0xffffffff


	//   ....[20]....
        /*00cc*/ 	.word	0xffffffff


	//   ....[21]....
        /*00d0*/ 	.word	0xffffffff


	//   ....[22]....
        /*00d4*/ 	.word	0xffffffff


	//   ....[23]....
        /*00d8*/ 	.word	0xffffffff


	//   ....[24]....
        /*00dc*/ 	.word	0xffffffff


	//   ....[25]....
        /*00e0*/ 	.word	0xffffffff


	//   ....[26]....
        /*00e4*/ 	.word	0xffffffff


	//   ....[27]....
        /*00e8*/ 	.word	0xffffffff


	//   ....[28]....
        /*00ec*/ 	.word	0xffffffff


	//   ....[29]....
        /*00f0*/ 	.word	0xffffffff


	//   ....[30]....
        /*00f4*/ 	.word	0xffffffff


	//   ....[31]....
        /*00f8*/ 	.word	0xffffffff


	//   ....[32]....
        /*00fc*/ 	.word	0xffffffff


	//   ....[33]....
        /*0100*/ 	.word	0xffffffff


	//   ....[34]....
        /*0104*/ 	.word	0xffffffff


	//   ....[35]....
        /*0108*/ 	.word	0xffffffff


	//   ....[36]....
        /*010c*/ 	.word	0xffffffff


	//   ....[37]....
        /*0110*/ 	.word	0xffffffff


	//   ....[38]....
        /*0114*/ 	.word	0xffffffff


	//   ....[39]....
        /*0118*/ 	.word	0xffffffff


	//   ....[40]....
        /*011c*/ 	.word	0xffffffff


	//   ....[41]....
        /*0120*/ 	.word	0xffffffff


	//   ....[42]....
        /*0124*/ 	.word	0xffffffff


	//   ....[43]....
        /*0128*/ 	.word	0xffffffff


	//   ....[44]....
        /*012c*/ 	.word	0xffffffff


	//----- nvinfo : EIATTR_COOP_GROUP_INSTR_OFFSETS
	.align		4
.L_591:
        /*0130*/ 	.byte	0x04, 0x28
        /*0132*/ 	.short	(.L_593 - .L_592)


	//   ....[0]....
.L_592:
        /*0134*/ 	.word	0x00000f70


	//   ....[1]....
        /*0138*/ 	.word	0x00000fa0


	//   ....[2]....
        /*013c*/ 	.word	0x00000fb0


	//   ....[3]....
        /*0140*/ 	.word	0x000010d0


	//   ....[4]....
        /*0144*/ 	.word	0x00001100


	//   ....[5]....
        /*0148*/ 	.word	0x00001130


	//   ....[6]....
        /*014c*/ 	.word	0x00001210


	//   ....[7]....
        /*0150*/ 	.word	0x00001240


	//   ....[8]....
        /*0154*/ 	.word	0x00001270


	//   ....[9]....
        /*0158*/ 	.word	0x00001350


	//   ....[10]....
        /*015c*/ 	.word	0x00001380


	//   ....[11]....
        /*0160*/ 	.word	0x000013b0


	//   ....[12]....
        /*0164*/ 	.word	0x000014a0


	//   ....[13]....
        /*0168*/ 	.word	0x000014c0


	//   ....[14]....
        /*016c*/ 	.word	0x000014d0


	//   ....[15]....
        /*0170*/ 	.word	0x00001ad0


	//   ....[16]....
        /*0174*/ 	.word	0x00001b60


	//   ....[17]....
        /*0178*/ 	.word	0x00001c00


	//   ....[18]....
        /*017c*/ 	.word	0x00001ce0


	//   ....[19]....
        /*0180*/ 	.word	0x00001d10


	//   ....[20]....
        /*0184*/ 	.word	0x00001d40


	//   ....[21]....
        /*0188*/ 	.word	0x00001e20


	//   ....[22]....
        /*018c*/ 	.word	0x00001e50


	//   ....[23]....
        /*0190*/ 	.word	0x00001e80


	//   ....[24]....
        /*0194*/ 	.word	0x00001f60


	//   ....[25]....
        /*0198*/ 	.word	0x00001f90


	//   ....[26]....
        /*019c*/ 	.word	0x00001fc0


	//   ....[27]....
        /*01a0*/ 	.word	0x000020a0


	//   ....[28]....
        /*01a4*/ 	.word	0x000020d0


	//   ....[29]....
        /*01a8*/ 	.word	0x00002100


	//   ....[30]....
        /*01ac*/ 	.word	0x000039a0


	//   ....[31]....
        /*01b0*/ 	.word	0x000039d0


	//   ....[32]....
        /*01b4*/ 	.word	0x000039e0


	//   ....[33]....
        /*01b8*/ 	.word	0x00003b00


	//   ....[34]....
        /*01bc*/ 	.word	0x00003b30


	//   ....[35]....
        /*01c0*/ 	.word	0x00003b60


	//   ....[36]....
        /*01c4*/ 	.word	0x00003c40


	//   ....[37]....
        /*01c8*/ 	.word	0x00003c70


	//   ....[38]....
        /*01cc*/ 	.word	0x00003ca0


	//   ....[39]....
        /*01d0*/ 	.word	0x00003d80


	//   ....[40]....
        /*01d4*/ 	.word	0x00003db0


	//   ....[41]....
        /*01d8*/ 	.word	0x00003de0


	//   ....[42]....
        /*01dc*/ 	.word	0x00003ed0


	//   ....[43]....
        /*01e0*/ 	.word	0x00003ef0


	//   ....[44]....
        /*01e4*/ 	.word	0x00003f00


	//----- nvinfo : EIATTR_VRC_CTA_INIT_COUNT
	.align		4
.L_593:
        /*01e8*/ 	.byte	0x02, 0x4a
	.zero		1
	.zero		1


	//----- nvinfo : EIATTR_EXIT_INSTR_OFFSETS
	.align		4
        /*01ec*/ 	.byte	0x04, 0x1c
        /*01ee*/ 	.short	(.L_595 - .L_594)


	//   ....[0]....
.L_594:
        /*01f0*/ 	.word	0x00000070


	//   ....[1]....
        /*01f4*/ 	.word	0x000000d0


	//   ....[2]....
        /*01f8*/ 	.word	0x000044a0


	//   ....[3]....
        /*01fc*/ 	.word	0x000044e0


	//----- nvinfo : EIATTR_MAX_THREADS
	.align		4
.L_595:
        /*0200*/ 	.byte	0x04, 0x05
        /*0202*/ 	.short	(.L_597 - .L_596)
.L_596:
        /*0204*/ 	.word	0x00000100
        /*0208*/ 	.word	0x00000001
        /*020c*/ 	.word	0x00000001


	//----- nvinfo : EIATTR_CRS_STACK_SIZE
	.align		4
.L_597:
        /*0210*/ 	.byte	0x04, 0x1e
        /*0212*/ 	.short	(.L_599 - .L_598)
.L_598:
        /*0214*/ 	.word	0x00000000


	//----- nvinfo : EIATTR_CBANK_PARAM_SIZE
	.align		4
.L_599:
        /*0218*/ 	.byte	0x03, 0x19
        /*021a*/ 	.short	0x0031


	//----- nvinfo : EIATTR_PARAM_CBANK
	.align		4
        /*021c*/ 	.byte	0x04, 0x0a
        /*021e*/ 	.short	(.L_601 - .L_600)
	.align		4
.L_600:
        /*0220*/ 	.word	index@(.nv.constant0._ZN3cub18CUB_300001_SM_10006detail6reduce28DeviceReduceSingleTileKernelINS2_10policy_hubINS0_12KeyValuePairIidEEiNS0_6ArgMinEE10Policy1000ENS0_21ArgIndexInputIteratorIPdidEEPS6_iS7_NS2_20empty_problem_init_tIS6_EES6_N4cuda3std3__410__identityEEEvT0_T1_T2_T3_T4_T6_)
        /*0224*/ 	.short	0x0380
        /*0226*/ 	.short	0x0031


	//----- nvinfo : EIATTR_SW_WAR
	.align		4
.L_601:
        /*0228*/ 	.byte	0x04, 0x36
        /*022a*/ 	.short	(.L_603 - .L_602)
.L_602:
        /*022c*/ 	.word	0x00000008
.L_603:


//--------------------- .nv.info._ZN3cub18CUB_300001_SM_10006detail6reduce27DeviceSegmentedReduceKernelINS2_10policy_hubIdiN4cuda3std3__44plusIvEEE10Policy1000EPdSC_PiSD_iS9_ddEEvT0_T1_T2_T3_T5_T6_ --------------------------
	.section	.nv.info._ZN3cub18CUB_300001_SM_10006detail6reduce27DeviceSegmentedReduceKernelINS2_10policy_hubIdiN4cuda3std3__44plusIvEEE10Policy1000EPdSC_PiSD_iS9_ddEEvT0_T1_T2_T3_T5_T6_,"",@"SHT_CUDA_INFO"
	.sectionflags	@""
	.align	4


	//----- nvinfo : EIATTR_CUDA_API_VERSION
	.align		4
        /*0000*/ 	.byte	0x04, 0x37
        /*0002*/ 	.short	(.L_605 - .L_604)
.L_604:
        /*0004*/ 	.word	0x00000082


	//----- nvinfo : EIATTR_KPARAM_INFO
	.align		4
.L_605:
        /*0008*/ 	.byte	0x04, 0x17
        /*000a*/ 	.short	(.L_607 - .L_606)
.L_606:
        /*000c*/ 	.word	0x00000000
        /*0010*/ 	.short	0x0005
        /*0012*/ 	.short	0x0028
        /*0014*/ 	.byte	0x00, 0xf0, 0x21, 0x00


	//----- nvinfo : EIATTR_KPARAM_INFO
	.align		4
.L_607:
        /*0018*/ 	.byte	0x04, 0x17
        /*001a*/ 	.short	(.L_609 - .L_608)
.L_608:
        /*001c*/ 	.word	0x00000000
        /*0020*/ 	.short	0x0004
        /*0022*/ 	.short	0x0020
        /*0024*/ 	.byte	0x00, 0xf0, 0x05, 0x00


	//----- nvinfo : EIATTR_KPARAM_INFO
	.align		4
.L_609:
        /*0028*/ 	.byte	0x04, 0x17
        /*002a*/ 	.short	(.L_611 - .L_610)
.L_610:
        /*002c*/ 	.word	0x00000000
        /*0030*/ 	.short	0x0003
        /*0032*/ 	.short	0x0018
        /*0034*/ 	.byte	0x00, 0xf5, 0x21, 0x00


	//----- nvinfo : EIATTR_KPARAM_INFO
	.align		4
.L_611:
        /*0038*/ 	.byte	0x04, 0x17
        /*003a*/ 	.short	(.L_613 - .L_612)
.L_612:
        /*003c*/ 	.word	0x00000000
        /*0040*/ 	.short	0x0002
        /*0042*/ 	.short	0x0010
        /*0044*/ 	.byte	0x00, 0xf5, 0x21, 0x00


	//----- nvinfo : EIATTR_KPARAM_INFO
	.align		4
.L_613:
        /*0048*/ 	.byte	0x04, 0x17
        /*004a*/ 	.short	(.L_615 - .L_614)
.L_614:
        /*004c*/ 	.word	0x00000000
        /*0050*/ 	.short	0x0001
        /*0052*/ 	.short	0x0008
        /*0054*/ 	.byte	0x00, 0xf5, 0x21, 0x00


	//----- nvinfo : EIATTR_KPARAM_INFO
	.align		4
.L_615:
        /*0058*/ 	.byte	0x04, 0x17
        /*005a*/ 	.short	(.L_617 - .L_616)
.L_616:
        /*005c*/ 	.word	0x00000000
        /*0060*/ 	.short	0x0000
        /*0062*/ 	.short	0x0000
        /*0064*/ 	.byte	0x00, 0xf5, 0x21, 0x00


	//----- nvinfo : EIATTR_SPARSE_MMA_MASK
	.align		4
.L_617:
        /*0068*/ 	.byte	0x03, 0x50
        /*006a*/ 	.short	0x0000


	//----- nvinfo : EIATTR_MAXREG_COUNT
	.align		4
        /*006c*/ 	.byte	0x03, 0x1b
        /*006e*/ 	.short	0x0060


	//----- nvinfo : EIATTR_NUM_BARRIERS
	.align		4
        /*0070*/ 	.byte	0x02, 0x4c
        /*0072*/ 	.byte	0x01
	.zero		1


	//----- nvinfo : EIATTR_MERCURY_ISA_VERSION
	.align		4
        /*0074*/ 	.byte	0x03, 0x5f
        /*0076*/ 	.short	0x0101


	//----- nvinfo : EIATTR_COOP_GROUP_MASK_REGIDS
	.align		4
        /*0078*/ 	.byte	0x04, 0x29
        /*007a*/ 	.short	(.L_619 - .L_618)


	//   ....[0]....
.L_618:
        /*007c*/ 	.word	0xffffffff


	//   ....[1]....
        /*0080*/ 	.word	0xffffffff


	//   ....[2]....
        /*0084*/ 	.word	0xffffffff


	//   ....[3]....
        /*0088*/ 	.word	0xffffffff


	//   ....[4]....
        /*008c*/ 	.word	0xffffffff


	//   ....[5]....
        /*0090*/ 	.word	0xffffffff


	//   ....[6]....
        /*0094*/ 	.word	0xffffffff


	//   ....[7]....
        /*0098*/ 	.word	0xffffffff


	//   ....[8]....
        /*009c*/ 	.word	0xffffffff


	//   ....[9]....
        /*00a0*/ 	.word	0xffffffff


	//   ....[10]....
        /*00a4*/ 	.word	0xffffffff


	//   ....[11]....
        /*00a8*/ 	.word	0xffffffff


	//   ....[12]....
        /*00ac*/ 	.word	0xffffffff


	//   ....[13]....
        /*00b0*/ 	.word	0xffffffff


	//   ....[14]....
        /*00b4*/ 	.word	0xffffffff


	//   ....[15]....
        /*00b8*/ 	.word	0xffffffff


	//   ....[16]....
        /*00bc*/ 	.word	0xffffffff


	//   ....[17]....
        /*00c0*/ 	.word	0xffffffff


	//   ....[18]....
        /*00c4*/ 	.word	0xffffffff


	//   ....[19]....
        /*00c8*/ 	.word	0xffffffff


	//   ....[20]....
        /*00cc*/ 	.word	0xffffffff


	//   ....[21]....
        /*00d0*/ 	.word	0xffffffff


	//   ....[22]....
        /*00d4*/ 	.word	0xffffffff


	//   ....[23]....
        /*00d8*/ 	.word	0xffffffff


	//   ....[24]....
        /*00dc*/ 	.word	0xffffffff


	//   ....[25]....
        /*00e0*/ 	.word	0xffffffff


	//   ....[26]....
        /*00e4*/ 	.word	0xffffffff


	//   ....[27]....
        /*00e8*/ 	.word	0xffffffff


	//   ....[28]....
        /*00ec*/ 	.word	0xffffffff


	//   ....[29]....
        /*00f0*/ 	.word	0xffffffff


	//----- nvinfo : EIATTR_COOP_GROUP_INSTR_OFFSETS
	.align		4
.L_619:
        /*00f4*/ 	.byte	0x04, 0x28
        /*00f6*/ 	.short	(.L_621 - .L_620)


	//   ....[0]....
.L_620:
        /*00f8*/ 	.word	0x000009f0


	//   ....[1]....
        /*00fc*/ 	.word	0x00000a00


	//   ....[2]....
        /*0100*/ 	.word	0x00000a60


	//   ....[3]....
        /*0104*/ 	.word	0x00000a70


	//   ....[4]....
        /*0108*/ 	.word	0x00000ad0


	//   ....[5]....
        /*010c*/ 	.word	0x00000ae0


	//   ....[6]....
        /*0110*/ 	.word	0x00000b40


	//   ....[7]....
        /*0114*/ 	.word	0x00000b50


	//   ....[8]....
        /*0118*/ 	.word	0x00000bb0


	//   ....[9]....
        /*011c*/ 	.word	0x00000bc0


	//   ....[10]....
        /*0120*/ 	.word	0x00000ec0


	//   ....[11]....
        /*0124*/ 	.word	0x00000ed0


	//   ....[12]....
        /*0128*/ 	.word	0x00000f40


	//   ....[13]....
        /*012c*/ 	.word	0x00000f50


	//   ....[14]....
        /*0130*/ 	.word	0x00000f90


	//   ....[15]....
        /*0134*/ 	.word	0x00000fa0


	//   ....[16]....
        /*0138*/ 	.word	0x00001000


	//   ....[17]....
        /*013c*/ 	.word	0x00001010


	//   ....[18]....
        /*0140*/ 	.word	0x00001070


	//   ....[19]....
        /*0144*/ 	.word	0x00001080


	//   ....[20]....
        /*0148*/ 	.word	0x000025d0


	//   ....[21]....
        /*014c*/ 	.word	0x000025e0


	//   ....[22]....
        /*0150*/ 	.word	0x00002640


	//   ....[23]....
        /*0154*/ 	.word	0x00002650


	//   ....[24]....
        /*0158*/ 	.word	0x000026a0


	//   ....[25]....
        /*015c*/ 	.word	0x000026b0


	//   ....[26]....
        /*0160*/ 	.word	0x00002710


	//   ....[27]....
        /*0164*/ 	.word	0x00002720


	//   ....[28]....
        /*0168*/ 	.word	0x00002780


	//   ....[29]....
        /*016c*/ 	.word	0x000027a0


	//----- nvinfo : EIATTR_VRC_CTA_INIT_COUNT
	.align		4
.L_621:
        /*0170*/ 	.byte	0x02, 0x4a
	.zero		1
	.zero		1


	//----- nvinfo : EIATTR_EXIT_INSTR_OFFSETS
	.align		4
        /*0174*/ 	.byte	0x04, 0x1c
        /*0176*/ 	.short	(.L_623 - .L_622)


	//   ....[0]....
.L_622:
        /*0178*/ 	.word	0x000000e0


	//   ....[1]....
        /*017c*/ 	.word	0x00000130


	//   ....[2]....
        /*0180*/ 	.word	0x00002a40


	//   ....[3]....
        /*0184*/ 	.word	0x00002aa0


	//----- nvinfo : EIATTR_MAX_THREADS
	.align		4
.L_623:
        /*0188*/ 	.byte	0x04, 0x05
        /*018a*/ 	.short	(.L_625 - .L_624)
.L_624:
        /*018c*/ 	.word	0x00000280
        /*0190*/ 	.word	0x00000001
        /*0194*/ 	.word	0x00000001


	//----- nvinfo : EIATTR_CRS_STACK_SIZE
	.align		4
.L_625:
        /*0198*/ 	.byte	0x04, 0x1e
        /*019a*/ 	.short	(.L_627 - .L_626)
.L_626:
        /*019c*/ 	.word	0x00000000


	//----- nvinfo : EIATTR_CBANK_PARAM_SIZE
	.align		4
.L_627:
        /*01a0*/ 	.byte	0x03, 0x19
        /*01a2*/ 	.short	0x0030


	//----- nvinfo : EIATTR_PARAM_CBANK
	.align		4
        /*01a4*/ 	.byte	0x04, 0x0a
        /*01a6*/ 	.short	(.L_629 - .L_628)
	.align		4
.L_628:
        /*01a8*/ 	.word	index@(.nv.constant0._ZN3cub18CUB_300001_SM_10006detail6reduce27DeviceSegmentedReduceKernelINS2_10policy_hubIdiN4cuda3std3__44plusIvEEE10Policy1000EPdSC_PiSD_iS9_ddEEvT0_T1_T2_T3_T5_T6_)
        /*01ac*/ 	.short	0x0380
        /*01ae*/ 	.short	0x0030


	//----- nvinfo : EIATTR_SW_WAR
	.align		4
.L_629:
        /*01b0*/ 	.byte	0x04, 0x36
        /*01b2*/ 	.short	(.L_631 - .L_630)
.L_630:
        /*01b4*/ 	.word	0x00000008
.L_631:


//--------------------- .nv.info._ZN3cub18CUB_300001_SM_10006detail11EmptyKernelIvEEvv --------------------------
	.section	.nv.info._ZN3cub18CUB_300001_SM_10006detail11EmptyKernelIvEEvv,"",@"SHT_CUDA_INFO"
	.sectionflags	@""
	.align	4


	//----- nvinfo : EIATTR_CUDA_API_VERSION
	.align		4
        /*0000*/ 	.byte	0x04, 0x37
        /*0002*/ 	.short	(.L_633 - .L_632)
.L_632:
        /*0004*/ 	.word	0x00000082


	//----- nvinfo : EIATTR_SPARSE_MMA_MASK
	.align		4
.L_633:
        /*0008*/ 	.byte	0x03, 0x50
        /*000a*/ 	.short	0x0000


	//----- nvinfo : EIATTR_MAXREG_COUNT
	.align		4
        /*000c*/ 	.byte	0x03, 0x1b
        /*000e*/ 	.short	0x00ff


	//----- nvinfo : EIATTR_MERCURY_ISA_VERSION
	.align		4
        /*0010*/ 	.byte	0x03, 0x5f
        /*0012*/ 	.short	0x0101


	//----- nvinfo : EIATTR_VRC_CTA_INIT_COUNT
	.align		4
        /*0014*/ 	.byte	0x02, 0x4a
	.zero		1
	.zero		1


	//----- nvinfo : EIATTR_EXIT_INSTR_OFFSETS
	.align		4
        /*0018*/ 	.byte	0x04, 0x1c
        /*001a*/ 	.short	(.L_635 - .L_634)


	//   ....[0]....
.L_634:
        /*001c*/ 	.word	0x00000010


	//----- nvinfo : EIATTR_SW_WAR
	.align		4
.L_635:
        /*0020*/ 	.byte	0x04, 0x36
        /*0022*/ 	.short	(.L_637 - .L_636)
.L_636:
        /*0024*/ 	.word	0x00000008
.L_637:


//--------------------- .nv.info._Z21check_double_special2iPiPdS0_S0_S0_S0_S0_S0_S0_S0_S0_S0_S0_ --------------------------
	.section	.nv.info._Z21check_double_special2iPiPdS0_S0_S0_S0_S0_S0_S0_S0_S0_S0_S0_,"",@"SHT_CUDA_INFO"
	.sectionflags	@""
	.align	4


	//----- nvinfo : EIATTR_CUDA_API_VERSION
	.align		4
        /*0000*/ 	.byte	0x04, 0x37
        /*0002*/ 	.short	(.L_639 - .L_638)
.L_638:
        /*0004*/ 	.word	0x00000082


	//----- nvinfo : EIATTR_KPARAM_INFO
	.align		4
.L_639:
        /*0008*/ 	.byte	0x04, 0x17
        /*000a*/ 	.short	(.L_641 - .L_640)
.L_640:
        /*000c*/ 	.word	0x00000000
        /*0010*/ 	.short	0x000d
        /*0012*/ 	.short	0x0068
        /*0014*/ 	.byte	0x00, 0xf5, 0x21, 0x00


	//----- nvinfo : EIATTR_KPARAM_INFO
	.align		4
.L_641:
        /*0018*/ 	.byte	0x04, 0x17
        /*001a*/ 	.short	(.L_643 - .L_642)
.L_642:
        /*001c*/ 	.word	0x00000000
        /*0020*/ 	.short	0x000c
        /*0022*/ 	.short	0x0060
        /*0024*/ 	.byte	0x00, 0xf5, 0x21, 0x00


	//----- nvinfo : EIATTR_KPARAM_INFO
	.align		4
.L_643:
        /*0028*/ 	.byte	0x04, 0x17
        /*002a*/ 	.short	(.L_645 - .L_644)
.L_644:
        /*002c*/ 	.word	0x00000000
        /*0030*/ 	.short	0x000b
        /*0032*/ 	.short	0x0058
        /*0034*/ 	.byte	0x00, 0xf5, 0x21, 0x00


	//----- nvinfo : EIATTR_KPARAM_INFO
	.align		4
.L_645:
        /*0038*/ 	.byte	0x04, 0x17
        /*003a*/ 	.short	(.L_647 - .L_646)
.L_646:
        /*003c*/ 	.word	0x00000000
        /*0040*/ 	.short	0x000a
        /*0042*/ 	.short	0x0050
        /*0044*/ 	.byte	0x00, 0xf5, 0x21, 0x00


	//----- nvinfo : EIATTR_KPARAM_INFO
	.align		4
.L_647:
        /*0048*/ 	.byte	0x04, 0x17
        /*004a*/ 	.short	(.L_649 - .L_648)
.L_648:
        /*004c*/ 	.word	0x00000000
        /*0050*/ 	.short	0x0009
        /*0052*/ 	.short	0x0048
        /*0054*/ 	.byte	0x00, 0xf5, 0x21, 0x00


	//----- nvinfo : EIATTR_KPARAM_INFO
	.align		4
.L_649:
        /*0058*/ 	.byte	0x04, 0x17
        /*005a*/ 	.short	(.L_651 - .L_650)
.L_650:
        /*005c*/ 	.word	0x00000000
        /*0060*/ 	.short	0x0008
        /*0062*/ 	.short	0x0040
        /*0064*/ 	.byte	0x00, 0xf5, 0x21, 0x00


	//----- nvinfo : EIATTR_KPARAM_INFO
	.align		4
.L_651:
        /*0068*/ 	.byte	0x04, 0x17
        /*006a*/ 	.short	(.L_653 - .L_652)
.L_652:
        /*006c*/ 	.word	0x00000000
        /*0070*/ 	.short	0x0007
        /*0072*/ 	.short	0x0038
        /*0074*/ 	.byte	0x00, 0xf5, 0x21, 0x00


	//----- nvinfo : EIATTR_KPARAM_INFO
	.align		4
.L_653:
        /*0078*/ 	.byte	0x04, 0x17
        /*007a*/ 	.short	(.L_655 - .L_654)
.L_654:
        /*007c*/ 	.word	0x00000000
        /*0080*/ 	.short	0x0006
        /*0082*/ 	.short	0x0030
        /*0084*/ 	.byte	0x00, 0xf5, 0x21, 0x00


	//----- nvinfo : EIATTR_KPARAM_INFO
	.align		4
.L_655:
        /*0088*/ 	.byte	0x04, 0x17
        /*008a*/ 	.short	(.L_657 - .L_656)
.L_656:
        /*008c*/ 	.word	0x00000000
        /*0090*/ 	.short	0x0005
        /*0092*/ 	.short	0x0028
        /*0094*/ 	.byte	0x00, 0xf5, 0x21, 0x00


	//----- nvinfo : EIATTR_KPARAM_INFO
	.align		4
.L_657:
        /*0098*/ 	.byte	0x04, 0x17
        /*009a*/ 	.short	(.L_659 - .L_658)
.L_658:
        /*009c*/ 	.word	0x00000000
        /*00a0*/ 	.short	0x0004
        /*00a2*/ 	.short	0x0020
        /*00a4*/ 	.byte	0x00, 0xf5, 0x21, 0x00


	//----- nvinfo : EIATTR_KPARAM_INFO
	.align		4
.L_659:
        /*00a8*/ 	.byte	0x04, 0x17
        /*00aa*/ 	.short	(.L_661 - .L_660)
.L_660:
        /*00ac*/ 	.word	0x00000000
        /*00b0*/ 	.short	0x0003
        /*00b2*/ 	.short	0x0018
        /*00b4*/ 	.byte	0x00, 0xf5, 0x21, 0x00


	//----- nvinfo : EIATTR_KPARAM_INFO
	.align		4
.L_661:
        /*00b8*/ 	.byte	0x04, 0x17
        /*00ba*/ 	.short	(.L_663 - .L_662)
.L_662:
        /*00bc*/ 	.word	0x00000000
        /*00c0*/ 	.short	0x0002
        /*00c2*/ 	.short	0x0010
        /*00c4*/ 	.byte	0x00, 0xf5, 0x21, 0x00


	//----- nvinfo : EIATTR_KPARAM_INFO
	.align		4
.L_663:
        /*00c8*/ 	.byte	0x04, 0x17
        /*00ca*/ 	.short	(.L_665 - .L_664)
.L_664:
        /*00cc*/ 	.word	0x00000000
        /*00d0*/ 	.short	0x0001
        /*00d2*/ 	.short	0x0008
        /*00d4*/ 	.byte	0x00, 0xf5, 0x21, 0x00


	//----- nvinfo : EIATTR_KPARAM_INFO
	.align		4
.L_665:
        /*00d8*/ 	.byte	0x04, 0x17
        /*00da*/ 	.short	(.L_667 - .L_666)
.L_666:
        /*00dc*/ 	.word	0x00000000
        /*00e0*/ 	.short	0x0000
        /*00e2*/ 	.short	0x0000
        /*00e4*/ 	.byte	0x00, 0xf0, 0x11, 0x00


	//----- nvinfo : EIATTR_SPARSE_MMA_MASK
	.align		4
.L_667:
        /*00e8*/ 	.byte	0x03, 0x50
        /*00ea*/ 	.short	0x0000


	//----- nvinfo : EIATTR_MAXREG_COUNT
	.align		4
        /*00ec*/ 	.byte	0x03, 0x1b
        /*00ee*/ 	.short	0x00ff


	//----- nvinfo : EIATTR_EXTERNS
	.align		4
        /*00f0*/ 	.byte	0x04, 0x0f
        /*00f2*/ 	.short	(.L_669 - .L_668)


	//   ....[0]....
	.align		4
.L_668:
        /*00f4*/ 	.word	index@(vprintf)


	//----- nvinfo : EIATTR_MERCURY_ISA_VERSION
	.align		4
.L_669:
        /*00f8*/ 	.byte	0x03, 0x5f
        /*00fa*/ 	.short	0x0101


	//----- nvinfo : EIATTR_VRC_CTA_INIT_COUNT
	.align		4
        /*00fc*/ 	.byte	0x02, 0x4a
	.zero		1
	.zero		1


	//----- nvinfo : EIATTR_SYSCALL_OFFSETS
	.align		4
        /*0100*/ 	.byte	0x04, 0x46
        /*0102*/ 	.short	(.L_671 - .L_670)


	//   ....[0]....
.L_670:
        /*0104*/ 	.word	0x000043c0


	//----- nvinfo : EIATTR_EXIT_INSTR_OFFSETS
	.align		4
.L_671:
        /*0108*/ 	.byte	0x04, 0x1c
        /*010a*/ 	.short	(.L_673 - .L_672)


	//   ....[0]....
.L_672:
        /*010c*/ 	.word	0x000000a0


	//   ....[1]....
        /*0110*/ 	.word	0x00004540


	//----- nvinfo : EIATTR_CRS_STACK_SIZE
	.align		4
.L_673:
        /*0114*/ 	.byte	0x04, 0x1e
        /*0116*/ 	.short	(.L_675 - .L_674)
.L_674:
        /*0118*/ 	.word	0x00000000


	//----- nvinfo : EIATTR_CBANK_PARAM_SIZE
	.align		4
.L_675:
        /*011c*/ 	.byte	0x03, 0x19
        /*011e*/ 	.short	0x0070


	//----- nvinfo : EIATTR_PARAM_CBANK
	.align		4
        /*0120*/ 	.byte	0x04, 0x0a
        /*0122*/ 	.short	(.L_677 - .L_676)
	.align		4
.L_676:
        /*0124*/ 	.word	index@(.nv.constant0._Z21check_double_special2iPiPdS0_S0_S0_S0_S0_S0_S0_S0_S0_S0_S0_)
        /*0128*/ 	.short	0x0380
        /*012a*/ 	.short	0x0070


	//----- nvinfo : EIATTR_SW_WAR
	.align		4
.L_677:
        /*012c*/ 	.byte	0x04, 0x36
        /*012e*/ 	.short	(.L_679 - .L_678)
.L_678:
        /*0130*/ 	.word	0x00000008
.L_679:


//--------------------- .nv.info._Z20check_double_specialiPiPdS0_S0_S0_S0_S0_S0_S0_S0_S0_S0_S0_ --------------------------
	.section	.nv.info._Z20check_double_specialiPiPdS0_S0_S0_S0_S0_S0_S0_S0_S0_S0_S0_,"",@"SHT_CUDA_INFO"
	.sectionflags	@""
	.align	4


	//----- nvinfo : EIATTR_CUDA_API_VERSION
	.align		4
        /*0000*/ 	.byte	0x04, 0x37
        /*0002*/ 	.short	(.L_681 - .L_680)
.L_680:
        /*0004*/ 	.word	0x00000082


	//----- nvinfo : EIATTR_KPARAM_INFO
	.align		4
.L_681:
        /*0008*/ 	.byte	0x04, 0x17
        /*000a*/ 	.short	(.L_683 - .L_682)
.L_682:
        /*000c*/ 	.word	0x00000000
        /*0010*/ 	.short	0x000d
        /*0012*/ 	.short	0x0068
        /*0014*/ 	.byte	0x00, 0xf5, 0x21, 0x00


	//----- nvinfo : EIATTR_KPARAM_INFO
	.align		4
.L_683:
        /*0018*/ 	.byte	0x04, 0x17
        /*001a*/ 	.short	(.L_685 - .L_684)
.L_684:
        /*001c*/ 	.word	0x00000000
        /*0020*/ 	.short	0x000c
        /*0022*/ 	.short	0x0060
        /*0024*/ 	.byte	0x00, 0xf5, 0x21, 0x00


	//----- nvinfo : EIATTR_KPARAM_INFO
	.align		4
.L_685:
        /*0028*/ 	.byte	0x04, 0x17
        /*002a*/ 	.short	(.L_687 - .L_686)
.L_686:
        /*002c*/ 	.word	0x00000000
        /*0030*/ 	.short	0x000b
        /*0032*/ 	.short	0x0058
        /*0034*/ 	.byte	0x00, 0xf5, 0x21, 0x00


	//----- nvinfo : EIATTR_KPARAM_INFO
	.align		4
.L_687:
        /*0038*/ 	.byte	0x04, 0x17
        /*003a*/ 	.short	(.L_689 - .L_688)
.L_688:
        /*003c*/ 	.word	0x00000000
        /*0040*/ 	.short	0x000a
        /*0042*/ 	.short	0x0050
        /*0044*/ 	.byte	0x00, 0xf5, 0x21, 0x00


	//----- nvinfo : EIATTR_KPARAM_INFO
	.align		4
.L_689:
        /*0048*/ 	.byte	0x04, 0x17
        /*004a*/ 	.short	(.L_691 - .L_690)
.L_690:
        /*004c*/ 	.word	0x00000000
        /*0050*/ 	.short	0x0009
        /*0052*/ 	.short	0x0048
        /*0054*/ 	.byte	0x00, 0xf5, 0x21, 0x00


	//----- nvinfo : EIATTR_KPARAM_INFO
	.align		4
.L_691:
        /*0058*/ 	.byte	0x04, 0x17
        /*005a*/ 	.short	(.L_693 - .L_692)
.L_692:
        /*005c*/ 	.word	0x00000000
        /*0060*/ 	.short	0x0008
        /*0062*/ 	.short	0x0040
        /*0064*/ 	.byte	0x00, 0xf5, 0x21, 0x00


	//----- nvinfo : EIATTR_KPARAM_INFO
	.align		4
.L_693:
        /*0068*/ 	.byte	0x04, 0x17
        /*006a*/ 	.short	(.L_695 - .L_694)
.L_694:
        /*006c*/ 	.word	0x00000000
        /*0070*/ 	.short	0x0007
        /*0072*/ 	.short	0x0038
        /*0074*/ 	.byte	0x00, 0xf5, 0x21, 0x00


	//----- nvinfo : EIATTR_KPARAM_INFO
	.align		4
.L_695:
        /*0078*/ 	.byte	0x04, 0x17
        /*007a*/ 	.short	(.L_697 - .L_696)
.L_696:
        /*007c*/ 	.word	0x00000000
        /*0080*/ 	.short	0x0006
        /*0082*/ 	.short	0x0030
        /*0084*/ 	.byte	0x00, 0xf5, 0x21, 0x00


	//----- nvinfo : EIATTR_KPARAM_INFO
	.align		4
.L_697:
        /*0088*/ 	.byte	0x04, 0x17
        /*008a*/ 	.short	(.L_699 - .L_698)
.L_698:
        /*008c*/ 	.word	0x00000000
        /*0090*/ 	.short	0x0005
        /*0092*/ 	.short	0x0028
        /*0094*/ 	.byte	0x00, 0xf5, 0x21, 0x00


	//----- nvinfo : EIATTR_KPARAM_INFO
	.align		4
.L_699:
        /*0098*/ 	.byte	0x04, 0x17
        /*009a*/ 	.short	(.L_701 - .L_700)
.L_700:
        /*009c*/ 	.word	0x00000000
        /*00a0*/ 	.short	0x0004
        /*00a2*/ 	.short	0x0020
        /*00a4*/ 	.byte	0x00, 0xf5, 0x21, 0x00


	//----- nvinfo : EIATTR_KPARAM_INFO
	.align		4
.L_701:
        /*00a8*/ 	.byte	0x04, 0x17
        /*00aa*/ 	.short	(.L_703 - .L_702)
.L_702:
        /*00ac*/ 	.word	0x00000000
        /*00b0*/ 	.short	0x0003
        /*00b2*/ 	.short	0x0018
        /*00b4*/ 	.byte	0x00, 0xf5, 0x21, 0x00


	//----- nvinfo : EIATTR_KPARAM_INFO
	.align		4
.L_703:
        /*00b8*/ 	.byte	0x04, 0x17
        /*00ba*/ 	.short	(.L_705 - .L_704)
.L_704:
        /*00bc*/ 	.word	0x00000000
        /*00c0*/ 	.short	0x0002
        /*00c2*/ 	.short	0x0010
        /*00c4*/ 	.byte	0x00, 0xf5, 0x21, 0x00


	//----- nvinfo : EIATTR_KPARAM_INFO
	.align		4
.L_705:
        /*00c8*/ 	.byte	0x04, 0x17
        /*00ca*/ 	.short	(.L_707 - .L_706)
.L_706:
        /*00cc*/ 	.word	0x00000000
        /*00d0*/ 	.short	0x0001
        /*00d2*/ 	.short	0x0008
        /*00d4*/ 	.byte	0x00, 0xf5, 0x21, 0x00


	//----- nvinfo : EIATTR_KPARAM_INFO
	.align		4
.L_707:
        /*00d8*/ 	.byte	0x04, 0x17
        /*00da*/ 	.short	(.L_709 - .L_708)
.L_708:
        /*00dc*/ 	.word	0x00000000
        /*00e0*/ 	.short	0x0000
        /*00e2*/ 	.short	0x0000
        /*00e4*/ 	.byte	0x00, 0xf0, 0x11, 0x00


	//----- nvinfo : EIATTR_SPARSE_MMA_MASK
	.align		4
.L_709:
        /*00e8*/ 	.byte	0x03, 0x50
        /*00ea*/ 	.short	0x0000


	//----- nvinfo : EIATTR_MAXREG_COUNT
	.align		4
        /*00ec*/ 	.byte	0x03, 0x1b
        /*00ee*/ 	.short	0x00ff


	//----- nvinfo : EIATTR_EXTERNS
	.align		4
        /*00f0*/ 	.byte	0x04, 0x0f
        /*00f2*/ 	.short	(.L_711 - .L_710)


	//   ....[0]....
	.align		4
.L_710:
        /*00f4*/ 	.word	index@(vprintf)


	//----- nvinfo : EIATTR_MERCURY_ISA_VERSION
	.align		4
.L_711:
        /*00f8*/ 	.byte	0x03, 0x5f
        /*00fa*/ 	.short	0x0101


	//----- nvinfo : EIATTR_VRC_CTA_INIT_COUNT
	.align		4
        /*00fc*/ 	.byte	0x02, 0x4a
	.zero		1
	.zero		1


	//----- nvinfo : EIATTR_SYSCALL_OFFSETS
	.align		4
        /*0100*/ 	.byte	0x04, 0x46
        /*0102*/ 	.short	(.L_713 - .L_712)


	//   ....[0]....
.L_712:
        /*0104*/ 	.word	0x000042a0


	//   ....[1]....
        /*0108*/ 	.word	0x000043e0


	//----- nvinfo : EIATTR_EXIT_INSTR_OFFSETS
	.align		4
.L_713:
        /*010c*/ 	.byte	0x04, 0x1c
        /*010e*/ 	.short	(.L_715 - .L_714)


	//   ....[0]....
.L_714:
        /*0110*/ 	.word	0x00000060


	//   ....[1]....
        /*0114*/ 	.word	0x000044b0


	//----- nvinfo : EIATTR_CRS_STACK_SIZE
	.align		4
.L_715:
        /*0118*/ 	.byte	0x04, 0x1e
        /*011a*/ 	.short	(.L_717 - .L_716)
.L_716:
        /*011c*/ 	.word	0x00000000


	//----- nvinfo : EIATTR_CBANK_PARAM_SIZE
	.align		4
.L_717:
        /*0120*/ 	.byte	0x03, 0x19
        /*0122*/ 	.short	0x0070


	//----- nvinfo : EIATTR_PARAM_CBANK
	.align		4
        /*0124*/ 	.byte	0x04, 0x0a
        /*0126*/ 	.short	(.L_719 - .L_718)
	.align		4
.L_718:
        /*0128*/ 	.word	index@(.nv.constant0._Z20check_double_specialiPiPdS0_S0_S0_S0_S0_S0_S0_S0_S0_S0_S0_)
        /*012c*/ 	.short	0x0380
        /*012e*/ 	.short	0x0070


	//----- nvinfo : EIATTR_SW_WAR
	.align		4
.L_719:
        /*0130*/ 	.byte	0x04, 0x36
        /*0132*/ 	.short	(.L_721 - .L_720)
.L_720:
        /*0134*/ 	.word	0x00000008
.L_721:


//--------------------- .nv.info._Z17print_convergenceiPdS_S_S_ --------------------------
	.section	.nv.info._Z17print_convergenceiPdS_S_S_,"",@"SHT_CUDA_INFO"
	.sectionflags	@""
	.align	4


	//----- nvinfo : EIATTR_CUDA_API_VERSION
	.align		4
        /*0000*/ 	.byte	0x04, 0x37
        /*0002*/ 	.short	(.L_723 - .L_722)
.L_722:
        /*0004*/ 	.word	0x00000082


	//----- nvinfo : EIATTR_KPARAM_INFO
	.align		4
.L_723:
        /*0008*/ 	.byte	0x04, 0x17
        /*000a*/ 	.short	(.L_725 - .L_724)
.L_724:
        /*000c*/ 	.word	0x00000000
        /*0010*/ 	.short	0x0004
        /*0012*/ 	.short	0x0020
        /*0014*/ 	.byte	0x00, 0xf5, 0x21, 0x00


	//----- nvinfo : EIATTR_KPARAM_INFO
	.align		4
.L_725:
        /*0018*/ 	.byte	0x04, 0x17
        /*001a*/ 	.short	(.L_727 - .L_726)
.L_726:
        /*001c*/ 	.word	0x00000000
        /*0020*/ 	.short	0x0003
        /*0022*/ 	.short	0x0018
        /*0024*/ 	.byte	0x00, 0xf5, 0x21, 0x00


	//----- nvinfo : EIATTR_KPARAM_INFO
	.align		4
.L_727:
        /*0028*/ 	.byte	0x04, 0x17
        /*002a*/ 	.short	(.L_729 - .L_728)
.L_728:
        /*002c*/ 	.word	0x00000000
        /*0030*/ 	.short	0x0002
        /*0032*/ 	.short	0x0010
        /*0034*/ 	.byte	0x00, 0xf5, 0x21, 0x00


	//----- nvinfo : EIATTR_KPARAM_INFO
	.align		4
.L_729:
        /*0038*/ 	.byte	0x04, 0x17
        /*003a*/ 	.short	(.L_731 - .L_730)
.L_730:
        /*003c*/ 	.word	0x00000000
        /*0040*/ 	.short	0x0001
        /*0042*/ 	.short	0x0008
        /*0044*/ 	.byte	0x00, 0xf5, 0x21, 0x00


	//----- nvinfo : EIATTR_KPARAM_INFO
	.align		4
.L_731:
        /*0048*/ 	.byte	0x04, 0x17
        /*004a*/ 	.short	(.L_733 - .L_732)
.L_732:
        /*004c*/ 	.word	0x00000000
        /*0050*/ 	.short	0x0000
        /*0052*/ 	.short	0x0000
        /*0054*/ 	.byte	0x00, 0xf0, 0x11, 0x00


	//----- nvinfo : EIATTR_SPARSE_MMA_MASK
	.align		4
.L_733:
        /*0058*/ 	.byte	0x03, 0x50
        /*005a*/ 	.short	0x0000


	//----- nvinfo : EIATTR_MAXREG_COUNT
	.align		4
        /*005c*/ 	.byte	0x03, 0x1b
        /*005e*/ 	.short	0x00ff


	//----- nvinfo : EIATTR_EXTERNS
	.align		4
        /*0060*/ 	.byte	0x04, 0x0f
        /*0062*/ 	.short	(.L_735 - .L_734)


	//   ....[0]....
	.align		4
.L_734:
        /*0064*/ 	.word	index@(vprintf)


	//----- nvinfo : EIATTR_MERCURY_ISA_VERSION
	.align		4
.L_735:
        /*0068*/ 	.byte	0x03, 0x5f
        /*006a*/ 	.short	0x0101


	//----- nvinfo : EIATTR_VRC_CTA_INIT_COUNT
	.align		4
        /*006c*/ 	.byte	0x02, 0x4a
	.zero		1
	.zero		1


	//----- nvinfo : EIATTR_SYSCALL_OFFSETS
	.align		4
        /*0070*/ 	.byte	0x04, 0x46
        /*0072*/ 	.short	(.L_737 - .L_736)


	//   ....[0]....
.L_736:
        /*0074*/ 	.word	0x00000500


	//----- nvinfo : EIATTR_EXIT_INSTR_OFFSETS
	.align		4
.L_737:
        /*0078*/ 	.byte	0x04, 0x1c
        /*007a*/ 	.short	(.L_739 - .L_738)


	//   ....[0]....
.L_738:
        /*007c*/ 	.word	0x000000a0


	//   ....[1]....
        /*0080*/ 	.word	0x00000590


	//----- nvinfo : EIATTR_CRS_STACK_SIZE
	.align		4
.L_739:
        /*0084*/ 	.byte	0x04, 0x1e
        /*0086*/ 	.short	(.L_741 - .L_740)
.L_740:
        /*0088*/ 	.word	0x00000000


	//----- nvinfo : EIATTR_CBANK_PARAM_SIZE
	.align		4
.L_741:
        /*008c*/ 	.byte	0x03, 0x19
        /*008e*/ 	.short	0x0028


	//----- nvinfo : EIATTR_PARAM_CBANK
	.align		4
        /*0090*/ 	.byte	0x04, 0x0a
        /*0092*/ 	.short	(.L_743 - .L_742)
	.align		4
.L_742:
        /*0094*/ 	.word	index@(.nv.constant0._Z17print_convergenceiPdS_S_S_)
        /*0098*/ 	.short	0x0380
        /*009a*/ 	.short	0x0028


	//----- nvinfo : EIATTR_SW_WAR
	.align		4
.L_743:
        /*009c*/ 	.byte	0x04, 0x36
        /*009e*/ 	.short	(.L_745 - .L_744)
.L_744:
        /*00a0*/ 	.word	0x00000008
.L_745:


//--------------------- .nv.info._Z7copy2s0PiS_S_PdS0_S0_S0_S0_S0_S0_S0_S0_S0_S0_S0_ --------------------------
	.section	.nv.info._Z7copy2s0PiS_S_PdS0_S0_S0_S0_S0_S0_S0_S0_S0_S0_S0_,"",@"SHT_CUDA_INFO"
	.sectionflags	@""
	.align	4


	//----- nvinfo : EIATTR_CUDA_API_VERSION
	.align		4
        /*0000*/ 	.byte	0x04, 0x37
        /*0002*/ 	.short	(.L_747 - .L_746)
.L_746:
        /*0004*/ 	.word	0x00000082


	//----- nvinfo : EIATTR_KPARAM_INFO
	.align		4
.L_747:
        /*0008*/ 	.byte	0x04, 0x17
        /*000a*/ 	.short	(.L_749 - .L_748)
.L_748:
        /*000c*/ 	.word	0x00000000
        /*0010*/ 	.short	0x000e
        /*0012*/ 	.short	0x0070
        /*0014*/ 	.byte	0x00, 0xf5, 0x21, 0x00


	//----- nvinfo : EIATTR_KPARAM_INFO
	.align		4
.L_749:
        /*0018*/ 	.byte	0x04, 0x17
        /*001a*/ 	.short	(.L_751 - .L_750)
.L_750:
        /*001c*/ 	.word	0x00000000
        /*0020*/ 	.short	0x000d
        /*0022*/ 	.short	0x0068
        /*0024*/ 	.byte	0x00, 0xf5, 0x21, 0x00


	//----- nvinfo : EIATTR_KPARAM_INFO
	.align		4
.L_751:
        /*0028*/ 	.byte	0x04, 0x17
        /*002a*/ 	.short	(.L_753 - .L_752)
.L_752:
        /*002c*/ 	.word	0x00000000
        /*0030*/ 	.short	0x000c
        /*0032*/ 	.short	0x0060
        /*0034*/ 	.byte	0x00, 0xf5, 0x21, 0x00


	//----- nvinfo : EIATTR_KPARAM_INFO
	.align		4
.L_753:
        /*0038*/ 	.byte	0x04, 0x17
        /*003a*/ 	.short	(.L_755 - .L_754)
.L_754:
        /*003c*/ 	.word	0x00000000
        /*0040*/ 	.short	0x000b
        /*0042*/ 	.short	0x0058
        /*0044*/ 	.byte	0x00, 0xf5, 0x21, 0x00


	//----- nvinfo : EIATTR_KPARAM_INFO
	.align		4
.L_755:
        /*0048*/ 	.byte	0x04, 0x17
        /*004a*/ 	.short	(.L_757 - .L_756)
.L_756:
        /*004c*/ 	.word	0x00000000
        /*0050*/ 	.short	0x000a
        /*0052*/ 	.short	0x0050
        /*0054*/ 	.byte	0x00, 0xf5, 0x21, 0x00


	//----- nvinfo : EIATTR_KPARAM_INFO
	.align		4
.L_757:
        /*0058*/ 	.byte	0x04, 0x17
        /*005a*/ 	.short	(.L_759 - .L_758)
.L_758:
        /*005c*/ 	.word	0x00000000
        /*0060*/ 	.short	0x0009
        /*0062*/ 	.short	0x0048
        /*0064*/ 	.byte	0x00, 0xf5, 0x21, 0x00


	//----- nvinfo : EIATTR_KPARAM_INFO
	.align		4
.L_759:
        /*0068*/ 	.byte	0x04, 0x17
        /*006a*/ 	.short	(.L_761 - .L_760)
.L_760:
        /*006c*/ 	.word	0x00000000
        /*0070*/ 	.short	0x0008
        /*0072*/ 	.short	0x0040
        /*0074*/ 	.byte	0x00, 0xf5, 0x21, 0x00


	//----- nvinfo : EIATTR_KPARAM_INFO
	.align		4
.L_761:
        /*0078*/ 	.byte	0x04, 0x17
        /*007a*/ 	.short	(.L_763 - .L_762)
.L_762:
        /*007c*/ 	.word	0x00000000
        /*0080*/ 	.short	0x0007
        /*0082*/ 	.short	0x0038
        /*0084*/ 	.byte	0x00, 0xf5, 0x21, 0x00


	//----- nvinfo : EIATTR_KPARAM_INFO
	.align		4
.L_763:
        /*0088*/ 	.byte	0x04, 0x17
        /*008a*/ 	.short	(.L_765 - .L_764)
.L_764:
        /*008c*/ 	.word	0x00000000
        /*0090*/ 	.short	0x0006
        /*0092*/ 	.short	0x0030
        /*0094*/ 	.byte	0x00, 0xf5, 0x21, 0x00


	//----- nvinfo : EIATTR_KPARAM_INFO
	.align		4
.L_765:
        /*0098*/ 	.byte	0x04, 0x17
        /*009a*/ 	.short	(.L_767 - .L_766)
.L_766:
        /*009c*/ 	.word	0x00000000
        /*00a0*/ 	.short	0x0005
        /*00a2*/ 	.short	0x0028
        /*00a4*/ 	.byte	0x00, 0xf5, 0x21, 0x00


	//----- nvinfo : EIATTR_KPARAM_INFO
	.align		4
.L_767:
        /*00a8*/ 	.byte	0x04, 0x17
        /*00aa*/ 	.short	(.L_769 - .L_768)
.L_768:
        /*00ac*/ 	.word	0x00000000
        /*00b0*/ 	.short	0x0004
        /*00b2*/ 	.short	0x0020
        /*00b4*/ 	.byte	0x00, 0xf5, 0x21, 0x00


	//----- nvinfo : EIATTR_KPARAM_INFO
	.align		4
.L_769:
        /*00b8*/ 	.byte	0x04, 0x17
        /*00ba*/ 	.short	(.L_771 - .L_770)
.L_770:
        /*00bc*/ 	.word	0x00000000
        /*00c0*/ 	.short	0x0003
        /*00c2*/ 	.short	0x0018
        /*00c4*/ 	.byte	0x00, 0xf5, 0x21, 0x00


	//----- nvinfo : EIATTR_KPARAM_INFO
	.align		4
.L_771:
        /*00c8*/ 	.byte	0x04, 0x17
        /*00ca*/ 	.short	(.L_773 - .L_772)
.L_772:
        /*00cc*/ 	.word	0x00000000
        /*00d0*/ 	.short	0x0002
        /*00d2*/ 	.short	0x0010
        /*00d4*/ 	.byte	0x00, 0xf5, 0x21, 0x00


	//----- nvinfo : EIATTR_KPARAM_INFO
	.align		4
.L_773:
        /*00d8*/ 	.byte	0x04, 0x17
        /*00da*/ 	.short	(.L_775 - .L_774)
.L_774:
        /*00dc*/ 	.word	0x00000000
        /*00e0*/ 	.short	0x0001
        /*00e2*/ 	.short	0x0008
        /*00e4*/ 	.byte	0x00, 0xf5, 0x21, 0x00


	//----- nvinfo : EIATTR_KPARAM_INFO
	.align		4
.L_775:
        /*00e8*/ 	.byte	0x04, 0x17
        /*00ea*/ 	.short	(.L_777 - .L_776)
.L_776:
        /*00ec*/ 	.word	0x00000000
        /*00f0*/ 	.short	0x0000
        /*00f2*/ 	.short	0x0000
        /*00f4*/ 	.byte	0x00, 0xf5, 0x21, 0x00


	//----- nvinfo : EIATTR_SPARSE_MMA_MASK
	.align		4
.L_777:
        /*00f8*/ 	.byte	0x03, 0x50
        /*00fa*/ 	.short	0x0000


	//----- nvinfo : EIATTR_MAXREG_COUNT
	.align		4
        /*00fc*/ 	.byte	0x03, 0x1b
        /*00fe*/ 	.short	0x00ff


	//----- nvinfo : EIATTR_MERCURY_ISA_VERSION
	.align		4
        /*0100*/ 	.byte	0x03, 0x5f
        /*0102*/ 	.short	0x0101


	//----- nvinfo : EIATTR_VRC_CTA_INIT_COUNT
	.align		4
        /*0104*/ 	.byte	0x02, 0x4a
	.zero		1
	.zero		1


	//----- nvinfo : EIATTR_EXIT_INSTR_OFFSETS
	.align		4
        /*0108*/ 	.byte	0x04, 0x1c
        /*010a*/ 	.short	(.L_779 - .L_778)


	//   ....[0]....
.L_778:
        /*010c*/ 	.word	0x000000a0


	//   ....[1]....
        /*0110*/ 	.word	0x00000740


	//----- nvinfo : EIATTR_INDIRECT_BRANCH_TARGETS
	.align		4
.L_779:
        /*0114*/ 	.byte	0x04, 0x34
        /*0116*/ 	.short	(.L_781 - .L_780)


	//   ....[0]....
.L_780:
        /*0118*/ 	.word	.L_x_1848@srel
        /*011c*/ 	.short	0x0
        /*011e*/ 	.short	0x0
        /*0120*/ 	.word	0x4
        /*0124*/ 	.word	.L_x_1849@srel
        /*0128*/ 	.word	.L_x_1850@srel
        /*012c*/ 	.word	.L_x_1851@srel
        /*0130*/ 	.word	.L_x_368@srel


	//   ....[1]....
        /* <DEDUP_REMOVED lines=8> */


	//----- nvinfo : EIATTR_CRS_STACK_SIZE
	.align		4
.L_781:
        /*0150*/ 	.byte	0x04, 0x1e
        /*0152*/ 	.short	(.L_783 - .L_782)
.L_782:
        /*0154*/ 	.word	0x00000000


	//----- nvinfo : EIATTR_CBANK_PARAM_SIZE
	.align		4
.L_783:
        /*0158*/ 	.byte	0x03, 0x19
        /*015a*/ 	.short	0x0078


	//----- nvinfo : EIATTR_PARAM_CBANK
	.align		4
        /*015c*/ 	.byte	0x04, 0x0a
        /*015e*/ 	.short	(.L_785 - .L_784)
	.align		4
.L_784:
        /*0160*/ 	.word	index@(.nv.constant0._Z7copy2s0PiS_S_PdS0_S0_S0_S0_S0_S0_S0_S0_S0_S0_S0_)
        /*0164*/ 	.short	0x0380
        /*0166*/ 	.short	0x0078


	//----- nvinfo : EIATTR_SW_WAR
	.align		4
.L_785:
        /*0168*/ 	.byte	0x04, 0x36
        /*016a*/ 	.short	(.L_787 - .L_786)
.L_786:
        /*016c*/ 	.word	0x00000008
.L_787:


//--------------------- .nv.info._Z12check_signalPiPdS0_S0_S0_S_S_ --------------------------
	.section	.nv.info._Z12check_signalPiPdS0_S0_S0_S_S_,"",@"SHT_CUDA_INFO"
	.sectionflags	@""
	.align	4


	//----- nvinfo : EIATTR_CUDA_API_VERSION
	.align		4
        /*0000*/ 	.byte	0x04, 0x37
        /*0002*/ 	.short	(.L_789 - .L_788)
.L_788:
        /*0004*/ 	.word	0x00000082


	//----- nvinfo : EIATTR_KPARAM_INFO
	.align		4
.L_789:
        /*0008*/ 	.byte	0x04, 0x17
        /*000a*/ 	.short	(.L_791 - .L_790)
.L_790:
        /*000c*/ 	.word	0x00000000
        /*0010*/ 	.short	0x0006
        /*0012*/ 	.short	0x0030
        /*0014*/ 	.byte	0x00, 0xf5, 0x21, 0x00


	//----- nvinfo : EIATTR_KPARAM_INFO
	.align		4
.L_791:
        /*0018*/ 	.byte	0x04, 0x17
        /*001a*/ 	.short	(.L_793 - .L_792)
.L_792:
        /*001c*/ 	.word	0x00000000
        /*0020*/ 	.short	0x0005
        /*0022*/ 	.short	0x0028
        /*0024*/ 	.byte	0x00, 0xf5, 0x21, 0x00


	//----- nvinfo : EIATTR_KPARAM_INFO
	.align		4
.L_793:
        /*0028*/ 	.byte	0x04, 0x17
        /*002a*/ 	.short	(.L_795 - .L_794)
.L_794:
        /*002c*/ 	.word	0x00000000
        /*0030*/ 	.short	0x0004
        /*0032*/ 	.short	0x0020
        /*0034*/ 	.byte	0x00, 0xf5, 0x21, 0x00


	//----- nvinfo : EIATTR_KPARAM_INFO
	.align		4
.L_795:
        /*0038*/ 	.byte	0x04, 0x17
        /*003a*/ 	.short	(.L_797 - .L_796)
.L_796:
        /*003c*/ 	.word	0x00000000
        /*0040*/ 	.short	0x0003
        /*0042*/ 	.short	0x0018
        /*0044*/ 	.byte	0x00, 0xf5, 0x21, 0x00


	//----- nvinfo : EIATTR_KPARAM_INFO
	.align		4
.L_797:
        /*0048*/ 	.byte	0x04, 0x17
        /*004a*/ 	.short	(.L_799 - .L_798)
.L_798:
        /*004c*/ 	.word	0x00000000
        /*0050*/ 	.short	0x0002
        /*0052*/ 	.short	0x0010
        /*0054*/ 	.byte	0x00, 0xf5, 0x21, 0x00


	//----- nvinfo : EIATTR_KPARAM_INFO
	.align		4
.L_799:
        /*0058*/ 	.byte	0x04, 0x17
        /*005a*/ 	.short	(.L_801 - .L_800)
.L_800:
        /*005c*/ 	.word	0x00000000
        /*0060*/ 	.short	0x0001
        /*0062*/ 	.short	0x0008
        /*0064*/ 	.byte	0x00, 0xf5, 0x21, 0x00


	//----- nvinfo : EIATTR_KPARAM_INFO
	.align		4
.L_801:
        /*0068*/ 	.byte	0x04, 0x17
        /*006a*/ 	.short	(.L_803 - .L_802)
.L_802:
        /*006c*/ 	.word	0x00000000
        /*0070*/ 	.short	0x0000
        /*0072*/ 	.short	0x0000
        /*0074*/ 	.byte	0x00, 0xf5, 0x21, 0x00


	//----- nvinfo : EIATTR_SPARSE_MMA_MASK
	.align		4
.L_803:
        /*0078*/ 	.byte	0x03, 0x50
        /*007a*/ 	.short	0x0000


	//----- nvinfo : EIATTR_MAXREG_COUNT
	.align		4
        /*007c*/ 	.byte	0x03, 0x1b
        /*007e*/ 	.short	0x00ff


	//----- nvinfo : EIATTR_MERCURY_ISA_VERSION
	.align		4
        /*0080*/ 	.byte	0x03, 0x5f
        /*0082*/ 	.short	0x0101


	//----- nvinfo : EIATTR_VRC_CTA_INIT_COUNT
	.align		4
        /*0084*/ 	.byte	0x02, 0x4a
	.zero		1
	.zero		1


	//----- nvinfo : EIATTR_EXIT_INSTR_OFFSETS
	.align		4
        /*0088*/ 	.byte	0x04, 0x1c
        /*008a*/ 	.short	(.L_805 - .L_804)


	//   ....[0]....
.L_804:
        /*008c*/ 	.word	0x00000060


	//   ....[1]....
        /*0090*/ 	.word	0x000002b0


	//----- nvinfo : EIATTR_CRS_STACK_SIZE
	.align		4
.L_805:
        /*0094*/ 	.byte	0x04, 0x1e
        /*0096*/ 	.short	(.L_807 - .L_806)
.L_806:
        /*0098*/ 	.word	0x00000000


	//----- nvinfo : EIATTR_CBANK_PARAM_SIZE
	.align		4
.L_807:
        /*009c*/ 	.byte	0x03, 0x19
        /*009e*/ 	.short	0x0038


	//----- nvinfo : EIATTR_PARAM_CBANK
	.align		4
        /*00a0*/ 	.byte	0x04, 0x0a
        /*00a2*/ 	.short	(.L_809 - .L_808)
	.align		4
.L_808:
        /*00a4*/ 	.word	index@(.nv.constant0._Z12check_signalPiPdS0_S0_S0_S_S_)
        /*00a8*/ 	.short	0x0380
        /*00aa*/ 	.short	0x0038


	//----- nvinfo : EIATTR_SW_WAR
	.align		4
.L_809:
        /*00ac*/ 	.byte	0x04, 0x36
        /*00ae*/ 	.short	(.L_811 - .L_810)
.L_810:
        /*00b0*/ 	.word	0x00000008
.L_811:


//--------------------- .nv.info._Z11diff_s_prepPiPdS0_S0_S0_S0_S0_S0_S0_S0_S0_S0_S0_S0_S0_ --------------------------
	.section	.nv.info._Z11diff_s_prepPiPdS0_S0_S0_S0_S0_S0_S0_S0_S0_S0_S0_S0_S0_,"",@"SHT_CUDA_INFO"
	.sectionflags	@""
	.align	4


	//----- nvinfo : EIATTR_CUDA_API_VERSION
	.align		4
        /*0000*/ 	.byte	0x04, 0x37
        /*0002*/ 	.short	(.L_813 - .L_812)
.L_812:
        /*0004*/ 	.word	0x00000082


	//----- nvinfo : EIATTR_KPARAM_INFO
	.align		4
.L_813:
        /*0008*/ 	.byte	0x04, 0x17
        /*000a*/ 	.short	(.L_815 - .L_814)
.L_814:
        /*000c*/ 	.word	0x00000000
        /*0010*/ 	.short	0x000e
        /*0012*/ 	.short	0x0070
        /*0014*/ 	.byte	0x00, 0xf5, 0x21, 0x00


	//----- nvinfo : EIATTR_KPARAM_INFO
	.align		4
.L_815:
        /*0018*/ 	.byte	0x04, 0x17
        /*001a*/ 	.short	(.L_817 - .L_816)
.L_816:
        /*001c*/ 	.word	0x00000000
        /*0020*/ 	.short	0x000d
        /*0022*/ 	.short	0x0068
        /*0024*/ 	.byte	0x00, 0xf5, 0x21, 0x00


	//----- nvinfo : EIATTR_KPARAM_INFO
	.align		4
.L_817:
        /*0028*/ 	.byte	0x04, 0x17
        /*002a*/ 	.short	(.L_819 - .L_818)
.L_818:
        /*002c*/ 	.word	0x00000000
        /*0030*/ 	.short	0x000c
        /*0032*/ 	.short	0x0060
        /*0034*/ 	.byte	0x00, 0xf5, 0x21, 0x00


	//----- nvinfo : EIATTR_KPARAM_INFO
	.align		4
.L_819:
        /*0038*/ 	.byte	0x04, 0x17
        /*003a*/ 	.short	(.L_821 - .L_820)
.L_820:
        /*003c*/ 	.word	0x00000000
        /*0040*/ 	.short	0x000b
        /*0042*/ 	.short	0x0058
        /*0044*/ 	.byte	0x00, 0xf5, 0x21, 0x00


	//----- nvinfo : EIATTR_KPARAM_INFO
	.align		4
.L_821:
        /*0048*/ 	.byte	0x04, 0x17
        /*004a*/ 	.short	(.L_823 - .L_822)
.L_822:
        /*004c*/ 	.word	0x00000000
        /*0050*/ 	.short	0x000a
        /*0052*/ 	.short	0x0050
        /*0054*/ 	.byte	0x00, 0xf5, 0x21, 0x00


	//----- nvinfo : EIATTR_KPARAM_INFO
	.align		4
.L_823:
        /*0058*/ 	.byte	0x04, 0x17
        /*005a*/ 	.short	(.L_825 - .L_824)
.L_824:
        /*005c*/ 	.word	0x00000000
        /*0060*/ 	.short	0x0009
        /*0062*/ 	.short	0x0048
        /*0064*/ 	.byte	0x00, 0xf5, 0x21, 0x00


	//----- nvinfo : EIATTR_KPARAM_INFO
	.align		4
.L_825:
        /*0068*/ 	.byte	0x04, 0x17
        /*006a*/ 	.short	(.L_827 - .L_826)
.L_826:
        /*006c*/ 	.word	0x00000000
        /*0070*/ 	.short	0x0008
        /*0072*/ 	.short	0x0040
        /*0074*/ 	.byte	0x00, 0xf5, 0x21, 0x00


	//----- nvinfo : EIATTR_KPARAM_INFO
	.align		4
.L_827:
        /*0078*/ 	.byte	0x04, 0x17
        /*007a*/ 	.short	(.L_829 - .L_828)
.L_828:
        /*007c*/ 	.word	0x00000000
        /*0080*/ 	.short	0x0007
        /*0082*/ 	.short	0x0038
        /*0084*/ 	.byte	0x00, 0xf5, 0x21, 0x00


	//----- nvinfo : EIATTR_KPARAM_INFO
	.align		4
.L_829:
        /*0088*/ 	.byte	0x04, 0x17
        /*008a*/ 	.short	(.L_831 - .L_830)
.L_830:
        /*008c*/ 	.word	0x00000000
        /*0090*/ 	.short	0x0006
        /*0092*/ 	.short	0x0030
        /*0094*/ 	.byte	0x00, 0xf5, 0x21, 0x00


	//----- nvinfo : EIATTR_KPARAM_INFO
	.align		4
.L_831:
        /*0098*/ 	.byte	0x04, 0x17
        /*009a*/ 	.short	(.L_833 - .L_832)
.L_832:
        /*009c*/ 	.word	0x00000000
        /*00a0*/ 	.short	0x0005
        /*00a2*/ 	.short	0x0028
        /*00a4*/ 	.byte	0x00, 0xf5, 0x21, 0x00


	//----- nvinfo : EIATTR_KPARAM_INFO
	.align		4
.L_833:
        /*00a8*/ 	.byte	0x04, 0x17
        /*00aa*/ 	.short	(.L_835 - .L_834)
.L_834:
        /*00ac*/ 	.word	0x00000000
        /*00b0*/ 	.short	0x0004
        /*00b2*/ 	.short	0x0020
        /*00b4*/ 	.byte	0x00, 0xf5, 0x21, 0x00


	//----- nvinfo : EIATTR_KPARAM_INFO
	.align		4
.L_835:
        /*00b8*/ 	.byte	0x04, 0x17
        /*00ba*/ 	.short	(.L_837 - .L_836)
.L_836:
        /*00bc*/ 	.word	0x00000000
        /*00c0*/ 	.short	0x0003
        /*00c2*/ 	.short	0x0018
        /*00c4*/ 	.byte	0x00, 0xf5, 0x21, 0x00


	//----- nvinfo : EIATTR_KPARAM_INFO
	.align		4
.L_837:
        /*00c8*/ 	.byte	0x04, 0x17
        /*00ca*/ 	.short	(.L_839 - .L_838)
.L_838:
        /*00cc*/ 	.word	0x00000000
        /*00d0*/ 	.short	0x0002
        /*00d2*/ 	.short	0x0010
        /*00d4*/ 	.byte	0x00, 0xf5, 0x21, 0x00


	//----- nvinfo : EIATTR_KPARAM_INFO
	.align		4
.L_839:
        /*00d8*/ 	.byte	0x04, 0x17
        /*00da*/ 	.short	(.L_841 - .L_840)
.L_840:
        /*00dc*/ 	.word	0x00000000
        /*00e0*/ 	.short	0x0001
        /*00e2*/ 	.short	0x0008
        /*00e4*/ 	.byte	0x00, 0xf5, 0x21, 0x00


	//----- nvinfo : EIATTR_KPARAM_INFO
	.align		4
.L_841:
        /*00e8*/ 	.byte	0x04, 0x17
        /*00ea*/ 	.short	(.L_843 - .L_842)
.L_842:
        /*00ec*/ 	.word	0x00000000
        /*00f0*/ 	.short	0x0000
        /*00f2*/ 	.short	0x0000
        /*00f4*/ 	.byte	0x00, 0xf5, 0x21, 0x00


	//----- nvinfo : EIATTR_SPARSE_MMA_MASK
	.align		4
.L_843:
        /*00f8*/ 	.byte	0x03, 0x50
        /*00fa*/ 	.short	0x0000


	//----- nvinfo : EIATTR_MAXREG_COUNT
	.align		4
        /*00fc*/ 	.byte	0x03, 0x1b
        /*00fe*/ 	.short	0x00ff


	//----- nvinfo : EIATTR_MERCURY_ISA_VERSION
	.align		4
        /*0100*/ 	.byte	0x03, 0x5f
        /*0102*/ 	.short	0x0101


	//----- nvinfo : EIATTR_VRC_CTA_INIT_COUNT
	.align		4
        /*0104*/ 	.byte	0x02, 0x4a
	.zero		1
	.zero		1


	//----- nvinfo : EIATTR_EXIT_INSTR_OFFSETS
	.align		4
        /*0108*/ 	.byte	0x04, 0x1c
        /*010a*/ 	.short	(.L_845 - .L_844)


	//   ....[0]....
.L_844:
        /*010c*/ 	.word	0x000000a0


	//   ....[1]....
        /*0110*/ 	.word	0x00000fa0


	//----- nvinfo : EIATTR_INDIRECT_BRANCH_TARGETS
	.align		4
.L_845:
        /*0114*/ 	.byte	0x04, 0x34
        /*0116*/ 	.short	(.L_847 - .L_846)


	//   ....[0]....
.L_846:
        /* <DEDUP_REMOVED lines=8> */


	//   ....[1]....
        /* <DEDUP_REMOVED lines=8> */


	//----- nvinfo : EIATTR_CRS_STACK_SIZE
	.align		4
.L_847:
        /*0150*/ 	.byte	0x04, 0x1e
        /*0152*/ 	.short	(.L_849 - .L_848)
.L_848:
        /*0154*/ 	.word	0x00000000


	//----- nvinfo : EIATTR_CBANK_PARAM_SIZE
	.align		4
.L_849:
        /*0158*/ 	.byte	0x03, 0x19
        /*015a*/ 	.short	0x0078


	//----- nvinfo : EIATTR_PARAM_CBANK
	.align		4
        /*015c*/ 	.byte	0x04, 0x0a
        /*015e*/ 	.short	(.L_851 - .L_850)
	.align		4
.L_850:
        /*0160*/ 	.word	index@(.nv.constant0._Z11diff_s_prepPiPdS0_S0_S0_S0_S0_S0_S0_S0_S0_S0_S0_S0_S0_)
        /*0164*/ 	.short	0x0380
        /*0166*/ 	.short	0x0078


	//----- nvinfo : EIATTR_SW_WAR
	.align		4
.L_851:
        /*0168*/ 	.byte	0x04, 0x36
        /*016a*/ 	.short	(.L_853 - .L_852)
.L_852:
        /*016c*/ 	.word	0x00000008
.L_853:


//--------------------- .nv.info._Z12smooth_anglePiPdS0_S0_S0_S0_S0_S0_ --------------------------
	.section	.nv.info._Z12smooth_anglePiPdS0_S0_S0_S0_S0_S0_,"",@"SHT_CUDA_INFO"
	.sectionflags	@""
	.align	4


	//----- nvinfo : EIATTR_CUDA_API_VERSION
	.align		4
        /*0000*/ 	.byte	0x04, 0x37
        /*0002*/ 	.short	(.L_855 - .L_854)
.L_854:
        /*0004*/ 	.word	0x00000082


	//----- nvinfo : EIATTR_KPARAM_INFO
	.align		4
.L_855:
        /*0008*/ 	.byte	0x04, 0x17
        /*000a*/ 	.short	(.L_857 - .L_856)
.L_856:
        /*000c*/ 	.word	0x00000000
        /*0010*/ 	.short	0x0007
        /*0012*/ 	.short	0x0038
        /*0014*/ 	.byte	0x00, 0xf5, 0x21, 0x00


	//----- nvinfo : EIATTR_KPARAM_INFO
	.align		4
.L_857:
        /*0018*/ 	.byte	0x04, 0x17
        /*001a*/ 	.short	(.L_859 - .L_858)
.L_858:
        /*001c*/ 	.word	0x00000000
        /*0020*/ 	.short	0x0006
        /*0022*/ 	.short	0x0030
        /*0024*/ 	.byte	0x00, 0xf5, 0x21, 0x00


	//----- nvinfo : EIATTR_KPARAM_INFO
	.align		4
.L_859:
        /*0028*/ 	.byte	0x04, 0x17
        /*002a*/ 	.short	(.L_861 - .L_860)
.L_860:
        /*002c*/ 	.word	0x00000000
        /*0030*/ 	.short	0x0005
        /*0032*/ 	.short	0x0028
        /*0034*/ 	.byte	0x00, 0xf5, 0x21, 0x00


	//----- nvinfo : EIATTR_KPARAM_INFO
	.align		4
.L_861:
        /*0038*/ 	.byte	0x04, 0x17
        /*003a*/ 	.short	(.L_863 - .L_862)
.L_862:
        /*003c*/ 	.word	0x00000000
        /*0040*/ 	.short	0x0004
        /*0042*/ 	.short	0x0020
        /*0044*/ 	.byte	0x00, 0xf5, 0x21, 0x00


	//----- nvinfo : EIATTR_KPARAM_INFO
	.align		4
.L_863:
        /*0048*/ 	.byte	0x04, 0x17
        /*004a*/ 	.short	(.L_865 - .L_864)
.L_864:
        /*004c*/ 	.word	0x00000000
        /*0050*/ 	.short	0x0003
        /*0052*/ 	.short	0x0018
        /*0054*/ 	.byte	0x00, 0xf5, 0x21, 0x00


	//----- nvinfo : EIATTR_KPARAM_INFO
	.align		4
.L_865:
        /*0058*/ 	.byte	0x04, 0x17
        /*005a*/ 	.short	(.L_867 - .L_866)
.L_866:
        /*005c*/ 	.word	0x00000000
        /*0060*/ 	.short	0x0002
        /*0062*/ 	.short	0x0010
        /*0064*/ 	.byte	0x00, 0xf5, 0x21, 0x00


	//----- nvinfo : EIATTR_KPARAM_INFO
	.align		4
.L_867:
        /*0068*/ 	.byte	0x04, 0x17
        /*006a*/ 	.short	(.L_869 - .L_868)
.L_868:
        /*006c*/ 	.word	0x00000000
        /*0070*/ 	.short	0x0001
        /*0072*/ 	.short	0x0008
        /*0074*/ 	.byte	0x00, 0xf5, 0x21, 0x00


	//----- nvinfo : EIATTR_KPARAM_INFO
	.align		4
.L_869:
        /*0078*/ 	.byte	0x04, 0x17
        /*007a*/ 	.short	(.L_871 - .L_870)
.L_870:
        /*007c*/ 	.word	0x00000000
        /*0080*/ 	.short	0x0000
        /*0082*/ 	.short	0x0000
        /*0084*/ 	.byte	0x00, 0xf5, 0x21, 0x00


	//----- nvinfo : EIATTR_SPARSE_MMA_MASK
	.align		4
.L_871:
        /*0088*/ 	.byte	0x03, 0x50
        /*008a*/ 	.short	0x0000


	//----- nvinfo : EIATTR_MAXREG_COUNT
	.align		4
        /*008c*/ 	.byte	0x03, 0x1b
        /*008e*/ 	.short	0x00ff


	//----- nvinfo : EIATTR_MERCURY_ISA_VERSION
	.align		4
        /*0090*/ 	.byte	0x03, 0x5f
        /*0092*/ 	.short	0x0101


	//----- nvinfo : EIATTR_VRC_CTA_INIT_COUNT
	.align		4
        /*0094*/ 	.byte	0x02, 0x4a
	.zero		1
	.zero		1


	//----- nvinfo : EIATTR_EXIT_INSTR_OFFSETS
	.align		4
        /*0098*/ 	.byte	0x04, 0x1c
        /*009a*/ 	.short	(.L_873 - .L_872)


	//   ....[0]....
.L_872:
        /*009c*/ 	.word	0x000000a0


	//   ....[1]....
        /*00a0*/ 	.word	0x00001610


	//----- nvinfo : EIATTR_CRS_STACK_SIZE
	.align		4
.L_873:
        /*00a4*/ 	.byte	0x04, 0x1e
        /*00a6*/ 	.short	(.L_875 - .L_874)
.L_874:
        /*00a8*/ 	.word	0x00000000


	//----- nvinfo : EIATTR_CBANK_PARAM_SIZE
	.align		4
.L_875:
        /*00ac*/ 	.byte	0x03, 0x19
        /*00ae*/ 	.short	0x0040


	//----- nvinfo : EIATTR_PARAM_CBANK
	.align		4
        /*00b0*/ 	.byte	0x04, 0x0a
        /*00b2*/ 	.short	(.L_877 - .L_876)
	.align		4
.L_876:
        /*00b4*/ 	.word	index@(.nv.constant0._Z12smooth_anglePiPdS0_S0_S0_S0_S0_S0_)
        /*00b8*/ 	.short	0x0380
        /*00ba*/ 	.short	0x0040


	//----- nvinfo : EIATTR_SW_WAR
	.align		4
.L_877:
        /*00bc*/ 	.byte	0x04, 0x36
        /*00be*/ 	.short	(.L_879 - .L_878)
.L_878:
        /*00c0*/ 	.word	0x00000008
.L_879:


//--------------------- .nv.info._Z8check_s2PiPdS0_S0_S0_S0_S0_S0_S0_ --------------------------
	.section	.nv.info._Z8check_s2PiPdS0_S0_S0_S0_S0_S0_S0_,"",@"SHT_CUDA_INFO"
	.sectionflags	@""
	.align	4


	//----- nvinfo : EIATTR_CUDA_API_VERSION
	.align		4
        /*0000*/ 	.byte	0x04, 0x37
        /*0002*/ 	.short	(.L_881 - .L_880)
.L_880:
        /*0004*/ 	.word	0x00000082


	//----- nvinfo : EIATTR_KPARAM_INFO
	.align		4
.L_881:
        /*0008*/ 	.byte	0x04, 0x17
        /*000a*/ 	.short	(.L_883 - .L_882)
.L_882:
        /*000c*/ 	.word	0x00000000
        /*0010*/ 	.short	0x0008
        /*0012*/ 	.short	0x0040
        /*0014*/ 	.byte	0x00, 0xf5, 0x21, 0x00


	//----- nvinfo : EIATTR_KPARAM_INFO
	.align		4
.L_883:
        /*0018*/ 	.byte	0x04, 0x17
        /*001a*/ 	.short	(.L_885 - .L_884)
.L_884:
        /*001c*/ 	.word	0x00000000
        /*0020*/ 	.short	0x0007
        /*0022*/ 	.short	0x0038
        /*0024*/ 	.byte	0x00, 0xf5, 0x21, 0x00


	//----- nvinfo : EIATTR_KPARAM_INFO
	.align		4
.L_885:
        /*0028*/ 	.byte	0x04, 0x17
        /*002a*/ 	.short	(.L_887 - .L_886)
.L_886:
        /*002c*/ 	.word	0x00000000
        /*0030*/ 	.short	0x0006
        /*0032*/ 	.short	0x0030
        /*0034*/ 	.byte	0x00, 0xf5, 0x21, 0x00


	//----- nvinfo : EIATTR_KPARAM_INFO
	.align		4
.L_887:
        /*0038*/ 	.byte	0x04, 0x17
        /*003a*/ 	.short	(.L_889 - .L_888)
.L_888:
        /*003c*/ 	.word	0x00000000
        /*0040*/ 	.short	0x0005
        /*0042*/ 	.short	0x0028
        /*0044*/ 	.byte	0x00, 0xf5, 0x21, 0x00


	//----- nvinfo : EIATTR_KPARAM_INFO
	.align		4
.L_889:
        /*0048*/ 	.byte	0x04, 0x17
        /*004a*/ 	.short	(.L_891 - .L_890)
.L_890:
        /*004c*/ 	.word	0x00000000
        /*0050*/ 	.short	0x0004
        /*0052*/ 	.short	0x0020
        /*0054*/ 	.byte	0x00, 0xf5, 0x21, 0x00


	//----- nvinfo : EIATTR_KPARAM_INFO
	.align		4
.L_891:
        /*0058*/ 	.byte	0x04, 0x17
        /*005a*/ 	.short	(.L_893 - .L_892)
.L_892:
        /*005c*/ 	.word	0x00000000
        /*0060*/ 	.short	0x0003
        /*0062*/ 	.short	0x0018
        /*0064*/ 	.byte	0x00, 0xf5, 0x21, 0x00


	//----- nvinfo : EIATTR_KPARAM_INFO
	.align		4
.L_893:
        /*0068*/ 	.byte	0x04, 0x17
        /*006a*/ 	.short	(.L_895 - .L_894)
.L_894:
        /*006c*/ 	.word	0x00000000
        /*0070*/ 	.short	0x0002
        /*0072*/ 	.short	0x0010
        /*0074*/ 	.byte	0x00, 0xf5, 0x21, 0x00


	//----- nvinfo : EIATTR_KPARAM_INFO
	.align		4
.L_895:
        /*0078*/ 	.byte	0x04, 0x17
        /*007a*/ 	.short	(.L_897 - .L_896)
.L_896:
        /*007c*/ 	.word	0x00000000
        /*0080*/ 	.short	0x0001
        /*0082*/ 	.short	0x0008
        /*0084*/ 	.byte	0x00, 0xf5, 0x21, 0x00


	//----- nvinfo : EIATTR_KPARAM_INFO
	.align		4
.L_897:
        /*0088*/ 	.byte	0x04, 0x17
        /*008a*/ 	.short	(.L_899 - .L_898)
.L_898:
        /*008c*/ 	.word	0x00000000
        /*0090*/ 	.short	0x0000
        /*0092*/ 	.short	0x0000
        /*0094*/ 	.byte	0x00, 0xf5, 0x21, 0x00


	//----- nvinfo : EIATTR_SPARSE_MMA_MASK
	.align		4
.L_899:
        /*0098*/ 	.byte	0x03, 0x50
        /*009a*/ 	.short	0x0000


	//----- nvinfo : EIATTR_MAXREG_COUNT
	.align		4
        /*009c*/ 	.byte	0x03, 0x1b
        /*009e*/ 	.short	0x00ff


	//----- nvinfo : EIATTR_MERCURY_ISA_VERSION
	.align		4
        /*00a0*/ 	.byte	0x03, 0x5f
        /*00a2*/ 	.short	0x0101


	//----- nvinfo : EIATTR_VRC_CTA_INIT_COUNT
	.align		4
        /*00a4*/ 	.byte	0x02, 0x4a
	.zero		1
	.zero		1


	//----- nvinfo : EIATTR_EXIT_INSTR_OFFSETS
	.align		4
        /*00a8*/ 	.byte	0x04, 0x1c
        /*00aa*/ 	.short	(.L_901 - .L_900)


	//   ....[0]....
.L_900:
        /*00ac*/ 	.word	0x000000a0


	//   ....[1]....
        /*00b0*/ 	.word	0x00000440


	//----- nvinfo : EIATTR_CRS_STACK_SIZE
	.align		4
.L_901:
        /*00b4*/ 	.byte	0x04, 0x1e
        /*00b6*/ 	.short	(.L_903 - .L_902)
.L_902:
        /*00b8*/ 	.word	0x00000000


	//----- nvinfo : EIATTR_CBANK_PARAM_SIZE
	.align		4
.L_903:
        /*00bc*/ 	.byte	0x03, 0x19
        /*00be*/ 	.short	0x0048


	//----- nvinfo : EIATTR_PARAM_CBANK
	.align		4
        /*00c0*/ 	.byte	0x04, 0x0a
        /*00c2*/ 	.short	(.L_905 - .L_904)
	.align		4
.L_904:
        /*00c4*/ 	.word	index@(.nv.constant0._Z8check_s2PiPdS0_S0_S0_S0_S0_S0_S0_)
        /*00c8*/ 	.short	0x0380
        /*00ca*/ 	.short	0x0048


	//----- nvinfo : EIATTR_SW_WAR
	.align		4
.L_905:
        /*00cc*/ 	.byte	0x04, 0x36
        /*00ce*/ 	.short	(.L_907 - .L_906)
.L_906:
        /*00d0*/ 	.word	0x00000008
.L_907:


//--------------------- .nv.info._Z7s1_2_s2PiPdS0_S0_S0_S0_S0_S0_S0_S0_S0_S0_S0_S0_S0_S0_S0_ --------------------------
	.section	.nv.info._Z7s1_2_s2PiPdS0_S0_S0_S0_S0_S0_S0_S0_S0_S0_S0_S0_S0_S0_S0_,"",@"SHT_CUDA_INFO"
	.sectionflags	@""
	.align	4


	//----- nvinfo : EIATTR_CUDA_API_VERSION
	.align		4
        /*0000*/ 	.byte	0x04, 0x37
        /*0002*/ 	.short	(.L_909 - .L_908)
.L_908:
        /*0004*/ 	.word	0x00000082


	//----- nvinfo : EIATTR_KPARAM_INFO
	.align		4
.L_909:
        /*0008*/ 	.byte	0x04, 0x17
        /*000a*/ 	.short	(.L_911 - .L_910)
.L_910:
        /*000c*/ 	.word	0x00000000
        /*0010*/ 	.short	0x0010
        /*0012*/ 	.short	0x0080
        /*0014*/ 	.byte	0x00, 0xf5, 0x21, 0x00


	//----- nvinfo : EIATTR_KPARAM_INFO
	.align		4
.L_911:
        /*0018*/ 	.byte	0x04, 0x17
        /*001a*/ 	.short	(.L_913 - .L_912)
.L_912:
        /*001c*/ 	.word	0x00000000
        /*0020*/ 	.short	0x000f
        /*0022*/ 	.short	0x0078
        /*0024*/ 	.byte	0x00, 0xf5, 0x21, 0x00


	//----- nvinfo : EIATTR_KPARAM_INFO
	.align		4
.L_913:
        /*0028*/ 	.byte	0x04, 0x17
        /*002a*/ 	.short	(.L_915 - .L_914)
.L_914:
        /*002c*/ 	.word	0x00000000
        /*0030*/ 	.short	0x000e
        /*0032*/ 	.short	0x0070
        /*0034*/ 	.byte	0x00, 0xf5, 0x21, 0x00


	//----- nvinfo : EIATTR_KPARAM_INFO
	.align		4
.L_915:
        /*0038*/ 	.byte	0x04, 0x17
        /*003a*/ 	.short	(.L_917 - .L_916)
.L_916:
        /*003c*/ 	.word	0x00000000
        /*0040*/ 	.short	0x000d
        /*0042*/ 	.short	0x0068
        /*0044*/ 	.byte	0x00, 0xf5, 0x21, 0x00


	//----- nvinfo : EIATTR_KPARAM_INFO
	.align		4
.L_917:
        /*0048*/ 	.byte	0x04, 0x17
        /*004a*/ 	.short	(.L_919 - .L_918)
.L_918:
        /*004c*/ 	.word	0x00000000
        /*0050*/ 	.short	0x000c
        /*0052*/ 	.short	0x0060
        /*0054*/ 	.byte	0x00, 0xf5, 0x21, 0x00


	//----- nvinfo : EIATTR_KPARAM_INFO
	.align		4
.L_919:
        /*0058*/ 	.byte	0x04, 0x17
        /*005a*/ 	.short	(.L_921 - .L_920)
.L_920:
        /*005c*/ 	.word	0x00000000
        /*0060*/ 	.short	0x000b
        /*0062*/ 	.short	0x0058
        /*0064*/ 	.byte	0x00, 0xf5, 0x21, 0x00


	//----- nvinfo : EIATTR_KPARAM_INFO
	.align		4
.L_921:
        /*0068*/ 	.byte	0x04, 0x17
        /*006a*/ 	.short	(.L_923 - .L_922)
.L_922:
        /*006c*/ 	.word	0x00000000
        /*0070*/ 	.short	0x000a
        /*0072*/ 	.short	0x0050
        /*0074*/ 	.byte	0x00, 0xf5, 0x21, 0x00


	//----- nvinfo : EIATTR_KPARAM_INFO
	.align		4
.L_923:
        /*0078*/ 	.byte	0x04, 0x17
        /*007a*/ 	.short	(.L_925 - .L_924)
.L_924:
        /*007c*/ 	.word	0x00000000
        /*0080*/ 	.short	0x0009
        /*0082*/ 	.short	0x0048
        /*0084*/ 	.byte	0x00, 0xf5, 0x21, 0x00


	//----- nvinfo : EIATTR_KPARAM_INFO
	.align		4
.L_925:
        /*0088*/ 	.byte	0x04, 0x17
        /*008a*/ 	.short	(.L_927 - .L_926)
.L_926:
        /*008c*/ 	.word	0x00000000
        /*0090*/ 	.short	0x0008
        /*0092*/ 	.short	0x0040
        /*0094*/ 	.byte	0x00, 0xf5, 0x21, 0x00


	//----- nvinfo : EIATTR_KPARAM_INFO
	.align		4
.L_927:
        /*0098*/ 	.byte	0x04, 0x17
        /*009a*/ 	.short	(.L_929 - .L_928)
.L_928:
        /*009c*/ 	.word	0x00000000
        /*00a0*/ 	.short	0x0007
        /*00a2*/ 	.short	0x0038
        /*00a4*/ 	.byte	0x00, 0xf5, 0x21, 0x00


	//----- nvinfo : EIATTR_KPARAM_INFO
	.align		4
.L_929:
        /*00a8*/ 	.byte	0x04, 0x17
        /*00aa*/ 	.short	(.L_931 - .L_930)
.L_930:
        /*00ac*/ 	.word	0x00000000
        /*00b0*/ 	.short	0x0006
        /*00b2*/ 	.short	0x0030
        /*00b4*/ 	.byte	0x00, 0xf5, 0x21, 0x00


	//----- nvinfo : EIATTR_KPARAM_INFO
	.align		4
.L_931:
        /*00b8*/ 	.byte	0x04, 0x17
        /*00ba*/ 	.short	(.L_933 - .L_932)
.L_932:
        /*00bc*/ 	.word	0x00000000
        /*00c0*/ 	.short	0x0005
        /*00c2*/ 	.short	0x0028
        /*00c4*/ 	.byte	0x00, 0xf5, 0x21, 0x00


	//----- nvinfo : EIATTR_KPARAM_INFO
	.align		4
.L_933:
        /*00c8*/ 	.byte	0x04, 0x17
        /*00ca*/ 	.short	(.L_935 - .L_934)
.L_934:
        /*00cc*/ 	.word	0x00000000
        /*00d0*/ 	.short	0x0004
        /*00d2*/ 	.short	0x0020
        /*00d4*/ 	.byte	0x00, 0xf5, 0x21, 0x00


	//----- nvinfo : EIATTR_KPARAM_INFO
	.align		4
.L_935:
        /*00d8*/ 	.byte	0x04, 0x17
        /*00da*/ 	.short	(.L_937 - .L_936)
.L_936:
        /*00dc*/ 	.word	0x00000000
        /*00e0*/ 	.short	0x0003
        /*00e2*/ 	.short	0x0018
        /*00e4*/ 	.byte	0x00, 0xf5, 0x21, 0x00


	//----- nvinfo : EIATTR_KPARAM_INFO
	.align		4
.L_937:
        /*00e8*/ 	.byte	0x04, 0x17
        /*00ea*/ 	.short	(.L_939 - .L_938)
.L_938:
        /*00ec*/ 	.word	0x00000000
        /*00f0*/ 	.short	0x0002
        /*00f2*/ 	.short	0x0010
        /*00f4*/ 	.byte	0x00, 0xf5, 0x21, 0x00


	//----- nvinfo : EIATTR_KPARAM_INFO
	.align		4
.L_939:
        /*00f8*/ 	.byte	0x04, 0x17
        /*00fa*/ 	.short	(.L_941 - .L_940)
.L_940:
        /*00fc*/ 	.word	0x00000000
        /*0100*/ 	.short	0x0001
        /*0102*/ 	.short	0x0008
        /*0104*/ 	.byte	0x00, 0xf5, 0x21, 0x00


	//----- nvinfo : EIATTR_KPARAM_INFO
	.align		4
.L_941:
        /*0108*/ 	.byte	0x04, 0x17
        /*010a*/ 	.short	(.L_943 - .L_942)
.L_942:
        /*010c*/ 	.word	0x00000000
        /*0110*/ 	.short	0x0000
        /*0112*/ 	.short	0x0000
        /*0114*/ 	.byte	0x00, 0xf5, 0x21, 0x00


	//----- nvinfo : EIATTR_SPARSE_MMA_MASK
	.align		4
.L_943:
        /*0118*/ 	.byte	0x03, 0x50
        /*011a*/ 	.short	0x0000


	//----- nvinfo : EIATTR_MAXREG_COUNT
	.align		4
        /*011c*/ 	.byte	0x03, 0x1b
        /*011e*/ 	.short	0x00ff


	//----- nvinfo : EIATTR_MERCURY_ISA_VERSION
	.align		4
        /*0120*/ 	.byte	0x03, 0x5f
        /*0122*/ 	.short	0x0101


	//----- nvinfo : EIATTR_VRC_CTA_INIT_COUNT
	.align		4
        /*0124*/ 	.byte	0x02, 0x4a
	.zero		1
	.zero		1


	//----- nvinfo : EIATTR_EXIT_INSTR_OFFSETS
	.align		4
        /*0128*/ 	.byte	0x04, 0x1c
        /*012a*/ 	.short	(.L_945 - .L_944)


	//   ....[0]....
.L_944:
        /*012c*/ 	.word	0x000000a0


	//   ....[1]....
        /*0130*/ 	.word	0x00001930


	//----- nvinfo : EIATTR_CRS_STACK_SIZE
	.align		4
.L_945:
        /*0134*/ 	.byte	0x04, 0x1e
        /*0136*/ 	.short	(.L_947 - .L_946)
.L_946:
        /*0138*/ 	.word	0x00000000


	//----- nvinfo : EIATTR_CBANK_PARAM_SIZE
	.align		4
.L_947:
        /*013c*/ 	.byte	0x03, 0x19
        /*013e*/ 	.short	0x0088


	//----- nvinfo : EIATTR_PARAM_CBANK
	.align		4
        /*0140*/ 	.byte	0x04, 0x0a
        /*0142*/ 	.short	(.L_949 - .L_948)
	.align		4
.L_948:
        /*0144*/ 	.word	index@(.nv.constant0._Z7s1_2_s2PiPdS0_S0_S0_S0_S0_S0_S0_S0_S0_S0_S0_S0_S0_S0_S0_)
        /*0148*/ 	.short	0x0380
        /*014a*/ 	.short	0x0088


	//----- nvinfo : EIATTR_SW_WAR
	.align		4
.L_949:
        /*014c*/ 	.byte	0x04, 0x36
        /*014e*/ 	.short	(.L_951 - .L_950)
.L_950:
        /*0150*/ 	.word	0x00000008
.L_951:


//--------------------- .nv.info._Z30remap_s1_length_for_cumulationPiPdS0_S0_S0_ --------------------------
	.section	.nv.info._Z30remap_s1_length_for_cumulationPiPdS0_S0_S0_,"",@"SHT_CUDA_INFO"
	.sectionflags	@""
	.align	4


	//----- nvinfo : EIATTR_CUDA_API_VERSION
	.align		4
        /*0000*/ 	.byte	0x04, 0x37
        /*0002*/ 	.short	(.L_953 - .L_952)
.L_952:
        /*0004*/ 	.word	0x00000082


	//----- nvinfo : EIATTR_KPARAM_INFO
	.align		4
.L_953:
        /*0008*/ 	.byte	0x04, 0x17
        /*000a*/ 	.short	(.L_955 - .L_954)
.L_954:
        /*000c*/ 	.word	0x00000000
        /*0010*/ 	.short	0x0004
        /*0012*/ 	.short	0x0020
        /*0014*/ 	.byte	0x00, 0xf5, 0x21, 0x00


	//----- nvinfo : EIATTR_KPARAM_INFO
	.align		4
.L_955:
        /*0018*/ 	.byte	0x04, 0x17
        /*001a*/ 	.short	(.L_957 - .L_956)
.L_956:
        /*001c*/ 	.word	0x00000000
        /*0020*/ 	.short	0x0003
        /*0022*/ 	.short	0x0018
        /*0024*/ 	.byte	0x00, 0xf5, 0x21, 0x00


	//----- nvinfo : EIATTR_KPARAM_INFO
	.align		4
.L_957:
        /*0028*/ 	.byte	0x04, 0x17
        /*002a*/ 	.short	(.L_959 - .L_958)
.L_958:
        /*002c*/ 	.word	0x00000000
        /*0030*/ 	.short	0x0002
        /*0032*/ 	.short	0x0010
        /*0034*/ 	.byte	0x00, 0xf5, 0x21, 0x00


	//----- nvinfo : EIATTR_KPARAM_INFO
	.align		4
.L_959:
        /*0038*/ 	.byte	0x04, 0x17
        /*003a*/ 	.short	(.L_961 - .L_960)
.L_960:
        /*003c*/ 	.word	0x00000000
        /*0040*/ 	.short	0x0001
        /*0042*/ 	.short	0x0008
        /*0044*/ 	.byte	0x00, 0xf5, 0x21, 0x00


	//----- nvinfo : EIATTR_KPARAM_INFO
	.align		4
.L_961:
        /*0048*/ 	.byte	0x04, 0x17
        /*004a*/ 	.short	(.L_963 - .L_962)
.L_962:
        /*004c*/ 	.word	0x00000000
        /*0050*/ 	.short	0x0000
        /*0052*/ 	.short	0x0000
        /*0054*/ 	.byte	0x00, 0xf5, 0x21, 0x00


	//----- nvinfo : EIATTR_SPARSE_MMA_MASK
	.align		4
.L_963:
        /*0058*/ 	.byte	0x03, 0x50
        /*005a*/ 	.short	0x0000


	//----- nvinfo : EIATTR_MAXREG_COUNT
	.align		4
        /*005c*/ 	.byte	0x03, 0x1b
        /*005e*/ 	.short	0x00ff


	//----- nvinfo : EIATTR_MERCURY_ISA_VERSION
	.align		4
        /*0060*/ 	.byte	0x03, 0x5f
        /*0062*/ 	.short	0x0101


	//----- nvinfo : EIATTR_VRC_CTA_INIT_COUNT
	.align		4
        /*0064*/ 	.byte	0x02, 0x4a
	.zero		1
	.zero		1


	//----- nvinfo : EIATTR_EXIT_INSTR_OFFSETS
	.align		4
        /*0068*/ 	.byte	0x04, 0x1c
        /*006a*/ 	.short	(.L_965 - .L_964)


	//   ....[0]....
.L_964:
        /*006c*/ 	.word	0x000000e0


	//   ....[1]....
        /*0070*/ 	.word	0x00000840


	//----- nvinfo : EIATTR_CRS_STACK_SIZE
	.align		4
.L_965:
        /*0074*/ 	.byte	0x04, 0x1e
        /*0076*/ 	.short	(.L_967 - .L_966)
.L_966:
        /*0078*/ 	.word	0x00000000


	//----- nvinfo : EIATTR_CBANK_PARAM_SIZE
	.align		4
.L_967:
        /*007c*/ 	.byte	0x03, 0x19
        /*007e*/ 	.short	0x0028


	//----- nvinfo : EIATTR_PARAM_CBANK
	.align		4
        /*0080*/ 	.byte	0x04, 0x0a
        /*0082*/ 	.short	(.L_969 - .L_968)
	.align		4
.L_968:
        /*0084*/ 	.word	index@(.nv.constant0._Z30remap_s1_length_for_cumulationPiPdS0_S0_S0_)
        /*0088*/ 	.short	0x0380
        /*008a*/ 	.short	0x0028


	//----- nvinfo : EIATTR_SW_WAR
	.align		4
.L_969:
        /*008c*/ 	.byte	0x04, 0x36
        /*008e*/ 	.short	(.L_971 - .L_970)
.L_970:
        /*0090*/ 	.word	0x00000008
.L_971:


//--------------------- .nv.info._Z18s1_length_sqrt_calPdPiS_S_ --------------------------
	.section	.nv.info._Z18s1_length_sqrt_calPdPiS_S_,"",@"SHT_CUDA_INFO"
	.sectionflags	@""
	.align	4


	//----- nvinfo : EIATTR_CUDA_API_VERSION
	.align		4
        /*0000*/ 	.byte	0x04, 0x37
        /*0002*/ 	.short	(.L_973 - .L_972)
.L_972:
        /*0004*/ 	.word	0x00000082


	//----- nvinfo : EIATTR_KPARAM_INFO
	.align		4
.L_973:
        /*0008*/ 	.byte	0x04, 0x17
        /*000a*/ 	.short	(.L_975 - .L_974)
.L_974:
        /*000c*/ 	.word	0x00000000
        /*0010*/ 	.short	0x0003
        /*0012*/ 	.short	0x0018
        /*0014*/ 	.byte	0x00, 0xf5, 0x21, 0x00


	//----- nvinfo : EIATTR_KPARAM_INFO
	.align		4
.L_975:
        /*0018*/ 	.byte	0x04, 0x17
        /*001a*/ 	.short	(.L_977 - .L_976)
.L_976:
        /*001c*/ 	.word	0x00000000
        /*0020*/ 	.short	0x0002
        /*0022*/ 	.short	0x0010
        /*0024*/ 	.byte	0x00, 0xf5, 0x21, 0x00


	//----- nvinfo : EIATTR_KPARAM_INFO
	.align		4
.L_977:
        /*0028*/ 	.byte	0x04, 0x17
        /*002a*/ 	.short	(.L_979 - .L_978)
.L_978:
        /*002c*/ 	.word	0x00000000
        /*0030*/ 	.short	0x0001
        /*0032*/ 	.short	0x0008
        /*0034*/ 	.byte	0x00, 0xf5, 0x21, 0x00


	//----- nvinfo : EIATTR_KPARAM_INFO
	.align		4
.L_979:
        /*0038*/ 	.byte	0x04, 0x17
        /*003a*/ 	.short	(.L_981 - .L_980)
.L_980:
        /*003c*/ 	.word	0x00000000
        /*0040*/ 	.short	0x0000
        /*0042*/ 	.short	0x0000
        /*0044*/ 	.byte	0x00, 0xf5, 0x21, 0x00


	//----- nvinfo : EIATTR_SPARSE_MMA_MASK
	.align		4
.L_981:
        /*0048*/ 	.byte	0x03, 0x50
        /*004a*/ 	.short	0x0000


	//----- nvinfo : EIATTR_MAXREG_COUNT
	.align		4
        /*004c*/ 	.byte	0x03, 0x1b
        /*004e*/ 	.short	0x00ff


	//----- nvinfo : EIATTR_MERCURY_ISA_VERSION
	.align		4
        /*0050*/ 	.byte	0x03, 0x5f
        /*0052*/ 	.short	0x0101


	//----- nvinfo : EIATTR_VRC_CTA_INIT_COUNT
	.align		4
        /*0054*/ 	.byte	0x02, 0x4a
	.zero		1
	.zero		1


	//----- nvinfo : EIATTR_EXIT_INSTR_OFFSETS
	.align		4
        /*0058*/ 	.byte	0x04, 0x1c
        /*005a*/ 	.short	(.L_983 - .L_982)


	//   ....[0]....
.L_982:
        /*005c*/ 	.word	0x000000a0


	//   ....[1]....
        /*0060*/ 	.word	0x00000550


	//----- nvinfo : EIATTR_CRS_STACK_SIZE
	.align		4
.L_983:
        /*0064*/ 	.byte	0x04, 0x1e
        /*0066*/ 	.short	(.L_985 - .L_984)
.L_984:
        /*0068*/ 	.word	0x00000000


	//----- nvinfo : EIATTR_CBANK_PARAM_SIZE
	.align		4
.L_985:
        /*006c*/ 	.byte	0x03, 0x19
        /*006e*/ 	.short	0x0020


	//----- nvinfo : EIATTR_PARAM_CBANK
	.align		4
        /*0070*/ 	.byte	0x04, 0x0a
        /*0072*/ 	.short	(.L_987 - .L_986)
	.align		4
.L_986:
        /*0074*/ 	.word	index@(.nv.constant0._Z18s1_length_sqrt_calPdPiS_S_)
        /*0078*/ 	.short	0x0380
        /*007a*/ 	.short	0x0020


	//----- nvinfo : EIATTR_SW_WAR
	.align		4
.L_987:
        /*007c*/ 	.byte	0x04, 0x36
        /*007e*/ 	.short	(.L_989 - .L_988)
.L_988:
        /*0080*/ 	.word	0x00000008
.L_989:


//--------------------- .nv.info._Z14s1_length_prepPiPdS0_S0_S0_S0_S0_S0_S0_ --------------------------
	.section	.nv.info._Z14s1_length_prepPiPdS0_S0_S0_S0_S0_S0_S0_,"",@"SHT_CUDA_INFO"
	.sectionflags	@""
	.align	4


	//----- nvinfo : EIATTR_CUDA_API_VERSION
	.align		4
        /*0000*/ 	.byte	0x04, 0x37
        /*0002*/ 	.short	(.L_991 - .L_990)
.L_990:
        /*0004*/ 	.word	0x00000082


	//----- nvinfo : EIATTR_KPARAM_INFO
	.align		4
.L_991:
        /*0008*/ 	.byte	0x04, 0x17
        /*000a*/ 	.short	(.L_993 - .L_992)
.L_992:
        /*000c*/ 	.word	0x00000000
        /*0010*/ 	.short	0x0008
        /*0012*/ 	.short	0x0040
        /*0014*/ 	.byte	0x00, 0xf5, 0x21, 0x00


	//----- nvinfo : EIATTR_KPARAM_INFO
	.align		4
.L_993:
        /*0018*/ 	.byte	0x04, 0x17
        /*001a*/ 	.short	(.L_995 - .L_994)
.L_994:
        /*001c*/ 	.word	0x00000000
        /*0020*/ 	.short	0x0007
        /*0022*/ 	.short	0x0038
        /*0024*/ 	.byte	0x00, 0xf5, 0x21, 0x00


	//----- nvinfo : EIATTR_KPARAM_INFO
	.align		4
.L_995:
        /*0028*/ 	.byte	0x04, 0x17
        /*002a*/ 	.short	(.L_997 - .L_996)
.L_996:
        /*002c*/ 	.word	0x00000000
        /*0030*/ 	.short	0x0006
        /*0032*/ 	.short	0x0030
        /*0034*/ 	.byte	0x00, 0xf5, 0x21, 0x00


	//----- nvinfo : EIATTR_KPARAM_INFO
	.align		4
.L_997:
        /*0038*/ 	.byte	0x04, 0x17
        /*003a*/ 	.short	(.L_999 - .L_998)
.L_998:
        /*003c*/ 	.word	0x00000000
        /*0040*/ 	.short	0x0005
        /*0042*/ 	.short	0x0028
        /*0044*/ 	.byte	0x00, 0xf5, 0x21, 0x00


	//----- nvinfo : EIATTR_KPARAM_INFO
	.align		4
.L_999:
        /*0048*/ 	.byte	0x04, 0x17
        /*004a*/ 	.short	(.L_1001 - .L_1000)
.L_1000:
        /*004c*/ 	.word	0x00000000
        /*0050*/ 	.short	0x0004
        /*0052*/ 	.short	0x0020
        /*0054*/ 	.byte	0x00, 0xf5, 0x21, 0x00


	//----- nvinfo : EIATTR_KPARAM_INFO
	.align		4
.L_1001:
        /*0058*/ 	.byte	0x04, 0x17
        /*005a*/ 	.short	(.L_1003 - .L_1002)
.L_1002:
        /*005c*/ 	.word	0x00000000
        /*0060*/ 	.short	0x0003
        /*0062*/ 	.short	0x0018
        /*0064*/ 	.byte	0x00, 0xf5, 0x21, 0x00


	//----- nvinfo : EIATTR_KPARAM_INFO
	.align		4
.L_1003:
        /*0068*/ 	.byte	0x04, 0x17
        /*006a*/ 	.short	(.L_1005 - .L_1004)
.L_1004:
        /*006c*/ 	.word	0x00000000
        /*0070*/ 	.short	0x0002
        /*0072*/ 	.short	0x0010
        /*0074*/ 	.byte	0x00, 0xf5, 0x21, 0x00


	//----- nvinfo : EIATTR_KPARAM_INFO
	.align		4
.L_1005:
        /*0078*/ 	.byte	0x04, 0x17
        /*007a*/ 	.short	(.L_1007 - .L_1006)
.L_1006:
        /*007c*/ 	.word	0x00000000
        /*0080*/ 	.short	0x0001
        /*0082*/ 	.short	0x0008
        /*0084*/ 	.byte	0x00, 0xf5, 0x21, 0x00


	//----- nvinfo : EIATTR_KPARAM_INFO
	.align		4
.L_1007:
        /*0088*/ 	.byte	0x04, 0x17
        /*008a*/ 	.short	(.L_1009 - .L_1008)
.L_1008:
        /*008c*/ 	.word	0x00000000
        /*0090*/ 	.short	0x0000
        /*0092*/ 	.short	0x0000
        /*0094*/ 	.byte	0x00, 0xf5, 0x21, 0x00


	//----- nvinfo : EIATTR_SPARSE_MMA_MASK
	.align		4
.L_1009:
        /*0098*/ 	.byte	0x03, 0x50
        /*009a*/ 	.short	0x0000


	//----- nvinfo : EIATTR_MAXREG_COUNT
	.align		4
        /*009c*/ 	.byte	0x03, 0x1b
        /*009e*/ 	.short	0x00ff


	//----- nvinfo : EIATTR_MERCURY_ISA_VERSION
	.align		4
        /*00a0*/ 	.byte	0x03, 0x5f
        /*00a2*/ 	.short	0x0101


	//----- nvinfo : EIATTR_VRC_CTA_INIT_COUNT
	.align		4
        /*00a4*/ 	.byte	0x02, 0x4a
	.zero		1
	.zero		1


	//----- nvinfo : EIATTR_EXIT_INSTR_OFFSETS
	.align		4
        /*00a8*/ 	.byte	0x04, 0x1c
        /*00aa*/ 	.short	(.L_1011 - .L_1010)


	//   ....[0]....
.L_1010:
        /*00ac*/ 	.word	0x000000a0


	//   ....[1]....
        /*00b0*/ 	.word	0x00000f70


	//----- nvinfo : EIATTR_INDIRECT_BRANCH_TARGETS
	.align		4
.L_1011:
        /*00b4*/ 	.byte	0x04, 0x34
        /*00b6*/ 	.short	(.L_1013 - .L_1012)


	//   ....[0]....
.L_1012:
        /* <DEDUP_REMOVED lines=8> */


	//   ....[1]....
        /* <DEDUP_REMOVED lines=8> */


	//----- nvinfo : EIATTR_CRS_STACK_SIZE
	.align		4
.L_1013:
        /*00f0*/ 	.byte	0x04, 0x1e
        /*00f2*/ 	.short	(.L_1015 - .L_1014)
.L_1014:
        /*00f4*/ 	.word	0x00000000


	//----- nvinfo : EIATTR_CBANK_PARAM_SIZE
	.align		4
.L_1015:
        /*00f8*/ 	.byte	0x03, 0x19
        /*00fa*/ 	.short	0x0048


	//----- nvinfo : EIATTR_PARAM_CBANK
	.align		4
        /*00fc*/ 	.byte	0x04, 0x0a
        /*00fe*/ 	.short	(.L_1017 - .L_1016)
	.align		4
.L_1016:
        /*0100*/ 	.word	index@(.nv.constant0._Z14s1_length_prepPiPdS0_S0_S0_S0_S0_S0_S0_)
        /*0104*/ 	.short	0x0380
        /*0106*/ 	.short	0x0048


	//----- nvinfo : EIATTR_SW_WAR
	.align		4
.L_1017:
        /*0108*/ 	.byte	0x04, 0x36
        /*010a*/ 	.short	(.L_1019 - .L_1018)
.L_1018:
        /*010c*/ 	.word	0x00000008
.L_1019:


//--------------------- .nv.info._Z12s1_frac2cartPiPdS0_S0_S0_S0_S0_S0_S0_S0_ --------------------------
	.section	.nv.info._Z12s1_frac2cartPiPdS0_S0_S0_S0_S0_S0_S0_S0_,"",@"SHT_CUDA_INFO"
	.sectionflags	@""
	.align	4


	//----- nvinfo : EIATTR_CUDA_API_VERSION
	.align		4
        /*0000*/ 	.byte	0x04, 0x37
        /*0002*/ 	.short	(.L_1021 - .L_1020)
.L_1020:
        /*0004*/ 	.word	0x00000082


	//----- nvinfo : EIATTR_KPARAM_INFO
	.align		4
.L_1021:
        /*0008*/ 	.byte	0x04, 0x17
        /*000a*/ 	.short	(.L_1023 - .L_1022)
.L_1022:
        /*000c*/ 	.word	0x00000000
        /*0010*/ 	.short	0x0009
        /*0012*/ 	.short	0x0048
        /*0014*/ 	.byte	0x00, 0xf5, 0x21, 0x00


	//----- nvinfo : EIATTR_KPARAM_INFO
	.align		4
.L_1023:
        /*0018*/ 	.byte	0x04, 0x17
        /*001a*/ 	.short	(.L_1025 - .L_1024)
.L_1024:
        /*001c*/ 	.word	0x00000000
        /*0020*/ 	.short	0x0008
        /*0022*/ 	.short	0x0040
        /*0024*/ 	.byte	0x00, 0xf5, 0x21, 0x00


	//----- nvinfo : EIATTR_KPARAM_INFO
	.align		4
.L_1025:
        /*0028*/ 	.byte	0x04, 0x17
        /*002a*/ 	.short	(.L_1027 - .L_1026)
.L_1026:
        /*002c*/ 	.word	0x00000000
        /*0030*/ 	.short	0x0007
        /*0032*/ 	.short	0x0038
        /*0034*/ 	.byte	0x00, 0xf5, 0x21, 0x00


	//----- nvinfo : EIATTR_KPARAM_INFO
	.align		4
.L_1027:
        /*0038*/ 	.byte	0x04, 0x17
        /*003a*/ 	.short	(.L_1029 - .L_1028)
.L_1028:
        /*003c*/ 	.word	0x00000000
        /*0040*/ 	.short	0x0006
        /*0042*/ 	.short	0x0030
        /*0044*/ 	.byte	0x00, 0xf5, 0x21, 0x00


	//----- nvinfo : EIATTR_KPARAM_INFO
	.align		4
.L_1029:
        /*0048*/ 	.byte	0x04, 0x17
        /*004a*/ 	.short	(.L_1031 - .L_1030)
.L_1030:
        /*004c*/ 	.word	0x00000000
        /*0050*/ 	.short	0x0005
        /*0052*/ 	.short	0x0028
        /*0054*/ 	.byte	0x00, 0xf5, 0x21, 0x00


	//----- nvinfo : EIATTR_KPARAM_INFO
	.align		4
.L_1031:
        /*0058*/ 	.byte	0x04, 0x17
        /*005a*/ 	.short	(.L_1033 - .L_1032)
.L_1032:
        /*005c*/ 	.word	0x00000000
        /*0060*/ 	.short	0x0004
        /*0062*/ 	.short	0x0020
        /*0064*/ 	.byte	0x00, 0xf5, 0x21, 0x00


	//----- nvinfo : EIATTR_KPARAM_INFO
	.align		4
.L_1033:
        /*0068*/ 	.byte	0x04, 0x17
        /*006a*/ 	.short	(.L_1035 - .L_1034)
.L_1034:
        /*006c*/ 	.word	0x00000000
        /*0070*/ 	.short	0x0003
        /*0072*/ 	.short	0x0018
        /*0074*/ 	.byte	0x00, 0xf5, 0x21, 0x00


	//----- nvinfo : EIATTR_KPARAM_INFO
	.align		4
.L_1035:
        /*0078*/ 	.byte	0x04, 0x17
        /*007a*/ 	.short	(.L_1037 - .L_1036)
.L_1036:
        /*007c*/ 	.word	0x00000000
        /*0080*/ 	.short	0x0002
        /*0082*/ 	.short	0x0010
        /*0084*/ 	.byte	0x00, 0xf5, 0x21, 0x00


	//----- nvinfo : EIATTR_KPARAM_INFO
	.align		4
.L_1037:
        /*0088*/ 	.byte	0x04, 0x17
        /*008a*/ 	.short	(.L_1039 - .L_1038)
.L_1038:
        /*008c*/ 	.word	0x00000000
        /*0090*/ 	.short	0x0001
        /*0092*/ 	.short	0x0008
        /*0094*/ 	.byte	0x00, 0xf5, 0x21, 0x00


	//----- nvinfo : EIATTR_KPARAM_INFO
	.align		4
.L_1039:
        /*0098*/ 	.byte	0x04, 0x17
        /*009a*/ 	.short	(.L_1041 - .L_1040)
.L_1040:
        /*009c*/ 	.word	0x00000000
        /*00a0*/ 	.short	0x0000
        /*00a2*/ 	.short	0x0000
        /*00a4*/ 	.byte	0x00, 0xf5, 0x21, 0x00


	//----- nvinfo : EIATTR_SPARSE_MMA_MASK
	.align		4
.L_1041:
        /*00a8*/ 	.byte	0x03, 0x50
        /*00aa*/ 	.short	0x0000


	//----- nvinfo : EIATTR_MAXREG_COUNT
	.align		4
        /*00ac*/ 	.byte	0x03, 0x1b
        /*00ae*/ 	.short	0x00ff


	//----- nvinfo : EIATTR_MERCURY_ISA_VERSION
	.align		4
        /*00b0*/ 	.byte	0x03, 0x5f
        /*00b2*/ 	.short	0x0101


	//----- nvinfo : EIATTR_VRC_CTA_INIT_COUNT
	.align		4
        /*00b4*/ 	.byte	0x02, 0x4a
	.zero		1
	.zero		1


	//----- nvinfo : EIATTR_EXIT_INSTR_OFFSETS
	.align		4
        /*00b8*/ 	.byte	0x04, 0x1c
        /*00ba*/ 	.short	(.L_1043 - .L_1042)


	//   ....[0]....
.L_1042:
        /*00bc*/ 	.word	0x00000090


	//   ....[1]....
        /*00c0*/ 	.word	0x000003d0


	//----- nvinfo : EIATTR_CRS_STACK_SIZE
	.align		4
.L_1043:
        /*00c4*/ 	.byte	0x04, 0x1e
        /*00c6*/ 	.short	(.L_1045 - .L_1044)
.L_1044:
        /*00c8*/ 	.word	0x00000000


	//----- nvinfo : EIATTR_CBANK_PARAM_SIZE
	.align		4
.L_1045:
        /*00cc*/ 	.byte	0x03, 0x19
        /*00ce*/ 	.short	0x0050


	//----- nvinfo : EIATTR_PARAM_CBANK
	.align		4
        /*00d0*/ 	.byte	0x04, 0x0a
        /*00d2*/ 	.short	(.L_1047 - .L_1046)
	.align		4
.L_1046:
        /*00d4*/ 	.word	index@(.nv.constant0._Z12s1_frac2cartPiPdS0_S0_S0_S0_S0_S0_S0_S0_)
        /*00d8*/ 	.short	0x0380
        /*00da*/ 	.short	0x0050


	//----- nvinfo : EIATTR_SW_WAR
	.align		4
.L_1047:
        /*00dc*/ 	.byte	0x04, 0x36
        /*00de*/ 	.short	(.L_1049 - .L_1048)
.L_1048:
        /*00e0*/ 	.word	0x00000008
.L_1049:


//--------------------- .nv.info._Z21s1_fix_modify_upgradePiS_PdS0_S0_S0_S0_S0_S0_S0_S0_S0_S0_S0_S0_S0_ --------------------------
	.section	.nv.info._Z21s1_fix_modify_upgradePiS_PdS0_S0_S0_S0_S0_S0_S0_S0_S0_S0_S0_S0_S0_,"",@"SHT_CUDA_INFO"
	.sectionflags	@""
	.align	4


	//----- nvinfo : EIATTR_CUDA_API_VERSION
	.align		4
        /*0000*/ 	.byte	0x04, 0x37
        /*0002*/ 	.short	(.L_1051 - .L_1050)
.L_1050:
        /*0004*/ 	.word	0x00000082


	//----- nvinfo : EIATTR_KPARAM_INFO
	.align		4
.L_1051:
        /*0008*/ 	.byte	0x04, 0x17
        /*000a*/ 	.short	(.L_1053 - .L_1052)
.L_1052:
        /*000c*/ 	.word	0x00000000
        /*0010*/ 	.short	0x000f
        /*0012*/ 	.short	0x0078
        /*0014*/ 	.byte	0x00, 0xf5, 0x21, 0x00


	//----- nvinfo : EIATTR_KPARAM_INFO
	.align		4
.L_1053:
        /*0018*/ 	.byte	0x04, 0x17
        /*001a*/ 	.short	(.L_1055 - .L_1054)
.L_1054:
        /*001c*/ 	.word	0x00000000
        /*0020*/ 	.short	0x000e
        /*0022*/ 	.short	0x0070
        /*0024*/ 	.byte	0x00, 0xf5, 0x21, 0x00


	//----- nvinfo : EIATTR_KPARAM_INFO
	.align		4
.L_1055:
        /*0028*/ 	.byte	0x04, 0x17
        /*002a*/ 	.short	(.L_1057 - .L_1056)
.L_1056:
        /*002c*/ 	.word	0x00000000
        /*0030*/ 	.short	0x000d
        /*0032*/ 	.short	0x0068
        /*0034*/ 	.byte	0x00, 0xf5, 0x21, 0x00


	//----- nvinfo : EIATTR_KPARAM_INFO
	.align		4
.L_1057:
        /*0038*/ 	.byte	0x04, 0x17
        /*003a*/ 	.short	(.L_1059 - .L_1058)
.L_1058:
        /*003c*/ 	.word	0x00000000
        /*0040*/ 	.short	0x000c
        /*0042*/ 	.short	0x0060
        /*0044*/ 	.byte	0x00, 0xf5, 0x21, 0x00


	//----- nvinfo : EIATTR_KPARAM_INFO
	.align		4
.L_1059:
        /*0048*/ 	.byte	0x04, 0x17
        /*004a*/ 	.short	(.L_1061 - .L_1060)
.L_1060:
        /*004c*/ 	.word	0x00000000
        /*0050*/ 	.short	0x000b
        /*0052*/ 	.short	0x0058
        /*0054*/ 	.byte	0x00, 0xf5, 0x21, 0x00


	//----- nvinfo : EIATTR_KPARAM_INFO
	.align		4
.L_1061:
        /*0058*/ 	.byte	0x04, 0x17
        /*005a*/ 	.short	(.L_1063 - .L_1062)
.L_1062:
        /*005c*/ 	.word	0x00000000
        /*0060*/ 	.short	0x000a
        /*0062*/ 	.short	0x0050
        /*0064*/ 	.byte	0x00, 0xf5, 0x21, 0x00


	//----- nvinfo : EIATTR_KPARAM_INFO
	.align		4
.L_1063:
        /*0068*/ 	.byte	0x04, 0x17
        /*006a*/ 	.short	(.L_1065 - .L_1064)
.L_1064:
        /*006c*/ 	.word	0x00000000
        /*0070*/ 	.short	0x0009
        /*0072*/ 	.short	0x0048
        /*0074*/ 	.byte	0x00, 0xf5, 0x21, 0x00


	//----- nvinfo : EIATTR_KPARAM_INFO
	.align		4
.L_1065:
        /*0078*/ 	.byte	0x04, 0x17
        /*007a*/ 	.short	(.L_1067 - .L_1066)
.L_1066:
        /*007c*/ 	.word	0x00000000
        /*0080*/ 	.short	0x0008
        /*0082*/ 	.short	0x0040
        /*0084*/ 	.byte	0x00, 0xf5, 0x21, 0x00


	//----- nvinfo : EIATTR_KPARAM_INFO
	.align		4
.L_1067:
        /*0088*/ 	.byte	0x04, 0x17
        /*008a*/ 	.short	(.L_1069 - .L_1068)
.L_1068:
        /*008c*/ 	.word	0x00000000
        /*0090*/ 	.short	0x0007
        /*0092*/ 	.short	0x0038
        /*0094*/ 	.byte	0x00, 0xf5, 0x21, 0x00


	//----- nvinfo : EIATTR_KPARAM_INFO
	.align		4
.L_1069:
        /*0098*/ 	.byte	0x04, 0x17
        /*009a*/ 	.short	(.L_1071 - .L_1070)
.L_1070:
        /*009c*/ 	.word	0x00000000
        /*00a0*/ 	.short	0x0006
        /*00a2*/ 	.short	0x0030
        /*00a4*/ 	.byte	0x00, 0xf5, 0x21, 0x00


	//----- nvinfo : EIATTR_KPARAM_INFO
	.align		4
.L_1071:
        /*00a8*/ 	.byte	0x04, 0x17
        /*00aa*/ 	.short	(.L_1073 - .L_1072)
.L_1072:
        /*00ac*/ 	.word	0x00000000
        /*00b0*/ 	.short	0x0005
        /*00b2*/ 	.short	0x0028
        /*00b4*/ 	.byte	0x00, 0xf5, 0x21, 0x00


	//----- nvinfo : EIATTR_KPARAM_INFO
	.align		4
.L_1073:
        /*00b8*/ 	.byte	0x04, 0x17
        /*00ba*/ 	.short	(.L_1075 - .L_1074)
.L_1074:
        /*00bc*/ 	.word	0x00000000
        /*00c0*/ 	.short	0x0004
        /*00c2*/ 	.short	0x0020
        /*00c4*/ 	.byte	0x00, 0xf5, 0x21, 0x00


	//----- nvinfo : EIATTR_KPARAM_INFO
	.align		4
.L_1075:
        /*00c8*/ 	.byte	0x04, 0x17
        /*00ca*/ 	.short	(.L_1077 - .L_1076)
.L_1076:
        /*00cc*/ 	.word	0x00000000
        /*00d0*/ 	.short	0x0003
        /*00d2*/ 	.short	0x0018
        /*00d4*/ 	.byte	0x00, 0xf5, 0x21, 0x00


	//----- nvinfo : EIATTR_KPARAM_INFO
	.align		4
.L_1077:
        /*00d8*/ 	.byte	0x04, 0x17
        /*00da*/ 	.short	(.L_1079 - .L_1078)
.L_1078:
        /*00dc*/ 	.word	0x00000000
        /*00e0*/ 	.short	0x0002
        /*00e2*/ 	.short	0x0010
        /*00e4*/ 	.byte	0x00, 0xf5, 0x21, 0x00


	//----- nvinfo : EIATTR_KPARAM_INFO
	.align		4
.L_1079:
        /*00e8*/ 	.byte	0x04, 0x17
        /*00ea*/ 	.short	(.L_1081 - .L_1080)
.L_1080:
        /*00ec*/ 	.word	0x00000000
        /*00f0*/ 	.short	0x0001
        /*00f2*/ 	.short	0x0008
        /*00f4*/ 	.byte	0x00, 0xf5, 0x21, 0x00


	//----- nvinfo : EIATTR_KPARAM_INFO
	.align		4
.L_1081:
        /*00f8*/ 	.byte	0x04, 0x17
        /*00fa*/ 	.short	(.L_1083 - .L_1082)
.L_1082:
        /*00fc*/ 	.word	0x00000000
        /*0100*/ 	.short	0x0000
        /*0102*/ 	.short	0x0000
        /*0104*/ 	.byte	0x00, 0xf5, 0x21, 0x00


	//----- nvinfo : EIATTR_SPARSE_MMA_MASK
	.align		4
.L_1083:
        /*0108*/ 	.byte	0x03, 0x50
        /*010a*/ 	.short	0x0000


	//----- nvinfo : EIATTR_MAXREG_COUNT
	.align		4
        /*010c*/ 	.byte	0x03, 0x1b
        /*010e*/ 	.short	0x00ff


	//----- nvinfo : EIATTR_MERCURY_ISA_VERSION
	.align		4
        /*0110*/ 	.byte	0x03, 0x5f
        /*0112*/ 	.short	0x0101


	//----- nvinfo : EIATTR_VRC_CTA_INIT_COUNT
	.align		4
        /*0114*/ 	.byte	0x02, 0x4a
	.zero		1
	.zero		1


	//----- nvinfo : EIATTR_EXIT_INSTR_OFFSETS
	.align		4
        /*0118*/ 	.byte	0x04, 0x1c
        /*011a*/ 	.short	(.L_1085 - .L_1084)


	//   ....[0]....
.L_1084:
        /*011c*/ 	.word	0x00000090


	//   ....[1]....
        /*0120*/ 	.word	0x00001b00


	//----- nvinfo : EIATTR_CRS_STACK_SIZE
	.align		4
.L_1085:
        /*0124*/ 	.byte	0x04, 0x1e
        /*0126*/ 	.short	(.L_1087 - .L_1086)
.L_1086:
        /*0128*/ 	.word	0x00000000


	//----- nvinfo : EIATTR_CBANK_PARAM_SIZE
	.align		4
.L_1087:
        /*012c*/ 	.byte	0x03, 0x19
        /*012e*/ 	.short	0x0080


	//----- nvinfo : EIATTR_PARAM_CBANK
	.align		4
        /*0130*/ 	.byte	0x04, 0x0a
        /*0132*/ 	.short	(.L_1089 - .L_1088)
	.align		4
.L_1088:
        /*0134*/ 	.word	index@(.nv.constant0._Z21s1_fix_modify_upgradePiS_PdS0_S0_S0_S0_S0_S0_S0_S0_S0_S0_S0_S0_S0_)
        /*0138*/ 	.short	0x0380
        /*013a*/ 	.short	0x0080


	//----- nvinfo : EIATTR_SW_WAR
	.align		4
.L_1089:
        /*013c*/ 	.byte	0x04, 0x36
        /*013e*/ 	.short	(.L_1091 - .L_1090)
.L_1090:
        /*0140*/ 	.word	0x00000008
.L_1091:


//--------------------- .nv.info._Z13s1_fix_modifyPiPdS0_S0_S0_S0_S0_S0_S0_S0_S0_S0_S0_S0_S0_ --------------------------
	.section	.nv.info._Z13s1_fix_modifyPiPdS0_S0_S0_S0_S0_S0_S0_S0_S0_S0_S0_S0_S0_,"",@"SHT_CUDA_INFO"
	.sectionflags	@""
	.align	4


	//----- nvinfo : EIATTR_CUDA_API_VERSION
	.align		4
        /*0000*/ 	.byte	0x04, 0x37
        /*0002*/ 	.short	(.L_1093 - .L_1092)
.L_1092:
        /*0004*/ 	.word	0x00000082


	//----- nvinfo : EIATTR_KPARAM_INFO
	.align		4
.L_1093:
        /*0008*/ 	.byte	0x04, 0x17
        /*000a*/ 	.short	(.L_1095 - .L_1094)
.L_1094:
        /*000c*/ 	.word	0x00000000
        /*0010*/ 	.short	0x000e
        /*0012*/ 	.short	0x0070
        /*0014*/ 	.byte	0x00, 0xf5, 0x21, 0x00


	//----- nvinfo : EIATTR_KPARAM_INFO
	.align		4
.L_1095:
        /*0018*/ 	.byte	0x04, 0x17
        /*001a*/ 	.short	(.L_1097 - .L_1096)
.L_1096:
        /*001c*/ 	.word	0x00000000
        /*0020*/ 	.short	0x000d
        /*0022*/ 	.short	0x0068
        /*0024*/ 	.byte	0x00, 0xf5, 0x21, 0x00


	//----- nvinfo : EIATTR_KPARAM_INFO
	.align		4
.L_1097:
        /*0028*/ 	.byte	0x04, 0x17
        /*002a*/ 	.short	(.L_1099 - .L_1098)
.L_1098:
        /*002c*/ 	.word	0x00000000
        /*0030*/ 	.short	0x000c
        /*0032*/ 	.short	0x0060
        /*0034*/ 	.byte	0x00, 0xf5, 0x21, 0x00


	//----- nvinfo : EIATTR_KPARAM_INFO
	.align		4
.L_1099:
        /*0038*/ 	.byte	0x04, 0x17
        /*003a*/ 	.short	(.L_1101 - .L_1100)
.L_1100:
        /*003c*/ 	.word	0x00000000
        /*0040*/ 	.short	0x000b
        /*0042*/ 	.short	0x0058
        /*0044*/ 	.byte	0x00, 0xf5, 0x21, 0x00


	//----- nvinfo : EIATTR_KPARAM_INFO
	.align		4
.L_1101:
        /*0048*/ 	.byte	0x04, 0x17
        /*004a*/ 	.short	(.L_1103 - .L_1102)
.L_1102:
        /*004c*/ 	.word	0x00000000
        /*0050*/ 	.short	0x000a
        /*0052*/ 	.short	0x0050
        /*0054*/ 	.byte	0x00, 0xf5, 0x21, 0x00


	//----- nvinfo : EIATTR_KPARAM_INFO
	.align		4
.L_1103:
        /*0058*/ 	.byte	0x04, 0x17
        /*005a*/ 	.short	(.L_1105 - .L_1104)
.L_1104:
        /*005c*/ 	.word	0x00000000
        /*0060*/ 	.short	0x0009
        /*0062*/ 	.short	0x0048
        /*0064*/ 	.byte	0x00, 0xf5, 0x21, 0x00


	//----- nvinfo : EIATTR_KPARAM_INFO
	.align		4
.L_1105:
        /*0068*/ 	.byte	0x04, 0x17
        /*006a*/ 	.short	(.L_1107 - .L_1106)
.L_1106:
        /*006c*/ 	.word	0x00000000
        /*0070*/ 	.short	0x0008
        /*0072*/ 	.short	0x0040
        /*0074*/ 	.byte	0x00, 0xf5, 0x21, 0x00


	//----- nvinfo : EIATTR_KPARAM_INFO
	.align		4
.L_1107:
        /*0078*/ 	.byte	0x04, 0x17
        /*007a*/ 	.short	(.L_1109 - .L_1108)
.L_1108:
        /*007c*/ 	.word	0x00000000
        /*0080*/ 	.short	0x0007
        /*0082*/ 	.short	0x0038
        /*0084*/ 	.byte	0x00, 0xf5, 0x21, 0x00


	//----- nvinfo : EIATTR_KPARAM_INFO
	.align		4
.L_1109:
        /*0088*/ 	.byte	0x04, 0x17
        /*008a*/ 	.short	(.L_1111 - .L_1110)
.L_1110:
        /*008c*/ 	.word	0x00000000
        /*0090*/ 	.short	0x0006
        /*0092*/ 	.short	0x0030
        /*0094*/ 	.byte	0x00, 0xf5, 0x21, 0x00


	//----- nvinfo : EIATTR_KPARAM_INFO
	.align		4
.L_1111:
        /*0098*/ 	.byte	0x04, 0x17
        /*009a*/ 	.short	(.L_1113 - .L_1112)
.L_1112:
        /*009c*/ 	.word	0x00000000
        /*00a0*/ 	.short	0x0005
        /*00a2*/ 	.short	0x0028
        /*00a4*/ 	.byte	0x00, 0xf5, 0x21, 0x00


	//----- nvinfo : EIATTR_KPARAM_INFO
	.align		4
.L_1113:
        /*00a8*/ 	.byte	0x04, 0x17
        /*00aa*/ 	.short	(.L_1115 - .L_1114)
.L_1114:
        /*00ac*/ 	.word	0x00000000
        /*00b0*/ 	.short	0x0004
        /*00b2*/ 	.short	0x0020
        /*00b4*/ 	.byte	0x00, 0xf5, 0x21, 0x00


	//----- nvinfo : EIATTR_KPARAM_INFO
	.align		4
.L_1115:
        /*00b8*/ 	.byte	0x04, 0x17
        /*00ba*/ 	.short	(.L_1117 - .L_1116)
.L_1116:
        /*00bc*/ 	.word	0x00000000
        /*00c0*/ 	.short	0x0003
        /*00c2*/ 	.short	0x0018
        /*00c4*/ 	.byte	0x00, 0xf5, 0x21, 0x00


	//----- nvinfo : EIATTR_KPARAM_INFO
	.align		4
.L_1117:
        /*00c8*/ 	.byte	0x04, 0x17
        /*00ca*/ 	.short	(.L_1119 - .L_1118)
.L_1118:
        /*00cc*/ 	.word	0x00000000
        /*00d0*/ 	.short	0x0002
        /*00d2*/ 	.short	0x0010
        /*00d4*/ 	.byte	0x00, 0xf5, 0x21, 0x00


	//----- nvinfo : EIATTR_KPARAM_INFO
	.align		4
.L_1119:
        /*00d8*/ 	.byte	0x04, 0x17
        /*00da*/ 	.short	(.L_1121 - .L_1120)
.L_1120:
        /*00dc*/ 	.word	0x00000000
        /*00e0*/ 	.short	0x0001
        /*00e2*/ 	.short	0x0008
        /*00e4*/ 	.byte	0x00, 0xf5, 0x21, 0x00


	//----- nvinfo : EIATTR_KPARAM_INFO
	.align		4
.L_1121:
        /*00e8*/ 	.byte	0x04, 0x17
        /*00ea*/ 	.short	(.L_1123 - .L_1122)
.L_1122:
        /*00ec*/ 	.word	0x00000000
        /*00f0*/ 	.short	0x0000
        /*00f2*/ 	.short	0x0000
        /*00f4*/ 	.byte	0x00, 0xf5, 0x21, 0x00


	//----- nvinfo : EIATTR_SPARSE_MMA_MASK
	.align		4
.L_1123:
        /*00f8*/ 	.byte	0x03, 0x50
        /*00fa*/ 	.short	0x0000


	//----- nvinfo : EIATTR_MAXREG_COUNT
	.align		4
        /*00fc*/ 	.byte	0x03, 0x1b
        /*00fe*/ 	.short	0x00ff


	//----- nvinfo : EIATTR_MERCURY_ISA_VERSION
	.align		4
        /*0100*/ 	.byte	0x03, 0x5f
        /*0102*/ 	.short	0x0101


	//----- nvinfo : EIATTR_VRC_CTA_INIT_COUNT
	.align		4
        /*0104*/ 	.byte	0x02, 0x4a
	.zero		1
	.zero		1


	//----- nvinfo : EIATTR_EXIT_INSTR_OFFSETS
	.align		4
        /*0108*/ 	.byte	0x04, 0x1c
        /*010a*/ 	.short	(.L_1125 - .L_1124)


	//   ....[0]....
.L_1124:
        /*010c*/ 	.word	0x00000090


	//   ....[1]....
        /*0110*/ 	.word	0x00000990


	//----- nvinfo : EIATTR_CRS_STACK_SIZE
	.align		4
.L_1125:
        /*0114*/ 	.byte	0x04, 0x1e
        /*0116*/ 	.short	(.L_1127 - .L_1126)
.L_1126:
        /*0118*/ 	.word	0x00000000


	//----- nvinfo : EIATTR_CBANK_PARAM_SIZE
	.align		4
.L_1127:
        /*011c*/ 	.byte	0x03, 0x19
        /*011e*/ 	.short	0x0078


	//----- nvinfo : EIATTR_PARAM_CBANK
	.align		4
        /*0120*/ 	.byte	0x04, 0x0a
        /*0122*/ 	.short	(.L_1129 - .L_1128)
	.align		4
.L_1128:
        /*0124*/ 	.word	index@(.nv.constant0._Z13s1_fix_modifyPiPdS0_S0_S0_S0_S0_S0_S0_S0_S0_S0_S0_S0_S0_)
        /*0128*/ 	.short	0x0380
        /*012a*/ 	.short	0x0078


	//----- nvinfo : EIATTR_SW_WAR
	.align		4
.L_1129:
        /*012c*/ 	.byte	0x04, 0x36
        /*012e*/ 	.short	(.L_1131 - .L_1130)
.L_1130:
        /*0130*/ 	.word	0x00000008
.L_1131:


//--------------------- .nv.info._Z10s0_new_calPdPiS_S_S_S_S_S_S_S_S_S_S_S_S_S_S_S_ --------------------------
	.section	.nv.info._Z10s0_new_calPdPiS_S_S_S_S_S_S_S_S_S_S_S_S_S_S_S_,"",@"SHT_CUDA_INFO"
	.sectionflags	@""
	.align	4


	//----- nvinfo : EIATTR_CUDA_API_VERSION
	.align		4
        /*0000*/ 	.byte	0x04, 0x37
        /*0002*/ 	.short	(.L_1133 - .L_1132)
.L_1132:
        /*0004*/ 	.word	0x00000082


	//----- nvinfo : EIATTR_KPARAM_INFO
	.align		4
.L_1133:
        /*0008*/ 	.byte	0x04, 0x17
        /*000a*/ 	.short	(.L_1135 - .L_1134)
.L_1134:
        /*000c*/ 	.word	0x00000000
        /*0010*/ 	.short	0x0011
        /*0012*/ 	.short	0x0088
        /*0014*/ 	.byte	0x00, 0xf5, 0x21, 0x00


	//----- nvinfo : EIATTR_KPARAM_INFO
	.align		4
.L_1135:
        /*0018*/ 	.byte	0x04, 0x17
        /*001a*/ 	.short	(.L_1137 - .L_1136)
.L_1136:
        /*001c*/ 	.word	0x00000000
        /*0020*/ 	.short	0x0010
        /*0022*/ 	.short	0x0080
        /*0024*/ 	.byte	0x00, 0xf5, 0x21, 0x00


	//----- nvinfo : EIATTR_KPARAM_INFO
	.align		4
.L_1137:
        /*0028*/ 	.byte	0x04, 0x17
        /*002a*/ 	.short	(.L_1139 - .L_1138)
.L_1138:
        /*002c*/ 	.word	0x00000000
        /*0030*/ 	.short	0x000f
        /*0032*/ 	.short	0x0078
        /*0034*/ 	.byte	0x00, 0xf5, 0x21, 0x00


	//----- nvinfo : EIATTR_KPARAM_INFO
	.align		4
.L_1139:
        /*0038*/ 	.byte	0x04, 0x17
        /*003a*/ 	.short	(.L_1141 - .L_1140)
.L_1140:
        /*003c*/ 	.word	0x00000000
        /*0040*/ 	.short	0x000e
        /*0042*/ 	.short	0x0070
        /*0044*/ 	.byte	0x00, 0xf5, 0x21, 0x00


	//----- nvinfo : EIATTR_KPARAM_INFO
	.align		4
.L_1141:
        /*0048*/ 	.byte	0x04, 0x17
        /*004a*/ 	.short	(.L_1143 - .L_1142)
.L_1142:
        /*004c*/ 	.word	0x00000000
        /*0050*/ 	.short	0x000d
        /*0052*/ 	.short	0x0068
        /*0054*/ 	.byte	0x00, 0xf5, 0x21, 0x00


	//----- nvinfo : EIATTR_KPARAM_INFO
	.align		4
.L_1143:
        /*0058*/ 	.byte	0x04, 0x17
        /*005a*/ 	.short	(.L_1145 - .L_1144)
.L_1144:
        /*005c*/ 	.word	0x00000000
        /*0060*/ 	.short	0x000c
        /*0062*/ 	.short	0x0060
        /*0064*/ 	.byte	0x00, 0xf5, 0x21, 0x00


	//----- nvinfo : EIATTR_KPARAM_INFO
	.align		4
.L_1145:
        /*0068*/ 	.byte	0x04, 0x17
        /*006a*/ 	.short	(.L_1147 - .L_1146)
.L_1146:
        /*006c*/ 	.word	0x00000000
        /*0070*/ 	.short	0x000b
        /*0072*/ 	.short	0x0058
        /*0074*/ 	.byte	0x00, 0xf5, 0x21, 0x00


	//----- nvinfo : EIATTR_KPARAM_INFO
	.align		4
.L_1147:
        /*0078*/ 	.byte	0x04, 0x17
        /*007a*/ 	.short	(.L_1149 - .L_1148)
.L_1148:
        /*007c*/ 	.word	0x00000000
        /*0080*/ 	.short	0x000a
        /*0082*/ 	.short	0x0050
        /*0084*/ 	.byte	0x00, 0xf5, 0x21, 0x00


	//----- nvinfo : EIATTR_KPARAM_INFO
	.align		4
.L_1149:
        /*0088*/ 	.byte	0x04, 0x17
        /*008a*/ 	.short	(.L_1151 - .L_1150)
.L_1150:
        /*008c*/ 	.word	0x00000000
        /*0090*/ 	.short	0x0009
        /*0092*/ 	.short	0x0048
        /*0094*/ 	.byte	0x00, 0xf5, 0x21, 0x00


	//----- nvinfo : EIATTR_KPARAM_INFO
	.align		4
.L_1151:
        /*0098*/ 	.byte	0x04, 0x17
        /*009a*/ 	.short	(.L_1153 - .L_1152)
.L_1152:
        /*009c*/ 	.word	0x00000000
        /*00a0*/ 	.short	0x0008
        /*00a2*/ 	.short	0x0040
        /*00a4*/ 	.byte	0x00, 0xf5, 0x21, 0x00


	//----- nvinfo : EIATTR_KPARAM_INFO
	.align		4
.L_1153:
        /*00a8*/ 	.byte	0x04, 0x17
        /*00aa*/ 	.short	(.L_1155 - .L_1154)
.L_1154:
        /*00ac*/ 	.word	0x00000000
        /*00b0*/ 	.short	0x0007
        /*00b2*/ 	.short	0x0038
        /*00b4*/ 	.byte	0x00, 0xf5, 0x21, 0x00


	//----- nvinfo : EIATTR_KPARAM_INFO
	.align		4
.L_1155:
        /*00b8*/ 	.byte	0x04, 0x17
        /*00ba*/ 	.short	(.L_1157 - .L_1156)
.L_1156:
        /*00bc*/ 	.word	0x00000000
        /*00c0*/ 	.short	0x0006
        /*00c2*/ 	.short	0x0030
        /*00c4*/ 	.byte	0x00, 0xf5, 0x21, 0x00


	//----- nvinfo : EIATTR_KPARAM_INFO
	.align		4
.L_1157:
        /*00c8*/ 	.byte	0x04, 0x17
        /*00ca*/ 	.short	(.L_1159 - .L_1158)
.L_1158:
        /*00cc*/ 	.word	0x00000000
        /*00d0*/ 	.short	0x0005
        /*00d2*/ 	.short	0x0028
        /*00d4*/ 	.byte	0x00, 0xf5, 0x21, 0x00


	//----- nvinfo : EIATTR_KPARAM_INFO
	.align		4
.L_1159:
        /*00d8*/ 	.byte	0x04, 0x17
        /*00da*/ 	.short	(.L_1161 - .L_1160)
.L_1160:
        /*00dc*/ 	.word	0x00000000
        /*00e0*/ 	.short	0x0004
        /*00e2*/ 	.short	0x0020
        /*00e4*/ 	.byte	0x00, 0xf5, 0x21, 0x00


	//----- nvinfo : EIATTR_KPARAM_INFO
	.align		4
.L_1161:
        /*00e8*/ 	.byte	0x04, 0x17
        /*00ea*/ 	.short	(.L_1163 - .L_1162)
.L_1162:
        /*00ec*/ 	.word	0x00000000
        /*00f0*/ 	.short	0x0003
        /*00f2*/ 	.short	0x0018
        /*00f4*/ 	.byte	0x00, 0xf5, 0x21, 0x00


	//----- nvinfo : EIATTR_KPARAM_INFO
	.align		4
.L_1163:
        /*00f8*/ 	.byte	0x04, 0x17
        /*00fa*/ 	.short	(.L_1165 - .L_1164)
.L_1164:
        /*00fc*/ 	.word	0x00000000
        /*0100*/ 	.short	0x0002
        /*0102*/ 	.short	0x0010
        /*0104*/ 	.byte	0x00, 0xf5, 0x21, 0x00


	//----- nvinfo : EIATTR_KPARAM_INFO
	.align		4
.L_1165:
        /*0108*/ 	.byte	0x04, 0x17
        /*010a*/ 	.short	(.L_1167 - .L_1166)
.L_1166:
        /*010c*/ 	.word	0x00000000
        /*0110*/ 	.short	0x0001
        /*0112*/ 	.short	0x0008
        /*0114*/ 	.byte	0x00, 0xf5, 0x21, 0x00


	//----- nvinfo : EIATTR_KPARAM_INFO
	.align		4
.L_1167:
        /*0118*/ 	.byte	0x04, 0x17
        /*011a*/ 	.short	(.L_1169 - .L_1168)
.L_1168:
        /*011c*/ 	.word	0x00000000
        /*0120*/ 	.short	0x0000
        /*0122*/ 	.short	0x0000
        /*0124*/ 	.byte	0x00, 0xf5, 0x21, 0x00


	//----- nvinfo : EIATTR_SPARSE_MMA_MASK
	.align		4
.L_1169:
        /*0128*/ 	.byte	0x03, 0x50
        /*012a*/ 	.short	0x0000


	//----- nvinfo : EIATTR_MAXREG_COUNT
	.align		4
        /*012c*/ 	.byte	0x03, 0x1b
        /*012e*/ 	.short	0x00ff


	//----- nvinfo : EIATTR_MERCURY_ISA_VERSION
	.align		4
        /*0130*/ 	.byte	0x03, 0x5f
        /*0132*/ 	.short	0x0101


	//----- nvinfo : EIATTR_VRC_CTA_INIT_COUNT
	.align		4
        /*0134*/ 	.byte	0x02, 0x4a
	.zero		1
	.zero		1


	//----- nvinfo : EIATTR_EXIT_INSTR_OFFSETS
	.align		4
        /*0138*/ 	.byte	0x04, 0x1c
        /*013a*/ 	.short	(.L_1171 - .L_1170)


	//   ....[0]....
.L_1170:
        /*013c*/ 	.word	0x000000a0


	//   ....[1]....
        /*0140*/ 	.word	0x00001e00


	//----- nvinfo : EIATTR_INDIRECT_BRANCH_TARGETS
	.align		4
.L_1171:
        /*0144*/ 	.byte	0x04, 0x34
        /*0146*/ 	.short	(.L_1173 - .L_1172)


	//   ....[0]....
.L_1172:
        /* <DEDUP_REMOVED lines=8> */


	//   ....[1]....
        /* <DEDUP_REMOVED lines=8> */


	//----- nvinfo : EIATTR_CRS_STACK_SIZE
	.align		4
.L_1173:
        /*0180*/ 	.byte	0x04, 0x1e
        /*0182*/ 	.short	(.L_1175 - .L_1174)
.L_1174:
        /*0184*/ 	.word	0x00000000


	//----- nvinfo : EIATTR_CBANK_PARAM_SIZE
	.align		4
.L_1175:
        /*0188*/ 	.byte	0x03, 0x19
        /*018a*/ 	.short	0x0090


	//----- nvinfo : EIATTR_PARAM_CBANK
	.align		4
        /*018c*/ 	.byte	0x04, 0x0a
        /*018e*/ 	.short	(.L_1177 - .L_1176)
	.align		4
.L_1176:
        /*0190*/ 	.word	index@(.nv.constant0._Z10s0_new_calPdPiS_S_S_S_S_S_S_S_S_S_S_S_S_S_S_S_)
        /*0194*/ 	.short	0x0380
        /*0196*/ 	.short	0x0090


	//----- nvinfo : EIATTR_SW_WAR
	.align		4
.L_1177:
        /*0198*/ 	.byte	0x04, 0x36
        /*019a*/ 	.short	(.L_1179 - .L_1178)
.L_1178:
        /*019c*/ 	.word	0x00000008
.L_1179:


//--------------------- .nv.info._Z23s0_grad_length_sqrt_calPdPiS_ --------------------------
	.section	.nv.info._Z23s0_grad_length_sqrt_calPdPiS_,"",@"SHT_CUDA_INFO"
	.sectionflags	@""
	.align	4


	//----- nvinfo : EIATTR_CUDA_API_VERSION
	.align		4
        /*0000*/ 	.byte	0x04, 0x37
        /*0002*/ 	.short	(.L_1181 - .L_1180)
.L_1180:
        /*0004*/ 	.word	0x00000082


	//----- nvinfo : EIATTR_KPARAM_INFO
	.align		4
.L_1181:
        /*0008*/ 	.byte	0x04, 0x17
        /*000a*/ 	.short	(.L_1183 - .L_1182)
.L_1182:
        /*000c*/ 	.word	0x00000000
        /*0010*/ 	.short	0x0002
        /*0012*/ 	.short	0x0010
        /*0014*/ 	.byte	0x00, 0xf5, 0x21, 0x00


	//----- nvinfo : EIATTR_KPARAM_INFO
	.align		4
.L_1183:
        /*0018*/ 	.byte	0x04, 0x17
        /*001a*/ 	.short	(.L_1185 - .L_1184)
.L_1184:
        /*001c*/ 	.word	0x00000000
        /*0020*/ 	.short	0x0001
        /*0022*/ 	.short	0x0008
        /*0024*/ 	.byte	0x00, 0xf5, 0x21, 0x00


	//----- nvinfo : EIATTR_KPARAM_INFO
	.align		4
.L_1185:
        /*0028*/ 	.byte	0x04, 0x17
        /*002a*/ 	.short	(.L_1187 - .L_1186)
.L_1186:
        /*002c*/ 	.word	0x00000000
        /*0030*/ 	.short	0x0000
        /*0032*/ 	.short	0x0000
        /*0034*/ 	.byte	0x00, 0xf5, 0x21, 0x00


	//----- nvinfo : EIATTR_SPARSE_MMA_MASK
	.align		4
.L_1187:
        /*0038*/ 	.byte	0x03, 0x50
        /*003a*/ 	.short	0x0000


	//----- nvinfo : EIATTR_MAXREG_COUNT
	.align		4
        /*003c*/ 	.byte	0x03, 0x1b
        /*003e*/ 	.short	0x00ff


	//----- nvinfo : EIATTR_MERCURY_ISA_VERSION
	.align		4
        /*0040*/ 	.byte	0x03, 0x5f
        /*0042*/ 	.short	0x0101


	//----- nvinfo : EIATTR_VRC_CTA_INIT_COUNT
	.align		4
        /*0044*/ 	.byte	0x02, 0x4a
	.zero		1
	.zero		1


	//----- nvinfo : EIATTR_EXIT_INSTR_OFFSETS
	.align		4
        /*0048*/ 	.byte	0x04, 0x1c
        /*004a*/ 	.short	(.L_1189 - .L_1188)


	//   ....[0]....
.L_1188:
        /*004c*/ 	.word	0x000000a0


	//   ....[1]....
        /*0050*/ 	.word	0x00000450


	//----- nvinfo : EIATTR_CRS_STACK_SIZE
	.align		4
.L_1189:
        /*0054*/ 	.byte	0x04, 0x1e
        /*0056*/ 	.short	(.L_1191 - .L_1190)
.L_1190:
        /*0058*/ 	.word	0x00000000


	//----- nvinfo : EIATTR_CBANK_PARAM_SIZE
	.align		4
.L_1191:
        /*005c*/ 	.byte	0x03, 0x19
        /*005e*/ 	.short	0x0018


	//----- nvinfo : EIATTR_PARAM_CBANK
	.align		4
        /*0060*/ 	.byte	0x04, 0x0a
        /*0062*/ 	.short	(.L_1193 - .L_1192)
	.align		4
.L_1192:
        /*0064*/ 	.word	index@(.nv.constant0._Z23s0_grad_length_sqrt_calPdPiS_)
        /*0068*/ 	.short	0x0380
        /*006a*/ 	.short	0x0018


	//----- nvinfo : EIATTR_SW_WAR
	.align		4
.L_1193:
        /*006c*/ 	.byte	0x04, 0x36
        /*006e*/ 	.short	(.L_1195 - .L_1194)
.L_1194:
        /*0070*/ 	.word	0x00000008
.L_1195:


//--------------------- .nv.info._Z11s0_grad_calPdS_S_PiS_S_S_ --------------------------
	.section	.nv.info._Z11s0_grad_calPdS_S_PiS_S_S_,"",@"SHT_CUDA_INFO"
	.sectionflags	@""
	.align	4


	//----- nvinfo : EIATTR_CUDA_API_VERSION
	.align		4
        /*0000*/ 	.byte	0x04, 0x37
        /*0002*/ 	.short	(.L_1197 - .L_1196)
.L_1196:
        /*0004*/ 	.word	0x00000082


	//----- nvinfo : EIATTR_KPARAM_INFO
	.align		4
.L_1197:
        /*0008*/ 	.byte	0x04, 0x17
        /*000a*/ 	.short	(.L_1199 - .L_1198)
.L_1198:
        /*000c*/ 	.word	0x00000000
        /*0010*/ 	.short	0x0006
        /*0012*/ 	.short	0x0030
        /*0014*/ 	.byte	0x00, 0xf5, 0x21, 0x00


	//----- nvinfo : EIATTR_KPARAM_INFO
	.align		4
.L_1199:
        /*0018*/ 	.byte	0x04, 0x17
        /*001a*/ 	.short	(.L_1201 - .L_1200)
.L_1200:
        /*001c*/ 	.word	0x00000000
        /*0020*/ 	.short	0x0005
        /*0022*/ 	.short	0x0028
        /*0024*/ 	.byte	0x00, 0xf5, 0x21, 0x00


	//----- nvinfo : EIATTR_KPARAM_INFO
	.align		4
.L_1201:
        /*0028*/ 	.byte	0x04, 0x17
        /*002a*/ 	.short	(.L_1203 - .L_1202)
.L_1202:
        /*002c*/ 	.word	0x00000000
        /*0030*/ 	.short	0x0004
        /*0032*/ 	.short	0x0020
        /*0034*/ 	.byte	0x00, 0xf5, 0x21, 0x00


	//----- nvinfo : EIATTR_KPARAM_INFO
	.align		4
.L_1203:
        /*0038*/ 	.byte	0x04, 0x17
        /*003a*/ 	.short	(.L_1205 - .L_1204)
.L_1204:
        /*003c*/ 	.word	0x00000000
        /*0040*/ 	.short	0x0003
        /*0042*/ 	.short	0x0018
        /*0044*/ 	.byte	0x00, 0xf5, 0x21, 0x00


	//----- nvinfo : EIATTR_KPARAM_INFO
	.align		4
.L_1205:
        /*0048*/ 	.byte	0x04, 0x17
        /*004a*/ 	.short	(.L_1207 - .L_1206)
.L_1206:
        /*004c*/ 	.word	0x00000000
        /*0050*/ 	.short	0x0002
        /*0052*/ 	.short	0x0010
        /*0054*/ 	.byte	0x00, 0xf5, 0x21, 0x00


	//----- nvinfo : EIATTR_KPARAM_INFO
	.align		4
.L_1207:
        /*0058*/ 	.byte	0x04, 0x17
        /*005a*/ 	.short	(.L_1209 - .L_1208)
.L_1208:
        /*005c*/ 	.word	0x00000000
        /*0060*/ 	.short	0x0001
        /*0062*/ 	.short	0x0008
        /*0064*/ 	.byte	0x00, 0xf5, 0x21, 0x00


	//----- nvinfo : EIATTR_KPARAM_INFO
	.align		4
.L_1209:
        /*0068*/ 	.byte	0x04, 0x17
        /*006a*/ 	.short	(.L_1211 - .L_1210)
.L_1210:
        /*006c*/ 	.word	0x00000000
        /*0070*/ 	.short	0x0000
        /*0072*/ 	.short	0x0000
        /*0074*/ 	.byte	0x00, 0xf5, 0x21, 0x00


	//----- nvinfo : EIATTR_SPARSE_MMA_MASK
	.align		4
.L_1211:
        /*0078*/ 	.byte	0x03, 0x50
        /*007a*/ 	.short	0x0000


	//----- nvinfo : EIATTR_MAXREG_COUNT
	.align		4
        /*007c*/ 	.byte	0x03, 0x1b
        /*007e*/ 	.short	0x00ff


	//----- nvinfo : EIATTR_MERCURY_ISA_VERSION
	.align		4
        /*0080*/ 	.byte	0x03, 0x5f
        /*0082*/ 	.short	0x0101


	//----- nvinfo : EIATTR_VRC_CTA_INIT_COUNT
	.align		4
        /*0084*/ 	.byte	0x02, 0x4a
	.zero		1
	.zero		1


	//----- nvinfo : EIATTR_EXIT_INSTR_OFFSETS
	.align		4
        /*0088*/ 	.byte	0x04, 0x1c
        /*008a*/ 	.short	(.L_1213 - .L_1212)


	//   ....[0]....
.L_1212:
        /*008c*/ 	.word	0x000000a0


	//   ....[1]....
        /*0090*/ 	.word	0x00000420


	//----- nvinfo : EIATTR_CRS_STACK_SIZE
	.align		4
.L_1213:
        /*0094*/ 	.byte	0x04, 0x1e
        /*0096*/ 	.short	(.L_1215 - .L_1214)
.L_1214:
        /*0098*/ 	.word	0x00000000


	//----- nvinfo : EIATTR_CBANK_PARAM_SIZE
	.align		4
.L_1215:
        /*009c*/ 	.byte	0x03, 0x19
        /*009e*/ 	.short	0x0038


	//----- nvinfo : EIATTR_PARAM_CBANK
	.align		4
        /*00a0*/ 	.byte	0x04, 0x0a
        /*00a2*/ 	.short	(.L_1217 - .L_1216)
	.align		4
.L_1216:
        /*00a4*/ 	.word	index@(.nv.constant0._Z11s0_grad_calPdS_S_PiS_S_S_)
        /*00a8*/ 	.short	0x0380
        /*00aa*/ 	.short	0x0038


	//----- nvinfo : EIATTR_SW_WAR
	.align		4
.L_1217:
        /*00ac*/ 	.byte	0x04, 0x36
        /*00ae*/ 	.short	(.L_1219 - .L_1218)
.L_1218:
        /*00b0*/ 	.word	0x00000008
.L_1219:


//--------------------- .nv.info._Z16Vext_s0_deri_calPiPdS0_S0_S0_S0_S_S0_S0_S0_S0_S0_S_S_S_S0_S0_S0_S0_S0_S0_S0_S_S_S0_S0_S0_S0_S0_S0_S_S_S0_S0_S0_S0_S0_S0_S0_S0_S0_S0_S0_S0_S0_S0_ --------------------------
	.section	.nv.info._Z16Vext_s0_deri_calPiPdS0_S0_S0_S0_S_S0_S0_S0_S0_S0_S_S_S_S0_S0_S0_S0_S0_S0_S0_S_S_S0_S0_S0_S0_S0_S0_S_S_S0_S0_S0_S0_S0_S0_S0_S0_S0_S0_S0_S0_S0_S0_,"",@"SHT_CUDA_INFO"
	.sectionflags	@""
	.align	4


	//----- nvinfo : EIATTR_CUDA_API_VERSION
	.align		4
        /*0000*/ 	.byte	0x04, 0x37
        /*0002*/ 	.short	(.L_1221 - .L_1220)
.L_1220:
        /*0004*/ 	.word	0x00000082


	//----- nvinfo : EIATTR_KPARAM_INFO
	.align		4
.L_1221:
        /*0008*/ 	.byte	0x04, 0x17
        /*000a*/ 	.short	(.L_1223 - .L_1222)
.L_1222:
        /*000c*/ 	.word	0x00000000
        /*0010*/ 	.short	0x002d
        /*0012*/ 	.short	0x0168
        /*0014*/ 	.byte	0x00, 0xf5, 0x21, 0x00


	//----- nvinfo : EIATTR_KPARAM_INFO
	.align		4
.L_1223:
        /*0018*/ 	.byte	0x04, 0x17
        /*001a*/ 	.short	(.L_1225 - .L_1224)
.L_1224:
        /*001c*/ 	.word	0x00000000
        /*0020*/ 	.short	0x002c
        /*0022*/ 	.short	0x0160
        /*0024*/ 	.byte	0x00, 0xf5, 0x21, 0x00


	//----- nvinfo : EIATTR_KPARAM_INFO
	.align		4
.L_1225:
        /*0028*/ 	.byte	0x04, 0x17
        /*002a*/ 	.short	(.L_1227 - .L_1226)
.L_1226:
        /*002c*/ 	.word	0x00000000
        /*0030*/ 	.short	0x002b
        /*0032*/ 	.short	0x0158
        /*0034*/ 	.byte	0x00, 0xf5, 0x21, 0x00


	//----- nvinfo : EIATTR_KPARAM_INFO
	.align		4
.L_1227:
        /*0038*/ 	.byte	0x04, 0x17
        /*003a*/ 	.short	(.L_1229 - .L_1228)
.L_1228:
        /*003c*/ 	.word	0x00000000
        /*0040*/ 	.short	0x002a
        /*0042*/ 	.short	0x0150
        /*0044*/ 	.byte	0x00, 0xf5, 0x21, 0x00


	//----- nvinfo : EIATTR_KPARAM_INFO
	.align		4
.L_1229:
        /*0048*/ 	.byte	0x04, 0x17
        /*004a*/ 	.short	(.L_1231 - .L_1230)
.L_1230:
        /*004c*/ 	.word	0x00000000
        /*0050*/ 	.short	0x0029
        /*0052*/ 	.short	0x0148
        /*0054*/ 	.byte	0x00, 0xf5, 0x21, 0x00


	//----- nvinfo : EIATTR_KPARAM_INFO
	.align		4
.L_1231:
        /*0058*/ 	.byte	0x04, 0x17
        /*005a*/ 	.short	(.L_1233 - .L_1232)
.L_1232:
        /*005c*/ 	.word	0x00000000
        /*0060*/ 	.short	0x0028
        /*0062*/ 	.short	0x0140
        /*0064*/ 	.byte	0x00, 0xf5, 0x21, 0x00


	//----- nvinfo : EIATTR_KPARAM_INFO
	.align		4
.L_1233:
        /*0068*/ 	.byte	0x04, 0x17
        /*006a*/ 	.short	(.L_1235 - .L_1234)
.L_1234:
        /*006c*/ 	.word	0x00000000
        /*0070*/ 	.short	0x0027
        /*0072*/ 	.short	0x0138
        /*0074*/ 	.byte	0x00, 0xf5, 0x21, 0x00


	//----- nvinfo : EIATTR_KPARAM_INFO
	.align		4
.L_1235:
        /*0078*/ 	.byte	0x04, 0x17
        /*007a*/ 	.short	(.L_1237 - .L_1236)
.L_1236:
        /*007c*/ 	.word	0x00000000
        /*0080*/ 	.short	0x0026
        /*0082*/ 	.short	0x0130
        /*0084*/ 	.byte	0x00, 0xf5, 0x21, 0x00


	//----- nvinfo : EIATTR_KPARAM_INFO
	.align		4
.L_1237:
        /*0088*/ 	.byte	0x04, 0x17
        /*008a*/ 	.short	(.L_1239 - .L_1238)
.L_1238:
        /*008c*/ 	.word	0x00000000
        /*0090*/ 	.short	0x0025
        /*0092*/ 	.short	0x0128
        /*0094*/ 	.byte	0x00, 0xf5, 0x21, 0x00


	//----- nvinfo : EIATTR_KPARAM_INFO
	.align		4
.L_1239:
        /*0098*/ 	.byte	0x04, 0x17
        /*009a*/ 	.short	(.L_1241 - .L_1240)
.L_1240:
        /*009c*/ 	.word	0x00000000
        /*00a0*/ 	.short	0x0024
        /*00a2*/ 	.short	0x0120
        /*00a4*/ 	.byte	0x00, 0xf5, 0x21, 0x00


	//----- nvinfo : EIATTR_KPARAM_INFO
	.align		4
.L_1241:
        /*00a8*/ 	.byte	0x04, 0x17
        /*00aa*/ 	.short	(.L_1243 - .L_1242)
.L_1242:
        /*00ac*/ 	.word	0x00000000
        /*00b0*/ 	.short	0x0023
        /*00b2*/ 	.short	0x0118
        /*00b4*/ 	.byte	0x00, 0xf5, 0x21, 0x00


	//----- nvinfo : EIATTR_KPARAM_INFO
	.align		4
.L_1243:
        /*00b8*/ 	.byte	0x04, 0x17
        /*00ba*/ 	.short	(.L_1245 - .L_1244)
.L_1244:
        /*00bc*/ 	.word	0x00000000
        /*00c0*/ 	.short	0x0022
        /*00c2*/ 	.short	0x0110
        /*00c4*/ 	.byte	0x00, 0xf5, 0x21, 0x00


	//----- nvinfo : EIATTR_KPARAM_INFO
	.align		4
.L_1245:
        /*00c8*/ 	.byte	0x04, 0x17
        /*00ca*/ 	.short	(.L_1247 - .L_1246)
.L_1246:
        /*00cc*/ 	.word	0x00000000
        /*00d0*/ 	.short	0x0021
        /*00d2*/ 	.short	0x0108
        /*00d4*/ 	.byte	0x00, 0xf5, 0x21, 0x00


	//----- nvinfo : EIATTR_KPARAM_INFO
	.align		4
.L_1247:
        /*00d8*/ 	.byte	0x04, 0x17
        /*00da*/ 	.short	(.L_1249 - .L_1248)
.L_1248:
        /*00dc*/ 	.word	0x00000000
        /*00e0*/ 	.short	0x0020
        /*00e2*/ 	.short	0x0100
        /*00e4*/ 	.byte	0x00, 0xf5, 0x21, 0x00


	//----- nvinfo : EIATTR_KPARAM_INFO
	.align		4
.L_1249:
        /*00e8*/ 	.byte	0x04, 0x17
        /*00ea*/ 	.short	(.L_1251 - .L_1250)
.L_1250:
        /*00ec*/ 	.word	0x00000000
        /*00f0*/ 	.short	0x001f
        /*00f2*/ 	.short	0x00f8
        /*00f4*/ 	.byte	0x00, 0xf5, 0x21, 0x00


	//----- nvinfo : EIATTR_KPARAM_INFO
	.align		4
.L_1251:
        /*00f8*/ 	.byte	0x04, 0x17
        /*00fa*/ 	.short	(.L_1253 - .L_1252)
.L_1252:
        /*00fc*/ 	.word	0x00000000
        /*0100*/ 	.short	0x001e
        /*0102*/ 	.short	0x00f0
        /*0104*/ 	.byte	0x00, 0xf5, 0x21, 0x00


	//----- nvinfo : EIATTR_KPARAM_INFO
	.align		4
.L_1253:
        /*0108*/ 	.byte	0x04, 0x17
        /*010a*/ 	.short	(.L_1255 - .L_1254)
.L_1254:
        /*010c*/ 	.word	0x00000000
        /*0110*/ 	.short	0x001d
        /*0112*/ 	.short	0x00e8
        /*0114*/ 	.byte	0x00, 0xf5, 0x21, 0x00


	//----- nvinfo : EIATTR_KPARAM_INFO
	.align		4
.L_1255:
        /*0118*/ 	.byte	0x04, 0x17
        /*011a*/ 	.short	(.L_1257 - .L_1256)
.L_1256:
        /*011c*/ 	.word	0x00000000
        /*0120*/ 	.short	0x001c
        /*0122*/ 	.short	0x00e0
        /*0124*/ 	.byte	0x00, 0xf5, 0x21, 0x00


	//----- nvinfo : EIATTR_KPARAM_INFO
	.align		4
.L_1257:
        /*0128*/ 	.byte	0x04, 0x17
        /*012a*/ 	.short	(.L_1259 - .L_1258)
.L_1258:
        /*012c*/ 	.word	0x00000000
        /*0130*/ 	.short	0x001b
        /*0132*/ 	.short	0x00d8
        /*0134*/ 	.byte	0x00, 0xf5, 0x21, 0x00


	//----- nvinfo : EIATTR_KPARAM_INFO
	.align		4
.L_1259:
        /*0138*/ 	.byte	0x04, 0x17
        /*013a*/ 	.short	(.L_1261 - .L_1260)
.L_1260:
        /*013c*/ 	.word	0x00000000
        /*0140*/ 	.short	0x001a
        /*0142*/ 	.short	0x00d0
        /*0144*/ 	.byte	0x00, 0xf5, 0x21, 0x00


	//----- nvinfo : EIATTR_KPARAM_INFO
	.align		4
.L_1261:
        /*0148*/ 	.byte	0x04, 0x17
        /*014a*/ 	.short	(.L_1263 - .L_1262)
.L_1262:
        /*014c*/ 	.word	0x00000000
        /*0150*/ 	.short	0x0019
        /*0152*/ 	.short	0x00c8
        /*0154*/ 	.byte	0x00, 0xf5, 0x21, 0x00


	//----- nvinfo : EIATTR_KPARAM_INFO
	.align		4
.L_1263:
        /*0158*/ 	.byte	0x04, 0x17
        /*015a*/ 	.short	(.L_1265 - .L_1264)
.L_1264:
        /*015c*/ 	.word	0x00000000
        /*0160*/ 	.short	0x0018
        /*0162*/ 	.short	0x00c0
        /*0164*/ 	.byte	0x00, 0xf5, 0x21, 0x00


	//----- nvinfo : EIATTR_KPARAM_INFO
	.align		4
.L_1265:
        /*0168*/ 	.byte	0x04, 0x17
        /*016a*/ 	.short	(.L_1267 - .L_1266)
.L_1266:
        /*016c*/ 	.word	0x00000000
        /*0170*/ 	.short	0x0017
        /*0172*/ 	.short	0x00b8
        /*0174*/ 	.byte	0x00, 0xf5, 0x21, 0x00


	//----- nvinfo : EIATTR_KPARAM_INFO
	.align		4
.L_1267:
        /*0178*/ 	.byte	0x04, 0x17
        /*017a*/ 	.short	(.L_1269 - .L_1268)
.L_1268:
        /*017c*/ 	.word	0x00000000
        /*0180*/ 	.short	0x0016
        /*0182*/ 	.short	0x00b0
        /*0184*/ 	.byte	0x00, 0xf5, 0x21, 0x00


	//----- nvinfo : EIATTR_KPARAM_INFO
	.align		4
.L_1269:
        /*0188*/ 	.byte	0x04, 0x17
        /*018a*/ 	.short	(.L_1271 - .L_1270)
.L_1270:
        /*018c*/ 	.word	0x00000000
        /*0190*/ 	.short	0x0015
        /*0192*/ 	.short	0x00a8
        /*0194*/ 	.byte	0x00, 0xf5, 0x21, 0x00


	//----- nvinfo : EIATTR_KPARAM_INFO
	.align		4
.L_1271:
        /*0198*/ 	.byte	0x04, 0x17
        /*019a*/ 	.short	(.L_1273 - .L_1272)
.L_1272:
        /*019c*/ 	.word	0x00000000
        /*01a0*/ 	.short	0x0014
        /*01a2*/ 	.short	0x00a0
        /*01a4*/ 	.byte	0x00, 0xf5, 0x21, 0x00


	//----- nvinfo : EIATTR_KPARAM_INFO
	.align		4
.L_1273:
        /*01a8*/ 	.byte	0x04, 0x17
        /*01aa*/ 	.short	(.L_1275 - .L_1274)
.L_1274:
        /*01ac*/ 	.word	0x00000000
        /*01b0*/ 	.short	0x0013
        /*01b2*/ 	.short	0x0098
        /*01b4*/ 	.byte	0x00, 0xf5, 0x21, 0x00


	//----- nvinfo : EIATTR_KPARAM_INFO
	.align		4
.L_1275:
        /*01b8*/ 	.byte	0x04, 0x17
        /*01ba*/ 	.short	(.L_1277 - .L_1276)
.L_1276:
        /*01bc*/ 	.word	0x00000000
        /*01c0*/ 	.short	0x0012
        /*01c2*/ 	.short	0x0090
        /*01c4*/ 	.byte	0x00, 0xf5, 0x21, 0x00


	//----- nvinfo : EIATTR_KPARAM_INFO
	.align		4
.L_1277:
        /*01c8*/ 	.byte	0x04, 0x17
        /*01ca*/ 	.short	(.L_1279 - .L_1278)
.L_1278:
        /*01cc*/ 	.word	0x00000000
        /*01d0*/ 	.short	0x0011
        /*01d2*/ 	.short	0x0088
        /*01d4*/ 	.byte	0x00, 0xf5, 0x21, 0x00


	//----- nvinfo : EIATTR_KPARAM_INFO
	.align		4
.L_1279:
        /*01d8*/ 	.byte	0x04, 0x17
        /*01da*/ 	.short	(.L_1281 - .L_1280)
.L_1280:
        /*01dc*/ 	.word	0x00000000
        /*01e0*/ 	.short	0x0010
        /*01e2*/ 	.short	0x0080
        /*01e4*/ 	.byte	0x00, 0xf5, 0x21, 0x00


	//----- nvinfo : EIATTR_KPARAM_INFO
	.align		4
.L_1281:
        /*01e8*/ 	.byte	0x04, 0x17
        /*01ea*/ 	.short	(.L_1283 - .L_1282)
.L_1282:
        /*01ec*/ 	.word	0x00000000
        /*01f0*/ 	.short	0x000f
        /*01f2*/ 	.short	0x0078
        /*01f4*/ 	.byte	0x00, 0xf5, 0x21, 0x00


	//----- nvinfo : EIATTR_KPARAM_INFO
	.align		4
.L_1283:
        /*01f8*/ 	.byte	0x04, 0x17
        /*01fa*/ 	.short	(.L_1285 - .L_1284)
.L_1284:
        /*01fc*/ 	.word	0x00000000
        /*0200*/ 	.short	0x000e
        /*0202*/ 	.short	0x0070
        /*0204*/ 	.byte	0x00, 0xf5, 0x21, 0x00


	//----- nvinfo : EIATTR_KPARAM_INFO
	.align		4
.L_1285:
        /*0208*/ 	.byte	0x04, 0x17
        /*020a*/ 	.short	(.L_1287 - .L_1286)
.L_1286:
        /*020c*/ 	.word	0x00000000
        /*0210*/ 	.short	0x000d
        /*0212*/ 	.short	0x0068
        /*0214*/ 	.byte	0x00, 0xf5, 0x21, 0x00


	//----- nvinfo : EIATTR_KPARAM_INFO
	.align		4
.L_1287:
        /*0218*/ 	.byte	0x04, 0x17
        /*021a*/ 	.short	(.L_1289 - .L_1288)
.L_1288:
        /*021c*/ 	.word	0x00000000
        /*0220*/ 	.short	0x000c
        /*0222*/ 	.short	0x0060
        /*0224*/ 	.byte	0x00, 0xf5, 0x21, 0x00


	//----- nvinfo : EIATTR_KPARAM_INFO
	.align		4
.L_1289:
        /*0228*/ 	.byte	0x04, 0x17
        /*022a*/ 	.short	(.L_1291 - .L_1290)
.L_1290:
        /*022c*/ 	.word	0x00000000
        /*0230*/ 	.short	0x000b
        /*0232*/ 	.short	0x0058
        /*0234*/ 	.byte	0x00, 0xf5, 0x21, 0x00


	//----- nvinfo : EIATTR_KPARAM_INFO
	.align		4
.L_1291:
        /*0238*/ 	.byte	0x04, 0x17
        /*023a*/ 	.short	(.L_1293 - .L_1292)
.L_1292:
        /*023c*/ 	.word	0x00000000
        /*0240*/ 	.short	0x000a
        /*0242*/ 	.short	0x0050
        /*0244*/ 	.byte	0x00, 0xf5, 0x21, 0x00


	//----- nvinfo : EIATTR_KPARAM_INFO
	.align		4
.L_1293:
        /*0248*/ 	.byte	0x04, 0x17
        /*024a*/ 	.short	(.L_1295 - .L_1294)
.L_1294:
        /*024c*/ 	.word	0x00000000
        /*0250*/ 	.short	0x0009
        /*0252*/ 	.short	0x0048
        /*0254*/ 	.byte	0x00, 0xf5, 0x21, 0x00


	//----- nvinfo : EIATTR_KPARAM_INFO
	.align		4
.L_1295:
        /*0258*/ 	.byte	0x04, 0x17
        /*025a*/ 	.short	(.L_1297 - .L_1296)
.L_1296:
        /*025c*/ 	.word	0x00000000
        /*0260*/ 	.short	0x0008
        /*0262*/ 	.short	0x0040
        /*0264*/ 	.byte	0x00, 0xf5, 0x21, 0x00


	//----- nvinfo : EIATTR_KPARAM_INFO
	.align		4
.L_1297:
        /*0268*/ 	.byte	0x04, 0x17
        /*026a*/ 	.short	(.L_1299 - .L_1298)
.L_1298:
        /*026c*/ 	.word	0x00000000
        /*0270*/ 	.short	0x0007
        /*0272*/ 	.short	0x0038
        /*0274*/ 	.byte	0x00, 0xf5, 0x21, 0x00


	//----- nvinfo : EIATTR_KPARAM_INFO
	.align		4
.L_1299:
        /*0278*/ 	.byte	0x04, 0x17
        /*027a*/ 	.short	(.L_1301 - .L_1300)
.L_1300:
        /*027c*/ 	.word	0x00000000
        /*0280*/ 	.short	0x0006
        /*0282*/ 	.short	0x0030
        /*0284*/ 	.byte	0x00, 0xf5, 0x21, 0x00


	//----- nvinfo : EIATTR_KPARAM_INFO
	.align		4
.L_1301:
        /*0288*/ 	.byte	0x04, 0x17
        /*028a*/ 	.short	(.L_1303 - .L_1302)
.L_1302:
        /*028c*/ 	.word	0x00000000
        /*0290*/ 	.short	0x0005
        /*0292*/ 	.short	0x0028
        /*0294*/ 	.byte	0x00, 0xf5, 0x21, 0x00


	//----- nvinfo : EIATTR_KPARAM_INFO
	.align		4
.L_1303:
        /*0298*/ 	.byte	0x04, 0x17
        /*029a*/ 	.short	(.L_1305 - .L_1304)
.L_1304:
        /*029c*/ 	.word	0x00000000
        /*02a0*/ 	.short	0x0004
        /*02a2*/ 	.short	0x0020
        /*02a4*/ 	.byte	0x00, 0xf5, 0x21, 0x00


	//----- nvinfo : EIATTR_KPARAM_INFO
	.align		4
.L_1305:
        /*02a8*/ 	.byte	0x04, 0x17
        /*02aa*/ 	.short	(.L_1307 - .L_1306)
.L_1306:
        /*02ac*/ 	.word	0x00000000
        /*02b0*/ 	.short	0x0003
        /*02b2*/ 	.short	0x0018
        /*02b4*/ 	.byte	0x00, 0xf5, 0x21, 0x00


	//----- nvinfo : EIATTR_KPARAM_INFO
	.align		4
.L_1307:
        /*02b8*/ 	.byte	0x04, 0x17
        /*02ba*/ 	.short	(.L_1309 - .L_1308)
.L_1308:
        /*02bc*/ 	.word	0x00000000
        /*02c0*/ 	.short	0x0002
        /*02c2*/ 	.short	0x0010
        /*02c4*/ 	.byte	0x00, 0xf5, 0x21, 0x00


	//----- nvinfo : EIATTR_KPARAM_INFO
	.align		4
.L_1309:
        /*02c8*/ 	.byte	0x04, 0x17
        /*02ca*/ 	.short	(.L_1311 - .L_1310)
.L_1310:
        /*02cc*/ 	.word	0x00000000
        /*02d0*/ 	.short	0x0001
        /*02d2*/ 	.short	0x0008
        /*02d4*/ 	.byte	0x00, 0xf5, 0x21, 0x00


	//----- nvinfo : EIATTR_KPARAM_INFO
	.align		4
.L_1311:
        /*02d8*/ 	.byte	0x04, 0x17
        /*02da*/ 	.short	(.L_1313 - .L_1312)
.L_1312:
        /*02dc*/ 	.word	0x00000000
        /*02e0*/ 	.short	0x0000
        /*02e2*/ 	.short	0x0000
        /*02e4*/ 	.byte	0x00, 0xf5, 0x21, 0x00


	//----- nvinfo : EIATTR_SPARSE_MMA_MASK
	.align		4
.L_1313:
        /*02e8*/ 	.byte	0x03, 0x50
        /*02ea*/ 	.short	0x0000


	//----- nvinfo : EIATTR_MAXREG_COUNT
	.align		4
        /*02ec*/ 	.byte	0x03, 0x1b
        /*02ee*/ 	.short	0x00ff


	//----- nvinfo : EIATTR_MERCURY_ISA_VERSION
	.align		4
        /*02f0*/ 	.byte	0x03, 0x5f
        /*02f2*/ 	.short	0x0101


	//----- nvinfo : EIATTR_VRC_CTA_INIT_COUNT
	.align		4
        /*02f4*/ 	.byte	0x02, 0x4a
	.zero		1
	.zero		1


	//----- nvinfo : EIATTR_EXIT_INSTR_OFFSETS
	.align		4
        /*02f8*/ 	.byte	0x04, 0x1c
        /*02fa*/ 	.short	(.L_1315 - .L_1314)


	//   ....[0]....
.L_1314:
        /*02fc*/ 	.word	0x00000110


	//   ....[1]....
        /*0300*/ 	.word	0x00006200


	//----- nvinfo : EIATTR_CRS_STACK_SIZE
	.align		4
.L_1315:
        /*0304*/ 	.byte	0x04, 0x1e
        /*0306*/ 	.short	(.L_1317 - .L_1316)
.L_1316:
        /*0308*/ 	.word	0x00000000


	//----- nvinfo : EIATTR_CBANK_PARAM_SIZE
	.align		4
.L_1317:
        /*030c*/ 	.byte	0x03, 0x19
        /*030e*/ 	.short	0x0170


	//----- nvinfo : EIATTR_PARAM_CBANK
	.align		4
        /*0310*/ 	.byte	0x04, 0x0a
        /*0312*/ 	.short	(.L_1319 - .L_1318)
	.align		4
.L_1318:
        /*0314*/ 	.word	index@(.nv.constant0._Z16Vext_s0_deri_calPiPdS0_S0_S0_S0_S_S0_S0_S0_S0_S0_S_S_S_S0_S0_S0_S0_S0_S0_S0_S_S_S0_S0_S0_S0_S0_S0_S_S_S0_S0_S0_S0_S0_S0_S0_S0_S0_S0_S0_S0_S0_S0_)
        /*0318*/ 	.short	0x0380
        /*031a*/ 	.short	0x0170


	//----- nvinfo : EIATTR_SW_WAR
	.align		4
.L_1319:
        /*031c*/ 	.byte	0x04, 0x36
        /*031e*/ 	.short	(.L_1321 - .L_1320)
.L_1320:
        /*0320*/ 	.word	0x00000008
.L_1321:


//--------------------- .nv.info._Z16remap_string_varPiS_S_PdS0_S0_S0_S0_S0_S0_S0_S0_S0_S0_S0_S_S_S_S_S0_S0_ --------------------------
	.section	.nv.info._Z16remap_string_varPiS_S_PdS0_S0_S0_S0_S0_S0_S0_S0_S0_S0_S0_S_S_S_S_S0_S0_,"",@"SHT_CUDA_INFO"
	.sectionflags	@""
	.align	4


	//----- nvinfo : EIATTR_CUDA_API_VERSION
	.align		4
        /*0000*/ 	.byte	0x04, 0x37
        /*0002*/ 	.short	(.L_1323 - .L_1322)
.L_1322:
        /*0004*/ 	.word	0x00000082


	//----- nvinfo : EIATTR_KPARAM_INFO
	.align		4
.L_1323:
        /*0008*/ 	.byte	0x04, 0x17
        /*000a*/ 	.short	(.L_1325 - .L_1324)
.L_1324:
        /*000c*/ 	.word	0x00000000
        /*0010*/ 	.short	0x0014
        /*0012*/ 	.short	0x00a0
        /*0014*/ 	.byte	0x00, 0xf5, 0x21, 0x00


	//----- nvinfo : EIATTR_KPARAM_INFO
	.align		4
.L_1325:
        /*0018*/ 	.byte	0x04, 0x17
        /*001a*/ 	.short	(.L_1327 - .L_1326)
.L_1326:
        /*001c*/ 	.word	0x00000000
        /*0020*/ 	.short	0x0013
        /*0022*/ 	.short	0x0098
        /*0024*/ 	.byte	0x00, 0xf5, 0x21, 0x00


	//----- nvinfo : EIATTR_KPARAM_INFO
	.align		4
.L_1327:
        /*0028*/ 	.byte	0x04, 0x17
        /*002a*/ 	.short	(.L_1329 - .L_1328)
.L_1328:
        /*002c*/ 	.word	0x00000000
        /*0030*/ 	.short	0x0012
        /*0032*/ 	.short	0x0090
        /*0034*/ 	.byte	0x00, 0xf5, 0x21, 0x00


	//----- nvinfo : EIATTR_KPARAM_INFO
	.align		4
.L_1329:
        /*0038*/ 	.byte	0x04, 0x17
        /*003a*/ 	.short	(.L_1331 - .L_1330)
.L_1330:
        /*003c*/ 	.word	0x00000000
        /*0040*/ 	.short	0x0011
        /*0042*/ 	.short	0x0088
        /*0044*/ 	.byte	0x00, 0xf5, 0x21, 0x00


	//----- nvinfo : EIATTR_KPARAM_INFO
	.align		4
.L_1331:
        /*0048*/ 	.byte	0x04, 0x17
        /*004a*/ 	.short	(.L_1333 - .L_1332)
.L_1332:
        /*004c*/ 	.word	0x00000000
        /*0050*/ 	.short	0x0010
        /*0052*/ 	.short	0x0080
        /*0054*/ 	.byte	0x00, 0xf5, 0x21, 0x00


	//----- nvinfo : EIATTR_KPARAM_INFO
	.align		4
.L_1333:
        /*0058*/ 	.byte	0x04, 0x17
        /*005a*/ 	.short	(.L_1335 - .L_1334)
.L_1334:
        /*005c*/ 	.word	0x00000000
        /*0060*/ 	.short	0x000f
        /*0062*/ 	.short	0x0078
        /*0064*/ 	.byte	0x00, 0xf5, 0x21, 0x00


	//----- nvinfo : EIATTR_KPARAM_INFO
	.align		4
.L_1335:
        /*0068*/ 	.byte	0x04, 0x17
        /*006a*/ 	.short	(.L_1337 - .L_1336)
.L_1336:
        /*006c*/ 	.word	0x00000000
        /*0070*/ 	.short	0x000e
        /*0072*/ 	.short	0x0070
        /*0074*/ 	.byte	0x00, 0xf5, 0x21, 0x00


	//----- nvinfo : EIATTR_KPARAM_INFO
	.align		4
.L_1337:
        /*0078*/ 	.byte	0x04, 0x17
        /*007a*/ 	.short	(.L_1339 - .L_1338)
.L_1338:
        /*007c*/ 	.word	0x00000000
        /*0080*/ 	.short	0x000d
        /*0082*/ 	.short	0x0068
        /*0084*/ 	.byte	0x00, 0xf5, 0x21, 0x00


	//----- nvinfo : EIATTR_KPARAM_INFO
	.align		4
.L_1339:
        /*0088*/ 	.byte	0x04, 0x17
        /*008a*/ 	.short	(.L_1341 - .L_1340)
.L_1340:
        /*008c*/ 	.word	0x00000000
        /*0090*/ 	.short	0x000c
        /*0092*/ 	.short	0x0060
        /*0094*/ 	.byte	0x00, 0xf5, 0x21, 0x00


	//----- nvinfo : EIATTR_KPARAM_INFO
	.align		4
.L_1341:
        /*0098*/ 	.byte	0x04, 0x17
        /*009a*/ 	.short	(.L_1343 - .L_1342)
.L_1342:
        /*009c*/ 	.word	0x00000000
        /*00a0*/ 	.short	0x000b
        /*00a2*/ 	.short	0x0058
        /*00a4*/ 	.byte	0x00, 0xf5, 0x21, 0x00


	//----- nvinfo : EIATTR_KPARAM_INFO
	.align		4
.L_1343:
        /*00a8*/ 	.byte	0x04, 0x17
        /*00aa*/ 	.short	(.L_1345 - .L_1344)
.L_1344:
        /*00ac*/ 	.word	0x00000000
        /*00b0*/ 	.short	0x000a
        /*00b2*/ 	.short	0x0050
        /*00b4*/ 	.byte	0x00, 0xf5, 0x21, 0x00


	//----- nvinfo : EIATTR_KPARAM_INFO
	.align		4
.L_1345:
        /*00b8*/ 	.byte	0x04, 0x17
        /*00ba*/ 	.short	(.L_1347 - .L_1346)
.L_1346:
        /*00bc*/ 	.word	0x00000000
        /*00c0*/ 	.short	0x0009
        /*00c2*/ 	.short	0x0048
        /*00c4*/ 	.byte	0x00, 0xf5, 0x21, 0x00


	//----- nvinfo : EIATTR_KPARAM_INFO
	.align		4
.L_1347:
        /*00c8*/ 	.byte	0x04, 0x17
        /*00ca*/ 	.short	(.L_1349 - .L_1348)
.L_1348:
        /*00cc*/ 	.word	0x00000000
        /*00d0*/ 	.short	0x0008
        /*00d2*/ 	.short	0x0040
        /*00d4*/ 	.byte	0x00, 0xf5, 0x21, 0x00


	//----- nvinfo : EIATTR_KPARAM_INFO
	.align		4
.L_1349:
        /*00d8*/ 	.byte	0x04, 0x17
        /*00da*/ 	.short	(.L_1351 - .L_1350)
.L_1350:
        /*00dc*/ 	.word	0x00000000
        /*00e0*/ 	.short	0x0007
        /*00e2*/ 	.short	0x0038
        /*00e4*/ 	.byte	0x00, 0xf5, 0x21, 0x00


	//----- nvinfo : EIATTR_KPARAM_INFO
	.align		4
.L_1351:
        /*00e8*/ 	.byte	0x04, 0x17
        /*00ea*/ 	.short	(.L_1353 - .L_1352)
.L_1352:
        /*00ec*/ 	.word	0x00000000
        /*00f0*/ 	.short	0x0006
        /*00f2*/ 	.short	0x0030
        /*00f4*/ 	.byte	0x00, 0xf5, 0x21, 0x00


	//----- nvinfo : EIATTR_KPARAM_INFO
	.align		4
.L_1353:
        /*00f8*/ 	.byte	0x04, 0x17
        /*00fa*/ 	.short	(.L_1355 - .L_1354)
.L_1354:
        /*00fc*/ 	.word	0x00000000
        /*0100*/ 	.short	0x0005
        /*0102*/ 	.short	0x0028
        /*0104*/ 	.byte	0x00, 0xf5, 0x21, 0x00


	//----- nvinfo : EIATTR_KPARAM_INFO
	.align		4
.L_1355:
        /*0108*/ 	.byte	0x04, 0x17
        /*010a*/ 	.short	(.L_1357 - .L_1356)
.L_1356:
        /*010c*/ 	.word	0x00000000
        /*0110*/ 	.short	0x0004
        /*0112*/ 	.short	0x0020
        /*0114*/ 	.byte	0x00, 0xf5, 0x21, 0x00


	//----- nvinfo : EIATTR_KPARAM_INFO
	.align		4
.L_1357:
        /*0118*/ 	.byte	0x04, 0x17
        /*011a*/ 	.short	(.L_1359 - .L_1358)
.L_1358:
        /*011c*/ 	.word	0x00000000
        /*0120*/ 	.short	0x0003
        /*0122*/ 	.short	0x0018
        /*0124*/ 	.byte	0x00, 0xf5, 0x21, 0x00


	//----- nvinfo : EIATTR_KPARAM_INFO
	.align		4
.L_1359:
        /*0128*/ 	.byte	0x04, 0x17
        /*012a*/ 	.short	(.L_1361 - .L_1360)
.L_1360:
        /*012c*/ 	.word	0x00000000
        /*0130*/ 	.short	0x0002
        /*0132*/ 	.short	0x0010
        /*0134*/ 	.byte	0x00, 0xf5, 0x21, 0x00


	//----- nvinfo : EIATTR_KPARAM_INFO
	.align		4
.L_1361:
        /*0138*/ 	.byte	0x04, 0x17
        /*013a*/ 	.short	(.L_1363 - .L_1362)
.L_1362:
        /*013c*/ 	.word	0x00000000
        /*0140*/ 	.short	0x0001
        /*0142*/ 	.short	0x0008
        /*0144*/ 	.byte	0x00, 0xf5, 0x21, 0x00


	//----- nvinfo : EIATTR_KPARAM_INFO
	.align		4
.L_1363:
        /*0148*/ 	.byte	0x04, 0x17
        /*014a*/ 	.short	(.L_1365 - .L_1364)
.L_1364:
        /*014c*/ 	.word	0x00000000
        /*0150*/ 	.short	0x0000
        /*0152*/ 	.short	0x0000
        /*0154*/ 	.byte	0x00, 0xf5, 0x21, 0x00


	//----- nvinfo : EIATTR_SPARSE_MMA_MASK
	.align		4
.L_1365:
        /*0158*/ 	.byte	0x03, 0x50
        /*015a*/ 	.short	0x0000


	//----- nvinfo : EIATTR_MAXREG_COUNT
	.align		4
        /*015c*/ 	.byte	0x03, 0x1b
        /*015e*/ 	.short	0x00ff


	//----- nvinfo : EIATTR_MERCURY_ISA_VERSION
	.align		4
        /*0160*/ 	.byte	0x03, 0x5f
        /*0162*/ 	.short	0x0101


	//----- nvinfo : EIATTR_VRC_CTA_INIT_COUNT
	.align		4
        /*0164*/ 	.byte	0x02, 0x4a
	.zero		1
	.zero		1


	//----- nvinfo : EIATTR_EXIT_INSTR_OFFSETS
	.align		4
        /*0168*/ 	.byte	0x04, 0x1c
        /*016a*/ 	.short	(.L_1367 - .L_1366)


	//   ....[0]....
.L_1366:
        /*016c*/ 	.word	0x00000100


	//   ....[1]....
        /*0170*/ 	.word	0x00000eb0


	//----- nvinfo : EIATTR_INDIRECT_BRANCH_TARGETS
	.align		4
.L_1367:
        /*0174*/ 	.byte	0x04, 0x34
        /*0176*/ 	.short	(.L_1369 - .L_1368)


	//   ....[0]....
.L_1368:
        /* <DEDUP_REMOVED lines=8> */


	//   ....[1]....
        /* <DEDUP_REMOVED lines=8> */


	//----- nvinfo : EIATTR_CRS_STACK_SIZE
	.align		4
.L_1369:
        /*01b0*/ 	.byte	0x04, 0x1e
        /*01b2*/ 	.short	(.L_1371 - .L_1370)
.L_1370:
        /*01b4*/ 	.word	0x00000000


	//----- nvinfo : EIATTR_CBANK_PARAM_SIZE
	.align		4
.L_1371:
        /*01b8*/ 	.byte	0x03, 0x19
        /*01ba*/ 	.short	0x00a8


	//----- nvinfo : EIATTR_PARAM_CBANK
	.align		4
        /*01bc*/ 	.byte	0x04, 0x0a
        /*01be*/ 	.short	(.L_1373 - .L_1372)
	.align		4
.L_1372:
        /*01c0*/ 	.word	index@(.nv.constant0._Z16remap_string_varPiS_S_PdS0_S0_S0_S0_S0_S0_S0_S0_S0_S0_S0_S_S_S_S_S0_S0_)
        /*01c4*/ 	.short	0x0380
        /*01c6*/ 	.short	0x00a8


	//----- nvinfo : EIATTR_SW_WAR
	.align		4
.L_1373:
        /*01c8*/ 	.byte	0x04, 0x36
        /*01ca*/ 	.short	(.L_1375 - .L_1374)
.L_1374:
        /*01cc*/ 	.word	0x00000008
.L_1375:


//--------------------- .nv.info._Z11Vext_cal_s0PiPdS0_S0_S0_S0_S_S0_S0_S0_S0_S0_S_S_S_S0_S0_S0_S0_S0_S0_S0_S_S_S0_S0_S0_S0_S0_S0_S_S_S_S0_S0_S0_S0_S0_S0_S0_S0_S0_S0_S0_S0_S0_S0_S0_S0_S0_S0_S0_S0_ --------------------------
	.section	.nv.info._Z11Vext_cal_s0PiPdS0_S0_S0_S0_S_S0_S0_S0_S0_S0_S_S_S_S0_S0_S0_S0_S0_S0_S0_S_S_S0_S0_S0_S0_S0_S0_S_S_S_S0_S0_S0_S0_S0_S0_S0_S0_S0_S0_S0_S0_S0_S0_S0_S0_S0_S0_S0_S0_,"",@"SHT_CUDA_INFO"
	.sectionflags	@""
	.align	4


	//----- nvinfo : EIATTR_CUDA_API_VERSION
	.align		4
        /*0000*/ 	.byte	0x04, 0x37
        /*0002*/ 	.short	(.L_1377 - .L_1376)
.L_1376:
        /*0004*/ 	.word	0x00000082


	//----- nvinfo : EIATTR_KPARAM_INFO
	.align		4
.L_1377:
        /*0008*/ 	.byte	0x04, 0x17
        /*000a*/ 	.short	(.L_1379 - .L_1378)
.L_1378:
        /*000c*/ 	.word	0x00000000
        /*0010*/ 	.short	0x0034
        /*0012*/ 	.short	0x01a0
        /*0014*/ 	.byte	0x00, 0xf5, 0x21, 0x00


	//----- nvinfo : EIATTR_KPARAM_INFO
	.align		4
.L_1379:
        /*0018*/ 	.byte	0x04, 0x17
        /*001a*/ 	.short	(.L_1381 - .L_1380)
.L_1380:
        /*001c*/ 	.word	0x00000000
        /*0020*/ 	.short	0x0033
        /*0022*/ 	.short	0x0198
        /*0024*/ 	.byte	0x00, 0xf5, 0x21, 0x00


	//----- nvinfo : EIATTR_KPARAM_INFO
	.align		4
.L_1381:
        /*0028*/ 	.byte	0x04, 0x17
        /*002a*/ 	.short	(.L_1383 - .L_1382)
.L_1382:
        /*002c*/ 	.word	0x00000000
        /*0030*/ 	.short	0x0032
        /*0032*/ 	.short	0x0190
        /*0034*/ 	.byte	0x00, 0xf5, 0x21, 0x00


	//----- nvinfo : EIATTR_KPARAM_INFO
	.align		4
.L_1383:
        /*0038*/ 	.byte	0x04, 0x17
        /*003a*/ 	.short	(.L_1385 - .L_1384)
.L_1384:
        /*003c*/ 	.word	0x00000000
        /*0040*/ 	.short	0x0031
        /*0042*/ 	.short	0x0188
        /*0044*/ 	.byte	0x00, 0xf5, 0x21, 0x00


	//----- nvinfo : EIATTR_KPARAM_INFO
	.align		4
.L_1385:
        /*0048*/ 	.byte	0x04, 0x17
        /*004a*/ 	.short	(.L_1387 - .L_1386)
.L_1386:
        /*004c*/ 	.word	0x00000000
        /*0050*/ 	.short	0x0030
        /*0052*/ 	.short	0x0180
        /*0054*/ 	.byte	0x00, 0xf5, 0x21, 0x00


	//----- nvinfo : EIATTR_KPARAM_INFO
	.align		4
.L_1387:
        /*0058*/ 	.byte	0x04, 0x17
        /*005a*/ 	.short	(.L_1389 - .L_1388)
.L_1388:
        /*005c*/ 	.word	0x00000000
        /*0060*/ 	.short	0x002f
        /*0062*/ 	.short	0x0178
        /*0064*/ 	.byte	0x00, 0xf5, 0x21, 0x00


	//----- nvinfo : EIATTR_KPARAM_INFO
	.align		4
.L_1389:
        /*0068*/ 	.byte	0x04, 0x17
        /*006a*/ 	.short	(.L_1391 - .L_1390)
.L_1390:
        /*006c*/ 	.word	0x00000000
        /*0070*/ 	.short	0x002e
        /*0072*/ 	.short	0x0170
        /*0074*/ 	.byte	0x00, 0xf5, 0x21, 0x00


	//----- nvinfo : EIATTR_KPARAM_INFO
	.align		4
.L_1391:
        /*0078*/ 	.byte	0x04, 0x17
        /*007a*/ 	.short	(.L_1393 - .L_1392)
.L_1392:
        /*007c*/ 	.word	0x00000000
        /*0080*/ 	.short	0x002d
        /*0082*/ 	.short	0x0168
        /*0084*/ 	.byte	0x00, 0xf5, 0x21, 0x00


	//----- nvinfo : EIATTR_KPARAM_INFO
	.align		4
.L_1393:
        /*0088*/ 	.byte	0x04, 0x17
        /*008a*/ 	.short	(.L_1395 - .L_1394)
.L_1394:
        /*008c*/ 	.word	0x00000000
        /*0090*/ 	.short	0x002c
        /*0092*/ 	.short	0x0160
        /*0094*/ 	.byte	0x00, 0xf5, 0x21, 0x00


	//----- nvinfo : EIATTR_KPARAM_INFO
	.align		4
.L_1395:
        /*0098*/ 	.byte	0x04, 0x17
        /*009a*/ 	.short	(.L_1397 - .L_1396)
.L_1396:
        /*009c*/ 	.word	0x00000000
        /*00a0*/ 	.short	0x002b
        /*00a2*/ 	.short	0x0158
        /*00a4*/ 	.byte	0x00, 0xf5, 0x21, 0x00


	//----- nvinfo : EIATTR_KPARAM_INFO
	.align		4
.L_1397:
        /*00a8*/ 	.byte	0x04, 0x17
        /*00aa*/ 	.short	(.L_1399 - .L_1398)
.L_1398:
        /*00ac*/ 	.word	0x00000000
        /*00b0*/ 	.short	0x002a
        /*00b2*/ 	.short	0x0150
        /*00b4*/ 	.byte	0x00, 0xf5, 0x21, 0x00


	//----- nvinfo : EIATTR_KPARAM_INFO
	.align		4
.L_1399:
        /*00b8*/ 	.byte	0x04, 0x17
        /*00ba*/ 	.short	(.L_1401 - .L_1400)
.L_1400:
        /*00bc*/ 	.word	0x00000000
        /*00c0*/ 	.short	0x0029
        /*00c2*/ 	.short	0x0148
        /*00c4*/ 	.byte	0x00, 0xf5, 0x21, 0x00


	//----- nvinfo : EIATTR_KPARAM_INFO
	.align		4
.L_1401:
        /*00c8*/ 	.byte	0x04, 0x17
        /*00ca*/ 	.short	(.L_1403 - .L_1402)
.L_1402:
        /*00cc*/ 	.word	0x00000000
        /*00d0*/ 	.short	0x0028
        /*00d2*/ 	.short	0x0140
        /*00d4*/ 	.byte	0x00, 0xf5, 0x21, 0x00


	//----- nvinfo : EIATTR_KPARAM_INFO
	.align		4
.L_1403:
        /*00d8*/ 	.byte	0x04, 0x17
        /*00da*/ 	.short	(.L_1405 - .L_1404)
.L_1404:
        /*00dc*/ 	.word	0x00000000
        /*00e0*/ 	.short	0x0027
        /*00e2*/ 	.short	0x0138
        /*00e4*/ 	.byte	0x00, 0xf5, 0x21, 0x00


	//----- nvinfo : EIATTR_KPARAM_INFO
	.align		4
.L_1405:
        /*00e8*/ 	.byte	0x04, 0x17
        /*00ea*/ 	.short	(.L_1407 - .L_1406)
.L_1406:
        /*00ec*/ 	.word	0x00000000
        /*00f0*/ 	.short	0x0026
        /*00f2*/ 	.short	0x0130
        /*00f4*/ 	.byte	0x00, 0xf5, 0x21, 0x00


	//----- nvinfo : EIATTR_KPARAM_INFO
	.align		4
.L_1407:
        /*00f8*/ 	.byte	0x04, 0x17
        /*00fa*/ 	.short	(.L_1409 - .L_1408)
.L_1408:
        /*00fc*/ 	.word	0x00000000
        /*0100*/ 	.short	0x0025
        /*0102*/ 	.short	0x0128
        /*0104*/ 	.byte	0x00, 0xf5, 0x21, 0x00


	//----- nvinfo : EIATTR_KPARAM_INFO
	.align		4
.L_1409:
        /*0108*/ 	.byte	0x04, 0x17
        /*010a*/ 	.short	(.L_1411 - .L_1410)
.L_1410:
        /*010c*/ 	.word	0x00000000
        /*0110*/ 	.short	0x0024
        /*0112*/ 	.short	0x0120
        /*0114*/ 	.byte	0x00, 0xf5, 0x21, 0x00


	//----- nvinfo : EIATTR_KPARAM_INFO
	.align		4
.L_1411:
        /*0118*/ 	.byte	0x04, 0x17
        /*011a*/ 	.short	(.L_1413 - .L_1412)
.L_1412:
        /*011c*/ 	.word	0x00000000
        /*0120*/ 	.short	0x0023
        /*0122*/ 	.short	0x0118
        /*0124*/ 	.byte	0x00, 0xf5, 0x21, 0x00


	//----- nvinfo : EIATTR_KPARAM_INFO
	.align		4
.L_1413:
        /*0128*/ 	.byte	0x04, 0x17
        /*012a*/ 	.short	(.L_1415 - .L_1414)
.L_1414:
        /*012c*/ 	.word	0x00000000
        /*0130*/ 	.short	0x0022
        /*0132*/ 	.short	0x0110
        /*0134*/ 	.byte	0x00, 0xf5, 0x21, 0x00


	//----- nvinfo : EIATTR_KPARAM_INFO
	.align		4
.L_1415:
        /*0138*/ 	.byte	0x04, 0x17
        /*013a*/ 	.short	(.L_1417 - .L_1416)
.L_1416:
        /*013c*/ 	.word	0x00000000
        /*0140*/ 	.short	0x0021
        /*0142*/ 	.short	0x0108
        /*0144*/ 	.byte	0x00, 0xf5, 0x21, 0x00


	//----- nvinfo : EIATTR_KPARAM_INFO
	.align		4
.L_1417:
        /*0148*/ 	.byte	0x04, 0x17
        /*014a*/ 	.short	(.L_1419 - .L_1418)
.L_1418:
        /*014c*/ 	.word	0x00000000
        /*0150*/ 	.short	0x0020
        /*0152*/ 	.short	0x0100
        /*0154*/ 	.byte	0x00, 0xf5, 0x21, 0x00


	//----- nvinfo : EIATTR_KPARAM_INFO
	.align		4
.L_1419:
        /*0158*/ 	.byte	0x04, 0x17
        /*015a*/ 	.short	(.L_1421 - .L_1420)
.L_1420:
        /*015c*/ 	.word	0x00000000
        /*0160*/ 	.short	0x001f
        /*0162*/ 	.short	0x00f8
        /*0164*/ 	.byte	0x00, 0xf5, 0x21, 0x00


	//----- nvinfo : EIATTR_KPARAM_INFO
	.align		4
.L_1421:
        /*0168*/ 	.byte	0x04, 0x17
        /*016a*/ 	.short	(.L_1423 - .L_1422)
.L_1422:
        /*016c*/ 	.word	0x00000000
        /*0170*/ 	.short	0x001e
        /*0172*/ 	.short	0x00f0
        /*0174*/ 	.byte	0x00, 0xf5, 0x21, 0x00


	//----- nvinfo : EIATTR_KPARAM_INFO
	.align		4
.L_1423:
        /*0178*/ 	.byte	0x04, 0x17
        /*017a*/ 	.short	(.L_1425 - .L_1424)
.L_1424:
        /*017c*/ 	.word	0x00000000
        /*0180*/ 	.short	0x001d
        /*0182*/ 	.short	0x00e8
        /*0184*/ 	.byte	0x00, 0xf5, 0x21, 0x00


	//----- nvinfo : EIATTR_KPARAM_INFO
	.align		4
.L_1425:
        /*0188*/ 	.byte	0x04, 0x17
        /*018a*/ 	.short	(.L_1427 - .L_1426)
.L_1426:
        /*018c*/ 	.word	0x00000000
        /*0190*/ 	.short	0x001c
        /*0192*/ 	.short	0x00e0
        /*0194*/ 	.byte	0x00, 0xf5, 0x21, 0x00


	//----- nvinfo : EIATTR_KPARAM_INFO
	.align		4
.L_1427:
        /*0198*/ 	.byte	0x04, 0x17
        /*019a*/ 	.short	(.L_1429 - .L_1428)
.L_1428:
        /*019c*/ 	.word	0x00000000
        /*01a0*/ 	.short	0x001b
        /*01a2*/ 	.short	0x00d8
        /*01a4*/ 	.byte	0x00, 0xf5, 0x21, 0x00


	//----- nvinfo : EIATTR_KPARAM_INFO
	.align		4
.L_1429:
        /*01a8*/ 	.byte	0x04, 0x17
        /*01aa*/ 	.short	(.L_1431 - .L_1430)
.L_1430:
        /*01ac*/ 	.word	0x00000000
        /*01b0*/ 	.short	0x001a
        /*01b2*/ 	.short	0x00d0
        /*01b4*/ 	.byte	0x00, 0xf5, 0x21, 0x00


	//----- nvinfo : EIATTR_KPARAM_INFO
	.align		4
.L_1431:
        /*01b8*/ 	.byte	0x04, 0x17
        /*01ba*/ 	.short	(.L_1433 - .L_1432)
.L_1432:
        /*01bc*/ 	.word	0x00000000
        /*01c0*/ 	.short	0x0019
        /*01c2*/ 	.short	0x00c8
        /*01c4*/ 	.byte	0x00, 0xf5, 0x21, 0x00


	//----- nvinfo : EIATTR_KPARAM_INFO
	.align		4
.L_1433:
        /*01c8*/ 	.byte	0x04, 0x17
        /*01ca*/ 	.short	(.L_1435 - .L_1434)
.L_1434:
        /*01cc*/ 	.word	0x00000000
        /*01d0*/ 	.short	0x0018
        /*01d2*/ 	.short	0x00c0
        /*01d4*/ 	.byte	0x00, 0xf5, 0x21, 0x00


	//----- nvinfo : EIATTR_KPARAM_INFO
	.align		4
.L_1435:
        /*01d8*/ 	.byte	0x04, 0x17
        /*01da*/ 	.short	(.L_1437 - .L_1436)
.L_1436:
        /*01dc*/ 	.word	0x00000000
        /*01e0*/ 	.short	0x0017
        /*01e2*/ 	.short	0x00b8
        /*01e4*/ 	.byte	0x00, 0xf5, 0x21, 0x00


	//----- nvinfo : EIATTR_KPARAM_INFO
	.align		4
.L_1437:
        /*01e8*/ 	.byte	0x04, 0x17
        /*01ea*/ 	.short	(.L_1439 - .L_1438)
.L_1438:
        /*01ec*/ 	.word	0x00000000
        /*01f0*/ 	.short	0x0016
        /*01f2*/ 	.short	0x00b0
        /*01f4*/ 	.byte	0x00, 0xf5, 0x21, 0x00


	//----- nvinfo : EIATTR_KPARAM_INFO
	.align		4
.L_1439:
        /*01f8*/ 	.byte	0x04, 0x17
        /*01fa*/ 	.short	(.L_1441 - .L_1440)
.L_1440:
        /*01fc*/ 	.word	0x00000000
        /*0200*/ 	.short	0x0015
        /*0202*/ 	.short	0x00a8
        /*0204*/ 	.byte	0x00, 0xf5, 0x21, 0x00


	//----- nvinfo : EIATTR_KPARAM_INFO
	.align		4
.L_1441:
        /*0208*/ 	.byte	0x04, 0x17
        /*020a*/ 	.short	(.L_1443 - .L_1442)
.L_1442:
        /*020c*/ 	.word	0x00000000
        /*0210*/ 	.short	0x0014
        /*0212*/ 	.short	0x00a0
        /*0214*/ 	.byte	0x00, 0xf5, 0x21, 0x00


	//----- nvinfo : EIATTR_KPARAM_INFO
	.align		4
.L_1443:
        /*0218*/ 	.byte	0x04, 0x17
        /*021a*/ 	.short	(.L_1445 - .L_1444)
.L_1444:
        /*021c*/ 	.word	0x00000000
        /*0220*/ 	.short	0x0013
        /*0222*/ 	.short	0x0098
        /*0224*/ 	.byte	0x00, 0xf5, 0x21, 0x00


	//----- nvinfo : EIATTR_KPARAM_INFO
	.align		4
.L_1445:
        /*0228*/ 	.byte	0x04, 0x17
        /*022a*/ 	.short	(.L_1447 - .L_1446)
.L_1446:
        /*022c*/ 	.word	0x00000000
        /*0230*/ 	.short	0x0012
        /*0232*/ 	.short	0x0090
        /*0234*/ 	.byte	0x00, 0xf5, 0x21, 0x00


	//----- nvinfo : EIATTR_KPARAM_INFO
	.align		4
.L_1447:
        /*0238*/ 	.byte	0x04, 0x17
        /*023a*/ 	.short	(.L_1449 - .L_1448)
.L_1448:
        /*023c*/ 	.word	0x00000000
        /*0240*/ 	.short	0x0011
        /*0242*/ 	.short	0x0088
        /*0244*/ 	.byte	0x00, 0xf5, 0x21, 0x00


	//----- nvinfo : EIATTR_KPARAM_INFO
	.align		4
.L_1449:
        /*0248*/ 	.byte	0x04, 0x17
        /*024a*/ 	.short	(.L_1451 - .L_1450)
.L_1450:
        /*024c*/ 	.word	0x00000000
        /*0250*/ 	.short	0x0010
        /*0252*/ 	.short	0x0080
        /*0254*/ 	.byte	0x00, 0xf5, 0x21, 0x00


	//----- nvinfo : EIATTR_KPARAM_INFO
	.align		4
.L_1451:
        /*0258*/ 	.byte	0x04, 0x17
        /*025a*/ 	.short	(.L_1453 - .L_1452)
.L_1452:
        /*025c*/ 	.word	0x00000000
        /*0260*/ 	.short	0x000f
        /*0262*/ 	.short	0x0078
        /*0264*/ 	.byte	0x00, 0xf5, 0x21, 0x00


	//----- nvinfo : EIATTR_KPARAM_INFO
	.align		4
.L_1453:
        /*0268*/ 	.byte	0x04, 0x17
        /*026a*/ 	.short	(.L_1455 - .L_1454)
.L_1454:
        /*026c*/ 	.word	0x00000000
        /*0270*/ 	.short	0x000e
        /*0272*/ 	.short	0x0070
        /*0274*/ 	.byte	0x00, 0xf5, 0x21, 0x00


	//----- nvinfo : EIATTR_KPARAM_INFO
	.align		4
.L_1455:
        /*0278*/ 	.byte	0x04, 0x17
        /*027a*/ 	.short	(.L_1457 - .L_1456)
.L_1456:
        /*027c*/ 	.word	0x00000000
        /*0280*/ 	.short	0x000d
        /*0282*/ 	.short	0x0068
        /*0284*/ 	.byte	0x00, 0xf5, 0x21, 0x00


	//----- nvinfo : EIATTR_KPARAM_INFO
	.align		4
.L_1457:
        /*0288*/ 	.byte	0x04, 0x17
        /*028a*/ 	.short	(.L_1459 - .L_1458)
.L_1458:
        /*028c*/ 	.word	0x00000000
        /*0290*/ 	.short	0x000c
        /*0292*/ 	.short	0x0060
        /*0294*/ 	.byte	0x00, 0xf5, 0x21, 0x00


	//----- nvinfo : EIATTR_KPARAM_INFO
	.align		4
.L_1459:
        /*0298*/ 	.byte	0x04, 0x17
        /*029a*/ 	.short	(.L_1461 - .L_1460)
.L_1460:
        /*029c*/ 	.word	0x00000000
        /*02a0*/ 	.short	0x000b
        /*02a2*/ 	.short	0x0058
        /*02a4*/ 	.byte	0x00, 0xf5, 0x21, 0x00


	//----- nvinfo : EIATTR_KPARAM_INFO
	.align		4
.L_1461:
        /*02a8*/ 	.byte	0x04, 0x17
        /*02aa*/ 	.short	(.L_1463 - .L_1462)
.L_1462:
        /*02ac*/ 	.word	0x00000000
        /*02b0*/ 	.short	0x000a
        /*02b2*/ 	.short	0x0050
        /*02b4*/ 	.byte	0x00, 0xf5, 0x21, 0x00


	//----- nvinfo : EIATTR_KPARAM_INFO
	.align		4
.L_1463:
        /*02b8*/ 	.byte	0x04, 0x17
        /*02ba*/ 	.short	(.L_1465 - .L_1464)
.L_1464:
        /*02bc*/ 	.word	0x00000000
        /*02c0*/ 	.short	0x0009
        /*02c2*/ 	.short	0x0048
        /*02c4*/ 	.byte	0x00, 0xf5, 0x21, 0x00


	//----- nvinfo : EIATTR_KPARAM_INFO
	.align		4
.L_1465:
        /*02c8*/ 	.byte	0x04, 0x17
        /*02ca*/ 	.short	(.L_1467 - .L_1466)
.L_1466:
        /*02cc*/ 	.word	0x00000000
        /*02d0*/ 	.short	0x0008
        /*02d2*/ 	.short	0x0040
        /*02d4*/ 	.byte	0x00, 0xf5, 0x21, 0x00


	//----- nvinfo : EIATTR_KPARAM_INFO
	.align		4
.L_1467:
        /*02d8*/ 	.byte	0x04, 0x17
        /*02da*/ 	.short	(.L_1469 - .L_1468)
.L_1468:
        /*02dc*/ 	.word	0x00000000
        /*02e0*/ 	.short	0x0007
        /*02e2*/ 	.short	0x0038
        /*02e4*/ 	.byte	0x00, 0xf5, 0x21, 0x00


	//----- nvinfo : EIATTR_KPARAM_INFO
	.align		4
.L_1469:
        /*02e8*/ 	.byte	0x04, 0x17
        /*02ea*/ 	.short	(.L_1471 - .L_1470)
.L_1470:
        /*02ec*/ 	.word	0x00000000
        /*02f0*/ 	.short	0x0006
        /*02f2*/ 	.short	0x0030
        /*02f4*/ 	.byte	0x00, 0xf5, 0x21, 0x00


	//----- nvinfo : EIATTR_KPARAM_INFO
	.align		4
.L_1471:
        /*02f8*/ 	.byte	0x04, 0x17
        /*02fa*/ 	.short	(.L_1473 - .L_1472)
.L_1472:
        /*02fc*/ 	.word	0x00000000
        /*0300*/ 	.short	0x0005
        /*0302*/ 	.short	0x0028
        /*0304*/ 	.byte	0x00, 0xf5, 0x21, 0x00


	//----- nvinfo : EIATTR_KPARAM_INFO
	.align		4
.L_1473:
        /*0308*/ 	.byte	0x04, 0x17
        /*030a*/ 	.short	(.L_1475 - .L_1474)
.L_1474:
        /*030c*/ 	.word	0x00000000
        /*0310*/ 	.short	0x0004
        /*0312*/ 	.short	0x0020
        /*0314*/ 	.byte	0x00, 0xf5, 0x21, 0x00


	//----- nvinfo : EIATTR_KPARAM_INFO
	.align		4
.L_1475:
        /*0318*/ 	.byte	0x04, 0x17
        /*031a*/ 	.short	(.L_1477 - .L_1476)
.L_1476:
        /*031c*/ 	.word	0x00000000
        /*0320*/ 	.short	0x0003
        /*0322*/ 	.short	0x0018
        /*0324*/ 	.byte	0x00, 0xf5, 0x21, 0x00


	//----- nvinfo : EIATTR_KPARAM_INFO
	.align		4
.L_1477:
        /*0328*/ 	.byte	0x04, 0x17
        /*032a*/ 	.short	(.L_1479 - .L_1478)
.L_1478:
        /*032c*/ 	.word	0x00000000
        /*0330*/ 	.short	0x0002
        /*0332*/ 	.short	0x0010
        /*0334*/ 	.byte	0x00, 0xf5, 0x21, 0x00


	//----- nvinfo : EIATTR_KPARAM_INFO
	.align		4
.L_1479:
        /*0338*/ 	.byte	0x04, 0x17
        /*033a*/ 	.short	(.L_1481 - .L_1480)
.L_1480:
        /*033c*/ 	.word	0x00000000
        /*0340*/ 	.short	0x0001
        /*0342*/ 	.short	0x0008
        /*0344*/ 	.byte	0x00, 0xf5, 0x21, 0x00


	//----- nvinfo : EIATTR_KPARAM_INFO
	.align		4
.L_1481:
        /*0348*/ 	.byte	0x04, 0x17
        /*034a*/ 	.short	(.L_1483 - .L_1482)
.L_1482:
        /*034c*/ 	.word	0x00000000
        /*0350*/ 	.short	0x0000
        /*0352*/ 	.short	0x0000
        /*0354*/ 	.byte	0x00, 0xf5, 0x21, 0x00


	//----- nvinfo : EIATTR_SPARSE_MMA_MASK
	.align		4
.L_1483:
        /*0358*/ 	.byte	0x03, 0x50
        /*035a*/ 	.short	0x0000


	//----- nvinfo : EIATTR_MAXREG_COUNT
	.align		4
        /*035c*/ 	.byte	0x03, 0x1b
        /*035e*/ 	.short	0x00ff


	//----- nvinfo : EIATTR_MERCURY_ISA_VERSION
	.align		4
        /*0360*/ 	.byte	0x03, 0x5f
        /*0362*/ 	.short	0x0101


	//----- nvinfo : EIATTR_VRC_CTA_INIT_COUNT
	.align		4
        /*0364*/ 	.byte	0x02, 0x4a
	.zero		1
	.zero		1


	//----- nvinfo : EIATTR_EXIT_INSTR_OFFSETS
	.align		4
        /*0368*/ 	.byte	0x04, 0x1c
        /*036a*/ 	.short	(.L_1485 - .L_1484)


	//   ....[0]....
.L_1484:
        /*036c*/ 	.word	0x00000100


	//   ....[1]....
        /*0370*/ 	.word	0x00006810


	//----- nvinfo : EIATTR_CRS_STACK_SIZE
	.align		4
.L_1485:
        /*0374*/ 	.byte	0x04, 0x1e
        /*0376*/ 	.short	(.L_1487 - .L_1486)
.L_1486:
        /*0378*/ 	.word	0x00000000


	//----- nvinfo : EIATTR_CBANK_PARAM_SIZE
	.align		4
.L_1487:
        /*037c*/ 	.byte	0x03, 0x19
        /*037e*/ 	.short	0x01a8


	//----- nvinfo : EIATTR_PARAM_CBANK
	.align		4
        /*0380*/ 	.byte	0x04, 0x0a
        /*0382*/ 	.short	(.L_1489 - .L_1488)
	.align		4
.L_1488:
        /*0384*/ 	.word	index@(.nv.constant0._Z11Vext_cal_s0PiPdS0_S0_S0_S0_S_S0_S0_S0_S0_S0_S_S_S_S0_S0_S0_S0_S0_S0_S0_S_S_S0_S0_S0_S0_S0_S0_S_S_S_S0_S0_S0_S0_S0_S0_S0_S0_S0_S0_S0_S0_S0_S0_S0_S0_S0_S0_S0_S0_)
        /*0388*/ 	.short	0x0380
        /*038a*/ 	.short	0x01a8


	//----- nvinfo : EIATTR_SW_WAR
	.align		4
.L_1489:
        /*038c*/ 	.byte	0x04, 0x36
        /*038e*/ 	.short	(.L_1491 - .L_1490)
.L_1490:
        /*0390*/ 	.word	0x00000008
.L_1491:


//--------------------- .nv.info._Z8ini_2_s0PiS_PdS0_S0_S0_S0_S0_S0_S0_S0_S0_S0_S0_S0_S0_S0_ --------------------------
	.section	.nv.info._Z8ini_2_s0PiS_PdS0_S0_S0_S0_S0_S0_S0_S0_S0_S0_S0_S0_S0_S0_,"",@"SHT_CUDA_INFO"
	.sectionflags	@""
	.align	4


	//----- nvinfo : EIATTR_CUDA_API_VERSION
	.align		4
        /*0000*/ 	.byte	0x04, 0x37
        /*0002*/ 	.short	(.L_1493 - .L_1492)
.L_1492:
        /*0004*/ 	.word	0x00000082


	//----- nvinfo : EIATTR_KPARAM_INFO
	.align		4
.L_1493:
        /*0008*/ 	.byte	0x04, 0x17
        /*000a*/ 	.short	(.L_1495 - .L_1494)
.L_1494:
        /*000c*/ 	.word	0x00000000
        /*0010*/ 	.short	0x0010
        /*0012*/ 	.short	0x0080
        /*0014*/ 	.byte	0x00, 0xf5, 0x21, 0x00


	//----- nvinfo : EIATTR_KPARAM_INFO
	.align		4
.L_1495:
        /*0018*/ 	.byte	0x04, 0x17
        /*001a*/ 	.short	(.L_1497 - .L_1496)
.L_1496:
        /*001c*/ 	.word	0x00000000
        /*0020*/ 	.short	0x000f
        /*0022*/ 	.short	0x0078
        /*0024*/ 	.byte	0x00, 0xf5, 0x21, 0x00


	//----- nvinfo : EIATTR_KPARAM_INFO
	.align		4
.L_1497:
        /*0028*/ 	.byte	0x04, 0x17
        /*002a*/ 	.short	(.L_1499 - .L_1498)
.L_1498:
        /*002c*/ 	.word	0x00000000
        /*0030*/ 	.short	0x000e
        /*0032*/ 	.short	0x0070
        /*0034*/ 	.byte	0x00, 0xf5, 0x21, 0x00


	//----- nvinfo : EIATTR_KPARAM_INFO
	.align		4
.L_1499:
        /*0038*/ 	.byte	0x04, 0x17
        /*003a*/ 	.short	(.L_1501 - .L_1500)
.L_1500:
        /*003c*/ 	.word	0x00000000
        /*0040*/ 	.short	0x000d
        /*0042*/ 	.short	0x0068
        /*0044*/ 	.byte	0x00, 0xf5, 0x21, 0x00


	//----- nvinfo : EIATTR_KPARAM_INFO
	.align		4
.L_1501:
        /*0048*/ 	.byte	0x04, 0x17
        /*004a*/ 	.short	(.L_1503 - .L_1502)
.L_1502:
        /*004c*/ 	.word	0x00000000
        /*0050*/ 	.short	0x000c
        /*0052*/ 	.short	0x0060
        /*0054*/ 	.byte	0x00, 0xf5, 0x21, 0x00


	//----- nvinfo : EIATTR_KPARAM_INFO
	.align		4
.L_1503:
        /*0058*/ 	.byte	0x04, 0x17
        /*005a*/ 	.short	(.L_1505 - .L_1504)
.L_1504:
        /*005c*/ 	.word	0x00000000
        /*0060*/ 	.short	0x000b
        /*0062*/ 	.short	0x0058
        /*0064*/ 	.byte	0x00, 0xf5, 0x21, 0x00


	//----- nvinfo : EIATTR_KPARAM_INFO
	.align		4
.L_1505:
        /*0068*/ 	.byte	0x04, 0x17
        /*006a*/ 	.short	(.L_1507 - .L_1506)
.L_1506:
        /*006c*/ 	.word	0x00000000
        /*0070*/ 	.short	0x000a
        /*0072*/ 	.short	0x0050
        /*0074*/ 	.byte	0x00, 0xf5, 0x21, 0x00


	//----- nvinfo : EIATTR_KPARAM_INFO
	.align		4
.L_1507:
        /*0078*/ 	.byte	0x04, 0x17
        /*007a*/ 	.short	(.L_1509 - .L_1508)
.L_1508:
        /*007c*/ 	.word	0x00000000
        /*0080*/ 	.short	0x0009
        /*0082*/ 	.short	0x0048
        /*0084*/ 	.byte	0x00, 0xf5, 0x21, 0x00


	//----- nvinfo : EIATTR_KPARAM_INFO
	.align		4
.L_1509:
        /*0088*/ 	.byte	0x04, 0x17
        /*008a*/ 	.short	(.L_1511 - .L_1510)
.L_1510:
        /*008c*/ 	.word	0x00000000
        /*0090*/ 	.short	0x0008
        /*0092*/ 	.short	0x0040
        /*0094*/ 	.byte	0x00, 0xf5, 0x21, 0x00


	//----- nvinfo : EIATTR_KPARAM_INFO
	.align		4
.L_1511:
        /*0098*/ 	.byte	0x04, 0x17
        /*009a*/ 	.short	(.L_1513 - .L_1512)
.L_1512:
        /*009c*/ 	.word	0x00000000
        /*00a0*/ 	.short	0x0007
        /*00a2*/ 	.short	0x0038
        /*00a4*/ 	.byte	0x00, 0xf5, 0x21, 0x00


	//----- nvinfo : EIATTR_KPARAM_INFO
	.align		4
.L_1513:
        /*00a8*/ 	.byte	0x04, 0x17
        /*00aa*/ 	.short	(.L_1515 - .L_1514)
.L_1514:
        /*00ac*/ 	.word	0x00000000
        /*00b0*/ 	.short	0x0006
        /*00b2*/ 	.short	0x0030
        /*00b4*/ 	.byte	0x00, 0xf5, 0x21, 0x00


	//----- nvinfo : EIATTR_KPARAM_INFO
	.align		4
.L_1515:
        /*00b8*/ 	.byte	0x04, 0x17
        /*00ba*/ 	.short	(.L_1517 - .L_1516)
.L_1516:
        /*00bc*/ 	.word	0x00000000
        /*00c0*/ 	.short	0x0005
        /*00c2*/ 	.short	0x0028
        /*00c4*/ 	.byte	0x00, 0xf5, 0x21, 0x00


	//----- nvinfo : EIATTR_KPARAM_INFO
	.align		4
.L_1517:
        /*00c8*/ 	.byte	0x04, 0x17
        /*00ca*/ 	.short	(.L_1519 - .L_1518)
.L_1518:
        /*00cc*/ 	.word	0x00000000
        /*00d0*/ 	.short	0x0004
        /*00d2*/ 	.short	0x0020
        /*00d4*/ 	.byte	0x00, 0xf5, 0x21, 0x00


	//----- nvinfo : EIATTR_KPARAM_INFO
	.align		4
.L_1519:
        /*00d8*/ 	.byte	0x04, 0x17
        /*00da*/ 	.short	(.L_1521 - .L_1520)
.L_1520:
        /*00dc*/ 	.word	0x00000000
        /*00e0*/ 	.short	0x0003
        /*00e2*/ 	.short	0x0018
        /*00e4*/ 	.byte	0x00, 0xf5, 0x21, 0x00


	//----- nvinfo : EIATTR_KPARAM_INFO
	.align		4
.L_1521:
        /*00e8*/ 	.byte	0x04, 0x17
        /*00ea*/ 	.short	(.L_1523 - .L_1522)
.L_1522:
        /*00ec*/ 	.word	0x00000000
        /*00f0*/ 	.short	0x0002
        /*00f2*/ 	.short	0x0010
        /*00f4*/ 	.byte	0x00, 0xf5, 0x21, 0x00


	//----- nvinfo : EIATTR_KPARAM_INFO
	.align		4
.L_1523:
        /*00f8*/ 	.byte	0x04, 0x17
        /*00fa*/ 	.short	(.L_1525 - .L_1524)
.L_1524:
        /*00fc*/ 	.word	0x00000000
        /*0100*/ 	.short	0x0001
        /*0102*/ 	.short	0x0008
        /*0104*/ 	.byte	0x00, 0xf5, 0x21, 0x00


	//----- nvinfo : EIATTR_KPARAM_INFO
	.align		4
.L_1525:
        /*0108*/ 	.byte	0x04, 0x17
        /*010a*/ 	.short	(.L_1527 - .L_1526)
.L_1526:
        /*010c*/ 	.word	0x00000000
        /*0110*/ 	.short	0x0000
        /*0112*/ 	.short	0x0000
        /*0114*/ 	.byte	0x00, 0xf5, 0x21, 0x00


	//----- nvinfo : EIATTR_SPARSE_MMA_MASK
	.align		4
.L_1527:
        /*0118*/ 	.byte	0x03, 0x50
        /*011a*/ 	.short	0x0000


	//----- nvinfo : EIATTR_MAXREG_COUNT
	.align		4
        /*011c*/ 	.byte	0x03, 0x1b
        /*011e*/ 	.short	0x00ff


	//----- nvinfo : EIATTR_MERCURY_ISA_VERSION
	.align		4
        /*0120*/ 	.byte	0x03, 0x5f
        /*0122*/ 	.short	0x0101


	//----- nvinfo : EIATTR_VRC_CTA_INIT_COUNT
	.align		4
        /*0124*/ 	.byte	0x02, 0x4a
	.zero		1
	.zero		1


	//----- nvinfo : EIATTR_EXIT_INSTR_OFFSETS
	.align		4
        /*0128*/ 	.byte	0x04, 0x1c
        /*012a*/ 	.short	(.L_1529 - .L_1528)


	//   ....[0]....
.L_1528:
        /*012c*/ 	.word	0x000000a0


	//   ....[1]....
        /*0130*/ 	.word	0x00003710


	//----- nvinfo : EIATTR_INDIRECT_BRANCH_TARGETS
	.align		4
.L_1529:
        /*0134*/ 	.byte	0x04, 0x34
        /*0136*/ 	.short	(.L_1531 - .L_1530)


	//   ....[0]....
.L_1530:
        /* <DEDUP_REMOVED lines=8> */


	//   ....[1]....
        /*0154*/ 	.word	.L_x_1903@srel
        /*0158*/ 	.short	0x0
        /*015a*/ 	.short	0x0
        /*015c*/ 	.word	0x3
        /*0160*/ 	.word	.L_x_1904@srel
        /*0164*/ 	.word	.L_x_1905@srel
        /*0168*/ 	.word	.L_x_1906@srel


	//----- nvinfo : EIATTR_CRS_STACK_SIZE
	.align		4
.L_1531:
        /*016c*/ 	.byte	0x04, 0x1e
        /*016e*/ 	.short	(.L_1533 - .L_1532)
.L_1532:
        /*0170*/ 	.word	0x00000000


	//----- nvinfo : EIATTR_CBANK_PARAM_SIZE
	.align		4
.L_1533:
        /*0174*/ 	.byte	0x03, 0x19
        /*0176*/ 	.short	0x0088


	//----- nvinfo : EIATTR_PARAM_CBANK
	.align		4
        /*0178*/ 	.byte	0x04, 0x0a
        /*017a*/ 	.short	(.L_1535 - .L_1534)
	.align		4
.L_1534:
        /*017c*/ 	.word	index@(.nv.constant0._Z8ini_2_s0PiS_PdS0_S0_S0_S0_S0_S0_S0_S0_S0_S0_S0_S0_S0_S0_)
        /*0180*/ 	.short	0x0380
        /*0182*/ 	.short	0x0088


	//----- nvinfo : EIATTR_SW_WAR
	.align		4
.L_1535:
        /*0184*/ 	.byte	0x04, 0x36
        /*0186*/ 	.short	(.L_1537 - .L_1536)
.L_1536:
        /*0188*/ 	.word	0x00000008
.L_1537:


//--------------------- .nv.info._Z19ini_length_sqrt_calPiPd --------------------------
	.section	.nv.info._Z19ini_length_sqrt_calPiPd,"",@"SHT_CUDA_INFO"
	.sectionflags	@""
	.align	4


	//----- nvinfo : EIATTR_CUDA_API_VERSION
	.align		4
        /*0000*/ 	.byte	0x04, 0x37
        /*0002*/ 	.short	(.L_1539 - .L_1538)
.L_1538:
        /*0004*/ 	.word	0x00000082


	//----- nvinfo : EIATTR_KPARAM_INFO
	.align		4
.L_1539:
        /*0008*/ 	.byte	0x04, 0x17
        /*000a*/ 	.short	(.L_1541 - .L_1540)
.L_1540:
        /*000c*/ 	.word	0x00000000
        /*0010*/ 	.short	0x0001
        /*0012*/ 	.short	0x0008
        /*0014*/ 	.byte	0x00, 0xf5, 0x21, 0x00


	//----- nvinfo : EIATTR_KPARAM_INFO
	.align		4
.L_1541:
        /*0018*/ 	.byte	0x04, 0x17
        /*001a*/ 	.short	(.L_1543 - .L_1542)
.L_1542:
        /*001c*/ 	.word	0x00000000
        /*0020*/ 	.short	0x0000
        /*0022*/ 	.short	0x0000
        /*0024*/ 	.byte	0x00, 0xf5, 0x21, 0x00


	//----- nvinfo : EIATTR_SPARSE_MMA_MASK
	.align		4
.L_1543:
        /*0028*/ 	.byte	0x03, 0x50
        /*002a*/ 	.short	0x0000


	//----- nvinfo : EIATTR_MAXREG_COUNT
	.align		4
        /*002c*/ 	.byte	0x03, 0x1b
        /*002e*/ 	.short	0x00ff


	//----- nvinfo : EIATTR_MERCURY_ISA_VERSION
	.align		4
        /*0030*/ 	.byte	0x03, 0x5f
        /*0032*/ 	.short	0x0101


	//----- nvinfo : EIATTR_VRC_CTA_INIT_COUNT
	.align		4
        /*0034*/ 	.byte	0x02, 0x4a
	.zero		1
	.zero		1


	//----- nvinfo : EIATTR_EXIT_INSTR_OFFSETS
	.align		4
        /*0038*/ 	.byte	0x04, 0x1c
        /*003a*/ 	.short	(.L_1545 - .L_1544)


	//   ....[0]....
.L_1544:
        /*003c*/ 	.word	0x000000a0


	//   ....[1]....
        /*0040*/ 	.word	0x000002b0


	//----- nvinfo : EIATTR_CRS_STACK_SIZE
	.align		4
.L_1545:
        /*0044*/ 	.byte	0x04, 0x1e
        /*0046*/ 	.short	(.L_1547 - .L_1546)
.L_1546:
        /*0048*/ 	.word	0x00000000


	//----- nvinfo : EIATTR_CBANK_PARAM_SIZE
	.align		4
.L_1547:
        /*004c*/ 	.byte	0x03, 0x19
        /*004e*/ 	.short	0x0010


	//----- nvinfo : EIATTR_PARAM_CBANK
	.align		4
        /*0050*/ 	.byte	0x04, 0x0a
        /*0052*/ 	.short	(.L_1549 - .L_1548)
	.align		4
.L_1548:
        /*0054*/ 	.word	index@(.nv.constant0._Z19ini_length_sqrt_calPiPd)
        /*0058*/ 	.short	0x0380
        /*005a*/ 	.short	0x0010


	//----- nvinfo : EIATTR_SW_WAR
	.align		4
.L_1549:
        /*005c*/ 	.byte	0x04, 0x36
        /*005e*/ 	.short	(.L_1551 - .L_1550)
.L_1550:
        /*0060*/ 	.word	0x00000008
.L_1551:


//--------------------- .nv.info._Z19cal_length_prep_iniPiPdS0_S0_S0_ --------------------------
	.section	.nv.info._Z19cal_length_prep_iniPiPdS0_S0_S0_,"",@"SHT_CUDA_INFO"
	.sectionflags	@""
	.align	4


	//----- nvinfo : EIATTR_CUDA_API_VERSION
	.align		4
        /*0000*/ 	.byte	0x04, 0x37
        /*0002*/ 	.short	(.L_1553 - .L_1552)
.L_1552:
        /*0004*/ 	.word	0x00000082


	//----- nvinfo : EIATTR_KPARAM_INFO
	.align		4
.L_1553:
        /*0008*/ 	.byte	0x04, 0x17
        /*000a*/ 	.short	(.L_1555 - .L_1554)
.L_1554:
        /*000c*/ 	.word	0x00000000
        /*0010*/ 	.short	0x0004
        /*0012*/ 	.short	0x0020
        /*0014*/ 	.byte	0x00, 0xf5, 0x21, 0x00


	//----- nvinfo : EIATTR_KPARAM_INFO
	.align		4
.L_1555:
        /*0018*/ 	.byte	0x04, 0x17
        /*001a*/ 	.short	(.L_1557 - .L_1556)
.L_1556:
        /*001c*/ 	.word	0x00000000
        /*0020*/ 	.short	0x0003
        /*0022*/ 	.short	0x0018
        /*0024*/ 	.byte	0x00, 0xf5, 0x21, 0x00


	//----- nvinfo : EIATTR_KPARAM_INFO
	.align		4
.L_1557:
        /*0028*/ 	.byte	0x04, 0x17
        /*002a*/ 	.short	(.L_1559 - .L_1558)
.L_1558:
        /*002c*/ 	.word	0x00000000
        /*0030*/ 	.short	0x0002
        /*0032*/ 	.short	0x0010
        /*0034*/ 	.byte	0x00, 0xf5, 0x21, 0x00


	//----- nvinfo : EIATTR_KPARAM_INFO
	.align		4
.L_1559:
        /*0038*/ 	.byte	0x04, 0x17
        /*003a*/ 	.short	(.L_1561 - .L_1560)
.L_1560:
        /*003c*/ 	.word	0x00000000
        /*0040*/ 	.short	0x0001
        /*0042*/ 	.short	0x0008
        /*0044*/ 	.byte	0x00, 0xf5, 0x21, 0x00


	//----- nvinfo : EIATTR_KPARAM_INFO
	.align		4
.L_1561:
        /*0048*/ 	.byte	0x04, 0x17
        /*004a*/ 	.short	(.L_1563 - .L_1562)
.L_1562:
        /*004c*/ 	.word	0x00000000
        /*0050*/ 	.short	0x0000
        /*0052*/ 	.short	0x0000
        /*0054*/ 	.byte	0x00, 0xf5, 0x21, 0x00


	//----- nvinfo : EIATTR_SPARSE_MMA_MASK
	.align		4
.L_1563:
        /*0058*/ 	.byte	0x03, 0x50
        /*005a*/ 	.short	0x0000


	//----- nvinfo : EIATTR_MAXREG_COUNT
	.align		4
        /*005c*/ 	.byte	0x03, 0x1b
        /*005e*/ 	.short	0x00ff


	//----- nvinfo : EIATTR_MERCURY_ISA_VERSION
	.align		4
        /*0060*/ 	.byte	0x03, 0x5f
        /*0062*/ 	.short	0x0101


	//----- nvinfo : EIATTR_VRC_CTA_INIT_COUNT
	.align		4
        /*0064*/ 	.byte	0x02, 0x4a
	.zero		1
	.zero		1


	//----- nvinfo : EIATTR_EXIT_INSTR_OFFSETS
	.align		4
        /*0068*/ 	.byte	0x04, 0x1c
        /*006a*/ 	.short	(.L_1565 - .L_1564)


	//   ....[0]....
.L_1564:
        /*006c*/ 	.word	0x000000b0


	//   ....[1]....
        /*0070*/ 	.word	0x00000850


	//----- nvinfo : EIATTR_CRS_STACK_SIZE
	.align		4
.L_1565:
        /*0074*/ 	.byte	0x04, 0x1e
        /*0076*/ 	.short	(.L_1567 - .L_1566)
.L_1566:
        /*0078*/ 	.word	0x00000000


	//----- nvinfo : EIATTR_CBANK_PARAM_SIZE
	.align		4
.L_1567:
        /*007c*/ 	.byte	0x03, 0x19
        /*007e*/ 	.short	0x0028


	//----- nvinfo : EIATTR_PARAM_CBANK
	.align		4
        /*0080*/ 	.byte	0x04, 0x0a
        /*0082*/ 	.short	(.L_1569 - .L_1568)
	.align		4
.L_1568:
        /*0084*/ 	.word	index@(.nv.constant0._Z19cal_length_prep_iniPiPdS0_S0_S0_)
        /*0088*/ 	.short	0x0380
        /*008a*/ 	.short	0x0028


	//----- nvinfo : EIATTR_SW_WAR
	.align		4
.L_1569:
        /*008c*/ 	.byte	0x04, 0x36
        /*008e*/ 	.short	(.L_1571 - .L_1570)
.L_1570:
        /*0090*/ 	.word	0x00000008
.L_1571:


//--------------------- .nv.info._Z16s1_frac2cart_iniPiPdS0_S0_S0_S0_S0_S0_S0_S0_ --------------------------
	.section	.nv.info._Z16s1_frac2cart_iniPiPdS0_S0_S0_S0_S0_S0_S0_S0_,"",@"SHT_CUDA_INFO"
	.sectionflags	@""
	.align	4


	//----- nvinfo : EIATTR_CUDA_API_VERSION
	.align		4
        /*0000*/ 	.byte	0x04, 0x37
        /*0002*/ 	.short	(.L_1573 - .L_1572)
.L_1572:
        /*0004*/ 	.word	0x00000082


	//----- nvinfo : EIATTR_KPARAM_INFO
	.align		4
.L_1573:
        /*0008*/ 	.byte	0x04, 0x17
        /*000a*/ 	.short	(.L_1575 - .L_1574)
.L_1574:
        /*000c*/ 	.word	0x00000000
        /*0010*/ 	.short	0x0009
        /*0012*/ 	.short	0x0048
        /*0014*/ 	.byte	0x00, 0xf5, 0x21, 0x00


	//----- nvinfo : EIATTR_KPARAM_INFO
	.align		4
.L_1575:
        /*0018*/ 	.byte	0x04, 0x17
        /*001a*/ 	.short	(.L_1577 - .L_1576)
.L_1576:
        /*001c*/ 	.word	0x00000000
        /*0020*/ 	.short	0x0008
        /*0022*/ 	.short	0x0040
        /*0024*/ 	.byte	0x00, 0xf5, 0x21, 0x00


	//----- nvinfo : EIATTR_KPARAM_INFO
	.align		4
.L_1577:
        /*0028*/ 	.byte	0x04, 0x17
        /*002a*/ 	.short	(.L_1579 - .L_1578)
.L_1578:
        /*002c*/ 	.word	0x00000000
        /*0030*/ 	.short	0x0007
        /*0032*/ 	.short	0x0038
        /*0034*/ 	.byte	0x00, 0xf5, 0x21, 0x00


	//----- nvinfo : EIATTR_KPARAM_INFO
	.align		4
.L_1579:
        /*0038*/ 	.byte	0x04, 0x17
        /*003a*/ 	.short	(.L_1581 - .L_1580)
.L_1580:
        /*003c*/ 	.word	0x00000000
        /*0040*/ 	.short	0x0006
        /*0042*/ 	.short	0x0030
        /*0044*/ 	.byte	0x00, 0xf5, 0x21, 0x00


	//----- nvinfo : EIATTR_KPARAM_INFO
	.align		4
.L_1581:
        /*0048*/ 	.byte	0x04, 0x17
        /*004a*/ 	.short	(.L_1583 - .L_1582)
.L_1582:
        /*004c*/ 	.word	0x00000000
        /*0050*/ 	.short	0x0005
        /*0052*/ 	.short	0x0028
        /*0054*/ 	.byte	0x00, 0xf5, 0x21, 0x00


	//----- nvinfo : EIATTR_KPARAM_INFO
	.align		4
.L_1583:
        /*0058*/ 	.byte	0x04, 0x17
        /*005a*/ 	.short	(.L_1585 - .L_1584)
.L_1584:
        /*005c*/ 	.word	0x00000000
        /*0060*/ 	.short	0x0004
        /*0062*/ 	.short	0x0020
        /*0064*/ 	.byte	0x00, 0xf5, 0x21, 0x00


	//----- nvinfo : EIATTR_KPARAM_INFO
	.align		4
.L_1585:
        /*0068*/ 	.byte	0x04, 0x17
        /*006a*/ 	.short	(.L_1587 - .L_1586)
.L_1586:
        /*006c*/ 	.word	0x00000000
        /*0070*/ 	.short	0x0003
        /*0072*/ 	.short	0x0018
        /*0074*/ 	.byte	0x00, 0xf5, 0x21, 0x00


	//----- nvinfo : EIATTR_KPARAM_INFO
	.align		4
.L_1587:
        /*0078*/ 	.byte	0x04, 0x17
        /*007a*/ 	.short	(.L_1589 - .L_1588)
.L_1588:
        /*007c*/ 	.word	0x00000000
        /*0080*/ 	.short	0x0002
        /*0082*/ 	.short	0x0010
        /*0084*/ 	.byte	0x00, 0xf5, 0x21, 0x00


	//----- nvinfo : EIATTR_KPARAM_INFO
	.align		4
.L_1589:
        /*0088*/ 	.byte	0x04, 0x17
        /*008a*/ 	.short	(.L_1591 - .L_1590)
.L_1590:
        /*008c*/ 	.word	0x00000000
        /*0090*/ 	.short	0x0001
        /*0092*/ 	.short	0x0008
        /*0094*/ 	.byte	0x00, 0xf5, 0x21, 0x00


	//----- nvinfo : EIATTR_KPARAM_INFO
	.align		4
.L_1591:
        /*0098*/ 	.byte	0x04, 0x17
        /*009a*/ 	.short	(.L_1593 - .L_1592)
.L_1592:
        /*009c*/ 	.word	0x00000000
        /*00a0*/ 	.short	0x0000
        /*00a2*/ 	.short	0x0000
        /*00a4*/ 	.byte	0x00, 0xf5, 0x21, 0x00


	//----- nvinfo : EIATTR_SPARSE_MMA_MASK
	.align		4
.L_1593:
        /*00a8*/ 	.byte	0x03, 0x50
        /*00aa*/ 	.short	0x0000


	//----- nvinfo : EIATTR_MAXREG_COUNT
	.align		4
        /*00ac*/ 	.byte	0x03, 0x1b
        /*00ae*/ 	.short	0x00ff


	//----- nvinfo : EIATTR_MERCURY_ISA_VERSION
	.align		4
        /*00b0*/ 	.byte	0x03, 0x5f
        /*00b2*/ 	.short	0x0101


	//----- nvinfo : EIATTR_VRC_CTA_INIT_COUNT
	.align		4
        /*00b4*/ 	.byte	0x02, 0x4a
	.zero		1
	.zero		1


	//----- nvinfo : EIATTR_EXIT_INSTR_OFFSETS
	.align		4
        /*00b8*/ 	.byte	0x04, 0x1c
        /*00ba*/ 	.short	(.L_1595 - .L_1594)


	//   ....[0]....
.L_1594:
        /*00bc*/ 	.word	0x000000b0


	//   ....[1]....
        /*00c0*/ 	.word	0x00000550


	//----- nvinfo : EIATTR_CRS_STACK_SIZE
	.align		4
.L_1595:
        /*00c4*/ 	.byte	0x04, 0x1e
        /*00c6*/ 	.short	(.L_1597 - .L_1596)
.L_1596:
        /*00c8*/ 	.word	0x00000000


	//----- nvinfo : EIATTR_CBANK_PARAM_SIZE
	.align		4
.L_1597:
        /*00cc*/ 	.byte	0x03, 0x19
        /*00ce*/ 	.short	0x0050


	//----- nvinfo : EIATTR_PARAM_CBANK
	.align		4
        /*00d0*/ 	.byte	0x04, 0x0a
        /*00d2*/ 	.short	(.L_1599 - .L_1598)
	.align		4
.L_1598:
        /*00d4*/ 	.word	index@(.nv.constant0._Z16s1_frac2cart_iniPiPdS0_S0_S0_S0_S0_S0_S0_S0_)
        /*00d8*/ 	.short	0x0380
        /*00da*/ 	.short	0x0050


	//----- nvinfo : EIATTR_SW_WAR
	.align		4
.L_1599:
        /*00dc*/ 	.byte	0x04, 0x36
        /*00de*/ 	.short	(.L_1601 - .L_1600)
.L_1600:
        /*00e0*/ 	.word	0x00000008
.L_1601:


//--------------------- .nv.info._Z21Vext_cal_ini_backwardPiPdS0_S0_S0_S0_S_S0_S0_S0_S0_S0_S_S_S_S0_S0_S0_S0_S0_S0_S0_S_S_S_S_S0_S0_S_S_S_S_S_S_S_S_S0_S0_S0_S0_S0_S0_S0_S0_S_S_S0_S0_S0_S0_S0_S0_S0_S0_S0_S0_S0_S0_S0_S0_S0_S0_S0_S0_S0_S0_ --------------------------
	.section	.nv.info._Z21Vext_cal_ini_backwardPiPdS0_S0_S0_S0_S_S0_S0_S0_S0_S0_S_S_S_S0_S0_S0_S0_S0_S0_S0_S_S_S_S_S0_S0_S_S_S_S_S_S_S_S_S0_S0_S0_S0_S0_S0_S0_S0_S_S_S0_S0_S0_S0_S0_S0_S0_S0_S0_S0_S0_S0_S0_S0_S0_S0_S0_S0_S0_S0_,"",@"SHT_CUDA_INFO"
	.sectionflags	@""
	.align	4


	//----- nvinfo : EIATTR_CUDA_API_VERSION
	.align		4
        /*0000*/ 	.byte	0x04, 0x37
        /*0002*/ 	.short	(.L_1603 - .L_1602)
.L_1602:
        /*0004*/ 	.word	0x00000082


	//----- nvinfo : EIATTR_KPARAM_INFO
	.align		4
.L_1603:
        /*0008*/ 	.byte	0x04, 0x17
        /*000a*/ 	.short	(.L_1605 - .L_1604)
.L_1604:
        /*000c*/ 	.word	0x00000000
        /*0010*/ 	.short	0x0041
        /*0012*/ 	.short	0x0208
        /*0014*/ 	.byte	0x00, 0xf5, 0x21, 0x00


	//----- nvinfo : EIATTR_KPARAM_INFO
	.align		4
.L_1605:
        /*0018*/ 	.byte	0x04, 0x17
        /*001a*/ 	.short	(.L_1607 - .L_1606)
.L_1606:
        /*001c*/ 	.word	0x00000000
        /*0020*/ 	.short	0x0040
        /*0022*/ 	.short	0x0200
        /*0024*/ 	.byte	0x00, 0xf5, 0x21, 0x00


	//----- nvinfo : EIATTR_KPARAM_INFO
	.align		4
.L_1607:
        /*0028*/ 	.byte	0x04, 0x17
        /*002a*/ 	.short	(.L_1609 - .L_1608)
.L_1608:
        /*002c*/ 	.word	0x00000000
        /*0030*/ 	.short	0x003f
        /*0032*/ 	.short	0x01f8
        /*0034*/ 	.byte	0x00, 0xf5, 0x21, 0x00


	//----- nvinfo : EIATTR_KPARAM_INFO
	.align		4
.L_1609:
        /*0038*/ 	.byte	0x04, 0x17
        /*003a*/ 	.short	(.L_1611 - .L_1610)
.L_1610:
        /*003c*/ 	.word	0x00000000
        /*0040*/ 	.short	0x003e
        /*0042*/ 	.short	0x01f0
        /*0044*/ 	.byte	0x00, 0xf5, 0x21, 0x00


	//----- nvinfo : EIATTR_KPARAM_INFO
	.align		4
.L_1611:
        /*0048*/ 	.byte	0x04, 0x17
        /*004a*/ 	.short	(.L_1613 - .L_1612)
.L_1612:
        /*004c*/ 	.word	0x00000000
        /*0050*/ 	.short	0x003d
        /*0052*/ 	.short	0x01e8
        /*0054*/ 	.byte	0x00, 0xf5, 0x21, 0x00


	//----- nvinfo : EIATTR_KPARAM_INFO
	.align		4
.L_1613:
        /*0058*/ 	.byte	0x04, 0x17
        /*005a*/ 	.short	(.L_1615 - .L_1614)
.L_1614:
        /*005c*/ 	.word	0x00000000
        /*0060*/ 	.short	0x003c
        /*0062*/ 	.short	0x01e0
        /*0064*/ 	.byte	0x00, 0xf5, 0x21, 0x00


	//----- nvinfo : EIATTR_KPARAM_INFO
	.align		4
.L_1615:
        /*0068*/ 	.byte	0x04, 0x17
        /*006a*/ 	.short	(.L_1617 - .L_1616)
.L_1616:
        /*006c*/ 	.word	0x00000000
        /*0070*/ 	.short	0x003b
        /*0072*/ 	.short	0x01d8
        /*0074*/ 	.byte	0x00, 0xf5, 0x21, 0x00


	//----- nvinfo : EIATTR_KPARAM_INFO
	.align		4
.L_1617:
        /*0078*/ 	.byte	0x04, 0x17
        /*007a*/ 	.short	(.L_1619 - .L_1618)
.L_1618:
        /*007c*/ 	.word	0x00000000
        /*0080*/ 	.short	0x003a
        /*0082*/ 	.short	0x01d0
        /*0084*/ 	.byte	0x00, 0xf5, 0x21, 0x00


	//----- nvinfo : EIATTR_KPARAM_INFO
	.align		4
.L_1619:
        /*0088*/ 	.byte	0x04, 0x17
        /*008a*/ 	.short	(.L_1621 - .L_1620)
.L_1620:
        /*008c*/ 	.word	0x00000000
        /*0090*/ 	.short	0x0039
        /*0092*/ 	.short	0x01c8
        /*0094*/ 	.byte	0x00, 0xf5, 0x21, 0x00


	//----- nvinfo : EIATTR_KPARAM_INFO
	.align		4
.L_1621:
        /*0098*/ 	.byte	0x04, 0x17
        /*009a*/ 	.short	(.L_1623 - .L_1622)
.L_1622:
        /*009c*/ 	.word	0x00000000
        /*00a0*/ 	.short	0x0038
        /*00a2*/ 	.short	0x01c0
        /*00a4*/ 	.byte	0x00, 0xf5, 0x21, 0x00


	//----- nvinfo : EIATTR_KPARAM_INFO
	.align		4
.L_1623:
        /*00a8*/ 	.byte	0x04, 0x17
        /*00aa*/ 	.short	(.L_1625 - .L_1624)
.L_1624:
        /*00ac*/ 	.word	0x00000000
        /*00b0*/ 	.short	0x0037
        /*00b2*/ 	.short	0x01b8
        /*00b4*/ 	.byte	0x00, 0xf5, 0x21, 0x00


	//----- nvinfo : EIATTR_KPARAM_INFO
	.align		4
.L_1625:
        /*00b8*/ 	.byte	0x04, 0x17
        /*00ba*/ 	.short	(.L_1627 - .L_1626)
.L_1626:
        /*00bc*/ 	.word	0x00000000
        /*00c0*/ 	.short	0x0036
        /*00c2*/ 	.short	0x01b0
        /*00c4*/ 	.byte	0x00, 0xf5, 0x21, 0x00


	//----- nvinfo : EIATTR_KPARAM_INFO
	.align		4
.L_1627:
        /*00c8*/ 	.byte	0x04, 0x17
        /*00ca*/ 	.short	(.L_1629 - .L_1628)
.L_1628:
        /*00cc*/ 	.word	0x00000000
        /*00d0*/ 	.short	0x0035
        /*00d2*/ 	.short	0x01a8
        /*00d4*/ 	.byte	0x00, 0xf5, 0x21, 0x00


	//----- nvinfo : EIATTR_KPARAM_INFO
	.align		4
.L_1629:
        /*00d8*/ 	.byte	0x04, 0x17
        /*00da*/ 	.short	(.L_1631 - .L_1630)
.L_1630:
        /*00dc*/ 	.word	0x00000000
        /*00e0*/ 	.short	0x0034
        /*00e2*/ 	.short	0x01a0
        /*00e4*/ 	.byte	0x00, 0xf5, 0x21, 0x00


	//----- nvinfo : EIATTR_KPARAM_INFO
	.align		4
.L_1631:
        /*00e8*/ 	.byte	0x04, 0x17
        /*00ea*/ 	.short	(.L_1633 - .L_1632)
.L_1632:
        /*00ec*/ 	.word	0x00000000
        /*00f0*/ 	.short	0x0033
        /*00f2*/ 	.short	0x0198
        /*00f4*/ 	.byte	0x00, 0xf5, 0x21, 0x00


	//----- nvinfo : EIATTR_KPARAM_INFO
	.align		4
.L_1633:
        /*00f8*/ 	.byte	0x04, 0x17
        /*00fa*/ 	.short	(.L_1635 - .L_1634)
.L_1634:
        /*00fc*/ 	.word	0x00000000
        /*0100*/ 	.short	0x0032
        /*0102*/ 	.short	0x0190
        /*0104*/ 	.byte	0x00, 0xf5, 0x21, 0x00


	//----- nvinfo : EIATTR_KPARAM_INFO
	.align		4
.L_1635:
        /*0108*/ 	.byte	0x04, 0x17
        /*010a*/ 	.short	(.L_1637 - .L_1636)
.L_1636:
        /*010c*/ 	.word	0x00000000
        /*0110*/ 	.short	0x0031
        /*0112*/ 	.short	0x0188
        /*0114*/ 	.byte	0x00, 0xf5, 0x21, 0x00


	//----- nvinfo : EIATTR_KPARAM_INFO
	.align		4
.L_1637:
        /*0118*/ 	.byte	0x04, 0x17
        /*011a*/ 	.short	(.L_1639 - .L_1638)
.L_1638:
        /*011c*/ 	.word	0x00000000
        /*0120*/ 	.short	0x0030
        /*0122*/ 	.short	0x0180
        /*0124*/ 	.byte	0x00, 0xf5, 0x21, 0x00


	//----- nvinfo : EIATTR_KPARAM_INFO
	.align		4
.L_1639:
        /*0128*/ 	.byte	0x04, 0x17
        /*012a*/ 	.short	(.L_1641 - .L_1640)
.L_1640:
        /*012c*/ 	.word	0x00000000
        /*0130*/ 	.short	0x002f
        /*0132*/ 	.short	0x0178
        /*0134*/ 	.byte	0x00, 0xf5, 0x21, 0x00


	//----- nvinfo : EIATTR_KPARAM_INFO
	.align		4
.L_1641:
        /*0138*/ 	.byte	0x04, 0x17
        /*013a*/ 	.short	(.L_1643 - .L_1642)
.L_1642:
        /*013c*/ 	.word	0x00000000
        /*0140*/ 	.short	0x002e
        /*0142*/ 	.short	0x0170
        /*0144*/ 	.byte	0x00, 0xf5, 0x21, 0x00


	//----- nvinfo : EIATTR_KPARAM_INFO
	.align		4
.L_1643:
        /*0148*/ 	.byte	0x04, 0x17
        /*014a*/ 	.short	(.L_1645 - .L_1644)
.L_1644:
        /*014c*/ 	.word	0x00000000
        /*0150*/ 	.short	0x002d
        /*0152*/ 	.short	0x0168
        /*0154*/ 	.byte	0x00, 0xf5, 0x21, 0x00


	//----- nvinfo : EIATTR_KPARAM_INFO
	.align		4
.L_1645:
        /*0158*/ 	.byte	0x04, 0x17
        /*015a*/ 	.short	(.L_1647 - .L_1646)
.L_1646:
        /*015c*/ 	.word	0x00000000
        /*0160*/ 	.short	0x002c
        /*0162*/ 	.short	0x0160
        /*0164*/ 	.byte	0x00, 0xf5, 0x21, 0x00


	//----- nvinfo : EIATTR_KPARAM_INFO
	.align		4
.L_1647:
        /*0168*/ 	.byte	0x04, 0x17
        /*016a*/ 	.short	(.L_1649 - .L_1648)
.L_1648:
        /*016c*/ 	.word	0x00000000
        /*0170*/ 	.short	0x002b
        /*0172*/ 	.short	0x0158
        /*0174*/ 	.byte	0x00, 0xf5, 0x21, 0x00


	//----- nvinfo : EIATTR_KPARAM_INFO
	.align		4
.L_1649:
        /*0178*/ 	.byte	0x04, 0x17
        /*017a*/ 	.short	(.L_1651 - .L_1650)
.L_1650:
        /*017c*/ 	.word	0x00000000
        /*0180*/ 	.short	0x002a
        /*0182*/ 	.short	0x0150
        /*0184*/ 	.byte	0x00, 0xf5, 0x21, 0x00


	//----- nvinfo : EIATTR_KPARAM_INFO
	.align		4
.L_1651:
        /*0188*/ 	.byte	0x04, 0x17
        /*018a*/ 	.short	(.L_1653 - .L_1652)
.L_1652:
        /*018c*/ 	.word	0x00000000
        /*0190*/ 	.short	0x0029
        /*0192*/ 	.short	0x0148
        /*0194*/ 	.byte	0x00, 0xf5, 0x21, 0x00


	//----- nvinfo : EIATTR_KPARAM_INFO
	.align		4
.L_1653:
        /*0198*/ 	.byte	0x04, 0x17
        /*019a*/ 	.short	(.L_1655 - .L_1654)
.L_1654:
        /*019c*/ 	.word	0x00000000
        /*01a0*/ 	.short	0x0028
        /*01a2*/ 	.short	0x0140
        /*01a4*/ 	.byte	0x00, 0xf5, 0x21, 0x00


	//----- nvinfo : EIATTR_KPARAM_INFO
	.align		4
.L_1655:
        /*01a8*/ 	.byte	0x04, 0x17
        /*01aa*/ 	.short	(.L_1657 - .L_1656)
.L_1656:
        /*01ac*/ 	.word	0x00000000
        /*01b0*/ 	.short	0x0027
        /*01b2*/ 	.short	0x0138
        /*01b4*/ 	.byte	0x00, 0xf5, 0x21, 0x00


	//----- nvinfo : EIATTR_KPARAM_INFO
	.align		4
.L_1657:
        /*01b8*/ 	.byte	0x04, 0x17
        /*01ba*/ 	.short	(.L_1659 - .L_1658)
.L_1658:
        /*01bc*/ 	.word	0x00000000
        /*01c0*/ 	.short	0x0026
        /*01c2*/ 	.short	0x0130
        /*01c4*/ 	.byte	0x00, 0xf5, 0x21, 0x00


	//----- nvinfo : EIATTR_KPARAM_INFO
	.align		4
.L_1659:
        /*01c8*/ 	.byte	0x04, 0x17
        /*01ca*/ 	.short	(.L_1661 - .L_1660)
.L_1660:
        /*01cc*/ 	.word	0x00000000
        /*01d0*/ 	.short	0x0025
        /*01d2*/ 	.short	0x0128
        /*01d4*/ 	.byte	0x00, 0xf5, 0x21, 0x00


	//----- nvinfo : EIATTR_KPARAM_INFO
	.align		4
.L_1661:
        /*01d8*/ 	.byte	0x04, 0x17
        /*01da*/ 	.short	(.L_1663 - .L_1662)
.L_1662:
        /*01dc*/ 	.word	0x00000000
        /*01e0*/ 	.short	0x0024
        /*01e2*/ 	.short	0x0120
        /*01e4*/ 	.byte	0x00, 0xf5, 0x21, 0x00


	//----- nvinfo : EIATTR_KPARAM_INFO
	.align		4
.L_1663:
        /*01e8*/ 	.byte	0x04, 0x17
        /*01ea*/ 	.short	(.L_1665 - .L_1664)
.L_1664:
        /*01ec*/ 	.word	0x00000000
        /*01f0*/ 	.short	0x0023
        /*01f2*/ 	.short	0x0118
        /*01f4*/ 	.byte	0x00, 0xf5, 0x21, 0x00


	//----- nvinfo : EIATTR_KPARAM_INFO
	.align		4
.L_1665:
        /*01f8*/ 	.byte	0x04, 0x17
        /*01fa*/ 	.short	(.L_1667 - .L_1666)
.L_1666:
        /*01fc*/ 	.word	0x00000000
        /*0200*/ 	.short	0x0022
        /*0202*/ 	.short	0x0110
        /*0204*/ 	.byte	0x00, 0xf5, 0x21, 0x00


	//----- nvinfo : EIATTR_KPARAM_INFO
	.align		4
.L_1667:
        /*0208*/ 	.byte	0x04, 0x17
        /*020a*/ 	.short	(.L_1669 - .L_1668)
.L_1668:
        /*020c*/ 	.word	0x00000000
        /*0210*/ 	.short	0x0021
        /*0212*/ 	.short	0x0108
        /*0214*/ 	.byte	0x00, 0xf5, 0x21, 0x00


	//----- nvinfo : EIATTR_KPARAM_INFO
	.align		4
.L_1669:
        /*0218*/ 	.byte	0x04, 0x17
        /*021a*/ 	.short	(.L_1671 - .L_1670)
.L_1670:
        /*021c*/ 	.word	0x00000000
        /*0220*/ 	.short	0x0020
        /*0222*/ 	.short	0x0100
        /*0224*/ 	.byte	0x00, 0xf5, 0x21, 0x00


	//----- nvinfo : EIATTR_KPARAM_INFO
	.align		4
.L_1671:
        /*0228*/ 	.byte	0x04, 0x17
        /*022a*/ 	.short	(.L_1673 - .L_1672)
.L_1672:
        /*022c*/ 	.word	0x00000000
        /*0230*/ 	.short	0x001f
        /*0232*/ 	.short	0x00f8
        /*0234*/ 	.byte	0x00, 0xf5, 0x21, 0x00


	//----- nvinfo : EIATTR_KPARAM_INFO
	.align		4
.L_1673:
        /*0238*/ 	.byte	0x04, 0x17
        /*023a*/ 	.short	(.L_1675 - .L_1674)
.L_1674:
        /*023c*/ 	.word	0x00000000
        /*0240*/ 	.short	0x001e
        /*0242*/ 	.short	0x00f0
        /*0244*/ 	.byte	0x00, 0xf5, 0x21, 0x00


	//----- nvinfo : EIATTR_KPARAM_INFO
	.align		4
.L_1675:
        /*0248*/ 	.byte	0x04, 0x17
        /*024a*/ 	.short	(.L_1677 - .L_1676)
.L_1676:
        /*024c*/ 	.word	0x00000000
        /*0250*/ 	.short	0x001d
        /*0252*/ 	.short	0x00e8
        /*0254*/ 	.byte	0x00, 0xf5, 0x21, 0x00


	//----- nvinfo : EIATTR_KPARAM_INFO
	.align		4
.L_1677:
        /*0258*/ 	.byte	0x04, 0x17
        /*025a*/ 	.short	(.L_1679 - .L_1678)
.L_1678:
        /*025c*/ 	.word	0x00000000
        /*0260*/ 	.short	0x001c
        /*0262*/ 	.short	0x00e0
        /*0264*/ 	.byte	0x00, 0xf5, 0x21, 0x00


	//----- nvinfo : EIATTR_KPARAM_INFO
	.align		4
.L_1679:
        /*0268*/ 	.byte	0x04, 0x17
        /*026a*/ 	.short	(.L_1681 - .L_1680)
.L_1680:
        /*026c*/ 	.word	0x00000000
        /*0270*/ 	.short	0x001b
        /*0272*/ 	.short	0x00d8
        /*0274*/ 	.byte	0x00, 0xf5, 0x21, 0x00


	//----- nvinfo : EIATTR_KPARAM_INFO
	.align		4
.L_1681:
        /*0278*/ 	.byte	0x04, 0x17
        /*027a*/ 	.short	(.L_1683 - .L_1682)
.L_1682:
        /*027c*/ 	.word	0x00000000
        /*0280*/ 	.short	0x001a
        /*0282*/ 	.short	0x00d0
        /*0284*/ 	.byte	0x00, 0xf5, 0x21, 0x00


	//----- nvinfo : EIATTR_KPARAM_INFO
	.align		4
.L_1683:
        /*0288*/ 	.byte	0x04, 0x17
        /*028a*/ 	.short	(.L_1685 - .L_1684)
.L_1684:
        /*028c*/ 	.word	0x00000000
        /*0290*/ 	.short	0x0019
        /*0292*/ 	.short	0x00c8
        /*0294*/ 	.byte	0x00, 0xf5, 0x21, 0x00


	//----- nvinfo : EIATTR_KPARAM_INFO
	.align		4
.L_1685:
        /*0298*/ 	.byte	0x04, 0x17
        /*029a*/ 	.short	(.L_1687 - .L_1686)
.L_1686:
        /*029c*/ 	.word	0x00000000
        /*02a0*/ 	.short	0x0018
        /*02a2*/ 	.short	0x00c0
        /*02a4*/ 	.byte	0x00, 0xf5, 0x21, 0x00


	//----- nvinfo : EIATTR_KPARAM_INFO
	.align		4
.L_1687:
        /*02a8*/ 	.byte	0x04, 0x17
        /*02aa*/ 	.short	(.L_1689 - .L_1688)
.L_1688:
        /*02ac*/ 	.word	0x00000000
        /*02b0*/ 	.short	0x0017
        /*02b2*/ 	.short	0x00b8
        /*02b4*/ 	.byte	0x00, 0xf5, 0x21, 0x00


	//----- nvinfo : EIATTR_KPARAM_INFO
	.align		4
.L_1689:
        /*02b8*/ 	.byte	0x04, 0x17
        /*02ba*/ 	.short	(.L_1691 - .L_1690)
.L_1690:
        /*02bc*/ 	.word	0x00000000
        /*02c0*/ 	.short	0x0016
        /*02c2*/ 	.short	0x00b0
        /*02c4*/ 	.byte	0x00, 0xf5, 0x21, 0x00


	//----- nvinfo : EIATTR_KPARAM_INFO
	.align		4
.L_1691:
        /*02c8*/ 	.byte	0x04, 0x17
        /*02ca*/ 	.short	(.L_1693 - .L_1692)
.L_1692:
        /*02cc*/ 	.word	0x00000000
        /*02d0*/ 	.short	0x0015
        /*02d2*/ 	.short	0x00a8
        /*02d4*/ 	.byte	0x00, 0xf5, 0x21, 0x00


	//----- nvinfo : EIATTR_KPARAM_INFO
	.align		4
.L_1693:
        /*02d8*/ 	.byte	0x04, 0x17
        /*02da*/ 	.short	(.L_1695 - .L_1694)
.L_1694:
        /*02dc*/ 	.word	0x00000000
        /*02e0*/ 	.short	0x0014
        /*02e2*/ 	.short	0x00a0
        /*02e4*/ 	.byte	0x00, 0xf5, 0x21, 0x00


	//----- nvinfo : EIATTR_KPARAM_INFO
	.align		4
.L_1695:
        /*02e8*/ 	.byte	0x04, 0x17
        /*02ea*/ 	.short	(.L_1697 - .L_1696)
.L_1696:
        /*02ec*/ 	.word	0x00000000
        /*02f0*/ 	.short	0x0013
        /*02f2*/ 	.short	0x0098
        /*02f4*/ 	.byte	0x00, 0xf5, 0x21, 0x00


	//----- nvinfo : EIATTR_KPARAM_INFO
	.align		4
.L_1697:
        /*02f8*/ 	.byte	0x04, 0x17
        /*02fa*/ 	.short	(.L_1699 - .L_1698)
.L_1698:
        /*02fc*/ 	.word	0x00000000
        /*0300*/ 	.short	0x0012
        /*0302*/ 	.short	0x0090
        /*0304*/ 	.byte	0x00, 0xf5, 0x21, 0x00


	//----- nvinfo : EIATTR_KPARAM_INFO
	.align		4
.L_1699:
        /*0308*/ 	.byte	0x04, 0x17
        /*030a*/ 	.short	(.L_1701 - .L_1700)
.L_1700:
        /*030c*/ 	.word	0x00000000
        /*0310*/ 	.short	0x0011
        /*0312*/ 	.short	0x0088
        /*0314*/ 	.byte	0x00, 0xf5, 0x21, 0x00


	//----- nvinfo : EIATTR_KPARAM_INFO
	.align		4
.L_1701:
        /*0318*/ 	.byte	0x04, 0x17
        /*031a*/ 	.short	(.L_1703 - .L_1702)
.L_1702:
        /*031c*/ 	.word	0x00000000
        /*0320*/ 	.short	0x0010
        /*0322*/ 	.short	0x0080
        /*0324*/ 	.byte	0x00, 0xf5, 0x21, 0x00


	//----- nvinfo : EIATTR_KPARAM_INFO
	.align		4
.L_1703:
        /*0328*/ 	.byte	0x04, 0x17
        /*032a*/ 	.short	(.L_1705 - .L_1704)
.L_1704:
        /*032c*/ 	.word	0x00000000
        /*0330*/ 	.short	0x000f
        /*0332*/ 	.short	0x0078
        /*0334*/ 	.byte	0x00, 0xf5, 0x21, 0x00


	//----- nvinfo : EIATTR_KPARAM_INFO
	.align		4
.L_1705:
        /*0338*/ 	.byte	0x04, 0x17
        /*033a*/ 	.short	(.L_1707 - .L_1706)
.L_1706:
        /*033c*/ 	.word	0x00000000
        /*0340*/ 	.short	0x000e
        /*0342*/ 	.short	0x0070
        /*0344*/ 	.byte	0x00, 0xf5, 0x21, 0x00


	//----- nvinfo : EIATTR_KPARAM_INFO
	.align		4
.L_1707:
        /*0348*/ 	.byte	0x04, 0x17
        /*034a*/ 	.short	(.L_1709 - .L_1708)
.L_1708:
        /*034c*/ 	.word	0x00000000
        /*0350*/ 	.short	0x000d
        /*0352*/ 	.short	0x0068
        /*0354*/ 	.byte	0x00, 0xf5, 0x21, 0x00


	//----- nvinfo : EIATTR_KPARAM_INFO
	.align		4
.L_1709:
        /*0358*/ 	.byte	0x04, 0x17
        /*035a*/ 	.short	(.L_1711 - .L_1710)
.L_1710:
        /*035c*/ 	.word	0x00000000
        /*0360*/ 	.short	0x000c
        /*0362*/ 	.short	0x0060
        /*0364*/ 	.byte	0x00, 0xf5, 0x21, 0x00


	//----- nvinfo : EIATTR_KPARAM_INFO
	.align		4
.L_1711:
        /*0368*/ 	.byte	0x04, 0x17
        /*036a*/ 	.short	(.L_1713 - .L_1712)
.L_1712:
        /*036c*/ 	.word	0x00000000
        /*0370*/ 	.short	0x000b
        /*0372*/ 	.short	0x0058
        /*0374*/ 	.byte	0x00, 0xf5, 0x21, 0x00


	//----- nvinfo : EIATTR_KPARAM_INFO
	.align		4
.L_1713:
        /*0378*/ 	.byte	0x04, 0x17
        /*037a*/ 	.short	(.L_1715 - .L_1714)
.L_1714:
        /*037c*/ 	.word	0x00000000
        /*0380*/ 	.short	0x000a
        /*0382*/ 	.short	0x0050
        /*0384*/ 	.byte	0x00, 0xf5, 0x21, 0x00


	//----- nvinfo : EIATTR_KPARAM_INFO
	.align		4
.L_1715:
        /*0388*/ 	.byte	0x04, 0x17
        /*038a*/ 	.short	(.L_1717 - .L_1716)
.L_1716:
        /*038c*/ 	.word	0x00000000
        /*0390*/ 	.short	0x0009
        /*0392*/ 	.short	0x0048
        /*0394*/ 	.byte	0x00, 0xf5, 0x21, 0x00


	//----- nvinfo : EIATTR_KPARAM_INFO
	.align		4
.L_1717:
        /*0398*/ 	.byte	0x04, 0x17
        /*039a*/ 	.short	(.L_1719 - .L_1718)
.L_1718:
        /*039c*/ 	.word	0x00000000
        /*03a0*/ 	.short	0x0008
        /*03a2*/ 	.short	0x0040
        /*03a4*/ 	.byte	0x00, 0xf5, 0x21, 0x00


	//----- nvinfo : EIATTR_KPARAM_INFO
	.align		4
.L_1719:
        /*03a8*/ 	.byte	0x04, 0x17
        /*03aa*/ 	.short	(.L_1721 - .L_1720)
.L_1720:
        /*03ac*/ 	.word	0x00000000
        /*03b0*/ 	.short	0x0007
        /*03b2*/ 	.short	0x0038
        /*03b4*/ 	.byte	0x00, 0xf5, 0x21, 0x00


	//----- nvinfo : EIATTR_KPARAM_INFO
	.align		4
.L_1721:
        /*03b8*/ 	.byte	0x04, 0x17
        /*03ba*/ 	.short	(.L_1723 - .L_1722)
.L_1722:
        /*03bc*/ 	.word	0x00000000
        /*03c0*/ 	.short	0x0006
        /*03c2*/ 	.short	0x0030
        /*03c4*/ 	.byte	0x00, 0xf5, 0x21, 0x00


	//----- nvinfo : EIATTR_KPARAM_INFO
	.align		4
.L_1723:
        /*03c8*/ 	.byte	0x04, 0x17
        /*03ca*/ 	.short	(.L_1725 - .L_1724)
.L_1724:
        /*03cc*/ 	.word	0x00000000
        /*03d0*/ 	.short	0x0005
        /*03d2*/ 	.short	0x0028
        /*03d4*/ 	.byte	0x00, 0xf5, 0x21, 0x00


	//----- nvinfo : EIATTR_KPARAM_INFO
	.align		4
.L_1725:
        /*03d8*/ 	.byte	0x04, 0x17
        /*03da*/ 	.short	(.L_1727 - .L_1726)
.L_1726:
        /*03dc*/ 	.word	0x00000000
        /*03e0*/ 	.short	0x0004
        /*03e2*/ 	.short	0x0020
        /*03e4*/ 	.byte	0x00, 0xf5, 0x21, 0x00


	//----- nvinfo : EIATTR_KPARAM_INFO
	.align		4
.L_1727:
        /*03e8*/ 	.byte	0x04, 0x17
        /*03ea*/ 	.short	(.L_1729 - .L_1728)
.L_1728:
        /*03ec*/ 	.word	0x00000000
        /*03f0*/ 	.short	0x0003
        /*03f2*/ 	.short	0x0018
        /*03f4*/ 	.byte	0x00, 0xf5, 0x21, 0x00


	//----- nvinfo : EIATTR_KPARAM_INFO
	.align		4
.L_1729:
        /*03f8*/ 	.byte	0x04, 0x17
        /*03fa*/ 	.short	(.L_1731 - .L_1730)
.L_1730:
        /*03fc*/ 	.word	0x00000000
        /*0400*/ 	.short	0x0002
        /*0402*/ 	.short	0x0010
        /*0404*/ 	.byte	0x00, 0xf5, 0x21, 0x00


	//----- nvinfo : EIATTR_KPARAM_INFO
	.align		4
.L_1731:
        /*0408*/ 	.byte	0x04, 0x17
        /*040a*/ 	.short	(.L_1733 - .L_1732)
.L_1732:
        /*040c*/ 	.word	0x00000000
        /*0410*/ 	.short	0x0001
        /*0412*/ 	.short	0x0008
        /*0414*/ 	.byte	0x00, 0xf5, 0x21, 0x00


	//----- nvinfo : EIATTR_KPARAM_INFO
	.align		4
.L_1733:
        /*0418*/ 	.byte	0x04, 0x17
        /*041a*/ 	.short	(.L_1735 - .L_1734)
.L_1734:
        /*041c*/ 	.word	0x00000000
        /*0420*/ 	.short	0x0000
        /*0422*/ 	.short	0x0000
        /*0424*/ 	.byte	0x00, 0xf5, 0x21, 0x00


	//----- nvinfo : EIATTR_SPARSE_MMA_MASK
	.align		4
.L_1735:
        /*0428*/ 	.byte	0x03, 0x50
        /*042a*/ 	.short	0x0000


	//----- nvinfo : EIATTR_MAXREG_COUNT
	.align		4
        /*042c*/ 	.byte	0x03, 0x1b
        /*042e*/ 	.short	0x00ff


	//----- nvinfo : EIATTR_MERCURY_ISA_VERSION
	.align		4
        /*0430*/ 	.byte	0x03, 0x5f
        /*0432*/ 	.short	0x0101


	//----- nvinfo : EIATTR_VRC_CTA_INIT_COUNT
	.align		4
        /*0434*/ 	.byte	0x02, 0x4a
	.zero		1
	.zero		1


	//----- nvinfo : EIATTR_EXIT_INSTR_OFFSETS
	.align		4
        /*0438*/ 	.byte	0x04, 0x1c
        /*043a*/ 	.short	(.L_1737 - .L_1736)


	//   ....[0]....
.L_1736:
        /*043c*/ 	.word	0x00000230


	//   ....[1]....
        /*0440*/ 	.word	0x00008660


	//----- nvinfo : EIATTR_CRS_STACK_SIZE
	.align		4
.L_1737:
        /*0444*/ 	.byte	0x04, 0x1e
        /*0446*/ 	.short	(.L_1739 - .L_1738)
.L_1738:
        /*0448*/ 	.word	0x00000000


	//----- nvinfo : EIATTR_CBANK_PARAM_SIZE
	.align		4
.L_1739:
        /*044c*/ 	.byte	0x03, 0x19
        /*044e*/ 	.short	0x0210


	//----- nvinfo : EIATTR_PARAM_CBANK
	.align		4
        /*0450*/ 	.byte	0x04, 0x0a
        /*0452*/ 	.short	(.L_1741 - .L_1740)
	.align		4
.L_1740:
        /*0454*/ 	.word	index@(.nv.constant0._Z21Vext_cal_ini_backwardPiPdS0_S0_S0_S0_S_S0_S0_S0_S0_S0_S_S_S_S0_S0_S0_S0_S0_S0_S0_S_S_S_S_S0_S0_S_S_S_S_S_S_S_S_S0_S0_S0_S0_S0_S0_S0_S0_S_S_S0_S0_S0_S0_S0_S0_S0_S0_S0_S0_S0_S0_S0_S0_S0_S0_S0_S0_S0_S0_)
        /*0458*/ 	.short	0x0380
        /*045a*/ 	.short	0x0210


	//----- nvinfo : EIATTR_SW_WAR
	.align		4
.L_1741:
        /*045c*/ 	.byte	0x04, 0x36
        /*045e*/ 	.short	(.L_1743 - .L_1742)
.L_1742:
        /*0460*/ 	.word	0x00000008
.L_1743:


//--------------------- .nv.info._Z20Vext_cal_ini_forwardPiPdS0_S0_S0_S0_S_S0_S0_S0_S0_S0_S_S_S_S0_S0_S0_S0_S0_S0_S0_S_S_S_S_S0_S0_S_S_S_S_S_S_S_S_S0_S0_S0_S0_S0_S0_S0_S0_S_S_S0_S0_S0_S0_S0_S0_S0_S0_S0_S0_S0_S0_S0_S0_S0_S0_S0_S0_S0_S0_ --------------------------
	.section	.nv.info._Z20Vext_cal_ini_forwardPiPdS0_S0_S0_S0_S_S0_S0_S0_S0_S0_S_S_S_S0_S0_S0_S0_S0_S0_S0_S_S_S_S_S0_S0_S_S_S_S_S_S_S_S_S0_S0_S0_S0_S0_S0_S0_S0_S_S_S0_S0_S0_S0_S0_S0_S0_S0_S0_S0_S0_S0_S0_S0_S0_S0_S0_S0_S0_S0_,"",@"SHT_CUDA_INFO"
	.sectionflags	@""
	.align	4


	//----- nvinfo : EIATTR_CUDA_API_VERSION
	.align		4
        /*0000*/ 	.byte	0x04, 0x37
        /*0002*/ 	.short	(.L_1745 - .L_1744)
.L_1744:
        /*0004*/ 	.word	0x00000082


	//----- nvinfo : EIATTR_KPARAM_INFO
	.align		4
.L_1745:
        /*0008*/ 	.byte	0x04, 0x17
        /*000a*/ 	.short	(.L_1747 - .L_1746)
.L_1746:
        /*000c*/ 	.word	0x00000000
        /*0010*/ 	.short	0x0041
        /*0012*/ 	.short	0x0208
        /*0014*/ 	.byte	0x00, 0xf5, 0x21, 0x00


	//----- nvinfo : EIATTR_KPARAM_INFO
	.align		4
.L_1747:
        /*0018*/ 	.byte	0x04, 0x17
        /*001a*/ 	.short	(.L_1749 - .L_1748)
.L_1748:
        /*001c*/ 	.word	0x00000000
        /*0020*/ 	.short	0x0040
        /*0022*/ 	.short	0x0200
        /*0024*/ 	.byte	0x00, 0xf5, 0x21, 0x00


	//----- nvinfo : EIATTR_KPARAM_INFO
	.align		4
.L_1749:
        /*0028*/ 	.byte	0x04, 0x17
        /*002a*/ 	.short	(.L_1751 - .L_1750)
.L_1750:
        /*002c*/ 	.word	0x00000000
        /*0030*/ 	.short	0x003f
        /*0032*/ 	.short	0x01f8
        /*0034*/ 	.byte	0x00, 0xf5, 0x21, 0x00


	//----- nvinfo : EIATTR_KPARAM_INFO
	.align		4
.L_1751:
        /*0038*/ 	.byte	0x04, 0x17
        /*003a*/ 	.short	(.L_1753 - .L_1752)
.L_1752:
        /*003c*/ 	.word	0x00000000
        /*0040*/ 	.short	0x003e
        /*0042*/ 	.short	0x01f0
        /*0044*/ 	.byte	0x00, 0xf5, 0x21, 0x00


	//----- nvinfo : EIATTR_KPARAM_INFO
	.align		4
.L_1753:
        /*0048*/ 	.byte	0x04, 0x17
        /*004a*/ 	.short	(.L_1755 - .L_1754)
.L_1754:
        /*004c*/ 	.word	0x00000000
        /*0050*/ 	.short	0x003d
        /*0052*/ 	.short	0x01e8
        /*0054*/ 	.byte	0x00, 0xf5, 0x21, 0x00


	//----- nvinfo : EIATTR_KPARAM_INFO
	.align		4
.L_1755:
        /*0058*/ 	.byte	0x04, 0x17
        /*005a*/ 	.short	(.L_1757 - .L_1756)
.L_1756:
        /*005c*/ 	.word	0x00000000
        /*0060*/ 	.short	0x003c
        /*0062*/ 	.short	0x01e0
        /*0064*/ 	.byte	0x00, 0xf5, 0x21, 0x00


	//----- nvinfo : EIATTR_KPARAM_INFO
	.align		4
.L_1757:
        /*0068*/ 	.byte	0x04, 0x17
        /*006a*/ 	.short	(.L_1759 - .L_1758)
.L_1758:
        /*006c*/ 	.word	0x00000000
        /*0070*/ 	.short	0x003b
        /*0072*/ 	.short	0x01d8
        /*0074*/ 	.byte	0x00, 0xf5, 0x21, 0x00


	//----- nvinfo : EIATTR_KPARAM_INFO
	.align		4
.L_1759:
        /*0078*/ 	.byte	0x04, 0x17
        /*007a*/ 	.short	(.L_1761 - .L_1760)
.L_1760:
        /*007c*/ 	.word	0x00000000
        /*0080*/ 	.short	0x003a
        /*0082*/ 	.short	0x01d0
        /*0084*/ 	.byte	0x00, 0xf5, 0x21, 0x00


	//----- nvinfo : EIATTR_KPARAM_INFO
	.align		4
.L_1761:
        /*0088*/ 	.byte	0x04, 0x17
        /*008a*/ 	.short	(.L_1763 - .L_1762)
.L_1762:
        /*008c*/ 	.word	0x00000000
        /*0090*/ 	.short	0x0039
        /*0092*/ 	.short	0x01c8
        /*0094*/ 	.byte	0x00, 0xf5, 0x21, 0x00


	//----- nvinfo : EIATTR_KPARAM_INFO
	.align		4
.L_1763:
        /*0098*/ 	.byte	0x04, 0x17
        /*009a*/ 	.short	(.L_1765 - .L_1764)
.L_1764:
        /*009c*/ 	.word	0x00000000
        /*00a0*/ 	.short	0x0038
        /*00a2*/ 	.short	0x01c0
        /*00a4*/ 	.byte	0x00, 0xf5, 0x21, 0x00


	//----- nvinfo : EIATTR_KPARAM_INFO
	.align		4
.L_1765:
        /*00a8*/ 	.byte	0x04, 0x17
        /*00aa*/ 	.short	(.L_1767 - .L_1766)
.L_1766:
        /*00ac*/ 	.word	0x00000000
        /*00b0*/ 	.short	0x0037
        /*00b2*/ 	.short	0x01b8
        /*00b4*/ 	.byte	0x00, 0xf5, 0x21, 0x00


	//----- nvinfo : EIATTR_KPARAM_INFO
	.align		4
.L_1767:
        /*00b8*/ 	.byte	0x04, 0x17
        /*00ba*/ 	.short	(.L_1769 - .L_1768)
.L_1768:
        /*00bc*/ 	.word	0x00000000
        /*00c0*/ 	.short	0x0036
        /*00c2*/ 	.short	0x01b0
        /*00c4*/ 	.byte	0x00, 0xf5, 0x21, 0x00


	//----- nvinfo : EIATTR_KPARAM_INFO
	.align		4
.L_1769:
        /*00c8*/ 	.byte	0x04, 0x17
        /*00ca*/ 	.short	(.L_1771 - .L_1770)
.L_1770:
        /*00cc*/ 	.word	0x00000000
        /*00d0*/ 	.short	0x0035
        /*00d2*/ 	.short	0x01a8
        /*00d4*/ 	.byte	0x00, 0xf5, 0x21, 0x00


	//----- nvinfo : EIATTR_KPARAM_INFO
	.align		4
.L_1771:
        /*00d8*/ 	.byte	0x04, 0x17
        /*00da*/ 	.short	(.L_1773 - .L_1772)
.L_1772:
        /*00dc*/ 	.word	0x00000000
        /*00e0*/ 	.short	0x0034
        /*00e2*/ 	.short	0x01a0
        /*00e4*/ 	.byte	0x00, 0xf5, 0x21, 0x00


	//----- nvinfo : EIATTR_KPARAM_INFO
	.align		4
.L_1773:
        /*00e8*/ 	.byte	0x04, 0x17
        /*00ea*/ 	.short	(.L_1775 - .L_1774)
.L_1774:
        /*00ec*/ 	.word	0x00000000
        /*00f0*/ 	.short	0x0033
        /*00f2*/ 	.short	0x0198
        /*00f4*/ 	.byte	0x00, 0xf5, 0x21, 0x00


	//----- nvinfo : EIATTR_KPARAM_INFO
	.align		4
.L_1775:
        /*00f8*/ 	.byte	0x04, 0x17
        /*00fa*/ 	.short	(.L_1777 - .L_1776)
.L_1776:
        /*00fc*/ 	.word	0x00000000
        /*0100*/ 	.short	0x0032
        /*0102*/ 	.short	0x0190
        /*0104*/ 	.byte	0x00, 0xf5, 0x21, 0x00


	//----- nvinfo : EIATTR_KPARAM_INFO
	.align		4
.L_1777:
        /*0108*/ 	.byte	0x04, 0x17
        /*010a*/ 	.short	(.L_1779 - .L_1778)
.L_1778:
        /*010c*/ 	.word	0x00000000
        /*0110*/ 	.short	0x0031
        /*0112*/ 	.short	0x0188
        /*0114*/ 	.byte	0x00, 0xf5, 0x21, 0x00


	//----- nvinfo : EIATTR_KPARAM_INFO
	.align		4
.L_1779:
        /*0118*/ 	.byte	0x04, 0x17
        /*011a*/ 	.short	(.L_1781 - .L_1780)
.L_1780:
        /*011c*/ 	.word	0x00000000
        /*0120*/ 	.short	0x0030
        /*0122*/ 	.short	0x0180
        /*0124*/ 	.byte	0x00, 0xf5, 0x21, 0x00


	//----- nvinfo : EIATTR_KPARAM_INFO
	.align		4
.L_1781:
        /*0128*/ 	.byte	0x04, 0x17
        /*012a*/ 	.short	(.L_1783 - .L_1782)
.L_1782:
        /*012c*/ 	.word	0x00000000
        /*0130*/ 	.short	0x002f
        /*0132*/ 	.short	0x0178
        /*0134*/ 	.byte	0x00, 0xf5, 0x21, 0x00


	//----- nvinfo : EIATTR_KPARAM_INFO
	.align		4
.L_1783:
        /*0138*/ 	.byte	0x04, 0x17
        /*013a*/ 	.short	(.L_1785 - .L_1784)
.L_1784:
        /*013c*/ 	.word	0x00000000
        /*0140*/ 	.short	0x002e
        /*0142*/ 	.short	0x0170
        /*0144*/ 	.byte	0x00, 0xf5, 0x21, 0x00


	//----- nvinfo : EIATTR_KPARAM_INFO
	.align		4
.L_1785:
        /*0148*/ 	.byte	0x04, 0x17
        /*014a*/ 	.short	(.L_1787 - .L_1786)
.L_1786:
        /*014c*/ 	.word	0x00000000
        /*0150*/ 	.short	0x002d
        /*0152*/ 	.short	0x0168
        /*0154*/ 	.byte	0x00, 0xf5, 0x21, 0x00


	//----- nvinfo : EIATTR_KPARAM_INFO
	.align		4
.L_1787:
        /*0158*/ 	.byte	0x04, 0x17
        /*015a*/ 	.short	(.L_1789 - .L_1788)
.L_1788:
        /*015c*/ 	.word	0x00000000
        /*0160*/ 	.short	0x002c
        /*0162*/ 	.short	0x0160
        /*0164*/ 	.byte	0x00, 0xf5, 0x21, 0x00


	//----- nvinfo : EIATTR_KPARAM_INFO
	.align		4
.L_1789:
        /*0168*/ 	.byte	0x04, 0x17
        /*016a*/ 	.short	(.L_1791 - .L_1790)
.L_1790:
        /*016c*/ 	.word	0x00000000
        /*0170*/ 	.short	0x002b
        /*0172*/ 	.short	0x0158
        /*0174*/ 	.byte	0x00, 0xf5, 0x21, 0x00


	//----- nvinfo : EIATTR_KPARAM_INFO
	.align		4
.L_1791:
        /*0178*/ 	.byte	0x04, 0x17
        /*017a*/ 	.short	(.L_1793 - .L_1792)
.L_1792:
        /*017c*/ 	.word	0x00000000
        /*0180*/ 	.short	0x002a
        /*0182*/ 	.short	0x0150
        /*0184*/ 	.byte	0x00, 0xf5, 0x21, 0x00


	//----- nvinfo : EIATTR_KPARAM_INFO
	.align		4
.L_1793:
        /*0188*/ 	.byte	0x04, 0x17
        /*018a*/ 	.short	(.L_1795 - .L_1794)
.L_1794:
        /*018c*/ 	.word	0x00000000
        /*0190*/ 	.short	0x0029
        /*0192*/ 	.short	0x0148
        /*0194*/ 	.byte	0x00, 0xf5, 0x21, 0x00


	//----- nvinfo : EIATTR_KPARAM_INFO
	.align		4
.L_1795:
        /*0198*/ 	.byte	0x04, 0x17
        /*019a*/ 	.short	(.L_1797 - .L_1796)
.L_1796:
        /*019c*/ 	.word	0x00000000
        /*01a0*/ 	.short	0x0028
        /*01a2*/ 	.short	0x0140
        /*01a4*/ 	.byte	0x00, 0xf5, 0x21, 0x00


	//----- nvinfo : EIATTR_KPARAM_INFO
	.align		4
.L_1797:
        /*01a8*/ 	.byte	0x04, 0x17
        /*01aa*/ 	.short	(.L_1799 - .L_1798)
.L_1798:
        /*01ac*/ 	.word	0x00000000
        /*01b0*/ 	.short	0x0027
        /*01b2*/ 	.short	0x0138
        /*01b4*/ 	.byte	0x00, 0xf5, 0x21, 0x00


	//----- nvinfo : EIATTR_KPARAM_INFO
	.align		4
.L_1799:
        /*01b8*/ 	.byte	0x04, 0x17
        /*01ba*/ 	.short	(.L_1801 - .L_1800)
.L_1800:
        /*01bc*/ 	.word	0x00000000
        /*01c0*/ 	.short	0x0026
        /*01c2*/ 	.short	0x0130
        /*01c4*/ 	.byte	0x00, 0xf5, 0x21, 0x00


	//----- nvinfo : EIATTR_KPARAM_INFO
	.align		4
.L_1801:
        /*01c8*/ 	.byte	0x04, 0x17
        /*01ca*/ 	.short	(.L_1803 - .L_1802)
.L_1802:
        /*01cc*/ 	.word	0x00000000
        /*01d0*/ 	.short	0x0025
        /*01d2*/ 	.short	0x0128
        /*01d4*/ 	.byte	0x00, 0xf5, 0x21, 0x00


	//----- nvinfo : EIATTR_KPARAM_INFO
	.align		4
.L_1803:
        /*01d8*/ 	.byte	0x04, 0x17
        /*01da*/ 	.short	(.L_1805 - .L_1804)
.L_1804:
        /*01dc*/ 	.word	0x00000000
        /*01e0*/ 	.short	0x0024
        /*01e2*/ 	.short	0x0120
        /*01e4*/ 	.byte	0x00, 0xf5, 0x21, 0x00


	//----- nvinfo : EIATTR_KPARAM_INFO
	.align		4
.L_1805:
        /*01e8*/ 	.byte	0x04, 0x17
        /*01ea*/ 	.short	(.L_1807 - .L_1806)
.L_1806:
        /*01ec*/ 	.word	0x00000000
        /*01f0*/ 	.short	0x0023
        /*01f2*/ 	.short	0x0118
        /*01f4*/ 	.byte	0x00, 0xf5, 0x21, 0x00


	//----- nvinfo : EIATTR_KPARAM_INFO
	.align		4
.L_1807:
        /*01f8*/ 	.byte	0x04, 0x17
        /*01fa*/ 	.short	(.L_1809 - .L_1808)
.L_1808:
        /*01fc*/ 	.word	0x00000000
        /*0200*/ 	.short	0x0022
        /*0202*/ 	.short	0x0110
        /*0204*/ 	.byte	0x00, 0xf5, 0x21, 0x00


	//----- nvinfo : EIATTR_KPARAM_INFO
	.align		4
.L_1809:
        /*0208*/ 	.byte	0x04, 0x17
        /*020a*/ 	.short	(.L_1811 - .L_1810)
.L_1810:
        /*020c*/ 	.word	0x00000000
        /*0210*/ 	.short	0x0021
        /*0212*/ 	.short	0x0108
        /*0214*/ 	.byte	0x00, 0xf5, 0x21, 0x00


	//----- nvinfo : EIATTR_KPARAM_INFO
	.align		4
.L_1811:
        /*0218*/ 	.byte	0x04, 0x17
        /*021a*/ 	.short	(.L_1813 - .L_1812)
.L_1812:
        /*021c*/ 	.word	0x00000000
        /*0220*/ 	.short	0x0020
        /*0222*/ 	.short	0x0100
        /*0224*/ 	.byte	0x00, 0xf5, 0x21, 0x00


	//----- nvinfo : EIATTR_KPARAM_INFO
	.align		4
.L_1813:
        /*0228*/ 	.byte	0x04, 0x17
        /*022a*/ 	.short	(.L_1815 - .L_1814)
.L_1814:
        /*022c*/ 	.word	0x00000000
        /*0230*/ 	.short	0x001f
        /*0232*/ 	.short	0x00f8
        /*0234*/ 	.byte	0x00, 0xf5, 0x21, 0x00


	//----- nvinfo : EIATTR_KPARAM_INFO
	.align		4
.L_1815:
        /*0238*/ 	.byte	0x04, 0x17
        /*023a*/ 	.short	(.L_1817 - .L_1816)
.L_1816:
        /*023c*/ 	.word	0x00000000
        /*0240*/ 	.short	0x001e
        /*0242*/ 	.short	0x00f0
        /*0244*/ 	.byte	0x00, 0xf5, 0x21, 0x00


	//----- nvinfo : EIATTR_KPARAM_INFO
	.align		4
.L_1817:
        /*0248*/ 	.byte	0x04, 0x17
        /*024a*/ 	.short	(.L_1819 - .L_1818)
.L_1818:
        /*024c*/ 	.word	0x00000000
        /*0250*/ 	.short	0x001d
        /*0252*/ 	.short	0x00e8
        /*0254*/ 	.byte	0x00, 0xf5, 0x21, 0x00


	//----- nvinfo : EIATTR_KPARAM_INFO
	.align		4
.L_1819:
        /*0258*/ 	.byte	0x04, 0x17
        /*025a*/ 	.short	(.L_1821 - .L_1820)
.L_1820:
        /*025c*/ 	.word	0x00000000
        /*0260*/ 	.short	0x001c
        /*0262*/ 	.short	0x00e0
        /*0264*/ 	.byte	0x00, 0xf5, 0x21, 0x00


	//----- nvinfo : EIATTR_KPARAM_INFO
	.align		4
.L_1821:
        /*0268*/ 	.byte	0x04, 0x17
        /*026a*/ 	.short	(.L_1823 - .L_1822)
.L_1822:
        /*026c*/ 	.word	0x00000000
        /*0270*/ 	.short	0x001b
        /*0272*/ 	.short	0x00d8
        /*0274*/ 	.byte	0x00, 0xf5, 0x21, 0x00


	//----- nvinfo : EIATTR_KPARAM_INFO
	.align		4
.L_1823:
        /*0278*/ 	.byte	0x04, 0x17
        /*027a*/ 	.short	(.L_1825 - .L_1824)
.L_1824:
        /*027c*/ 	.word	0x00000000
        /*0280*/ 	.short	0x001a
        /*0282*/ 	.short	0x00d0
        /*0284*/ 	.byte	0x00, 0xf5, 0x21, 0x00


	//----- nvinfo : EIATTR_KPARAM_INFO
	.align		4
.L_1825:
        /*0288*/ 	.byte	0x04, 0x17
        /*028a*/ 	.short	(.L_1827 - .L_1826)
.L_1826:
        /*028c*/ 	.word	0x00000000
        /*0290*/ 	.short	0x0019
        /*0292*/ 	.short	0x00c8
        /*0294*/ 	.byte	0x00, 0xf5, 0x21, 0x00


	//----- nvinfo : EIATTR_KPARAM_INFO
	.align		4
.L_1827:
        /*0298*/ 	.byte	0x04, 0x17
        /*029a*/ 	.short	(.L_1829 - .L_1828)
.L_1828:
        /*029c*/ 	.word	0x00000000
        /*02a0*/ 	.short	0x0018
        /*02a2*/ 	.short	0x00c0
        /*02a4*/ 	.byte	0x00, 0xf5, 0x21, 0x00


	//----- nvinfo : EIATTR_KPARAM_INFO
	.align		4
.L_1829:
        /*02a8*/ 	.byte	0x04, 0x17
        /*02aa*/ 	.short	(.L_1831 - .L_1830)
.L_1830:
        /*02ac*/ 	.word	0x00000000
        /*02b0*/ 	.short	0x0017
        /*02b2*/ 	.short	0x00b8
        /*02b4*/ 	.byte	0x00, 0xf5, 0x21, 0x00


	//----- nvinfo : EIATTR_KPARAM_INFO
	.align		4
.L_1831:
        /*02b8*/ 	.byte	0x04, 0x17
        /*02ba*/ 	.short	(.L_1833 - .L_1832)
.L_1832:
        /*02bc*/ 	.word	0x00000000
        /*02c0*/ 	.short	0x0016
        /*02c2*/ 	.short	0x00b0
        /*02c4*/ 	.byte	0x00, 0xf5, 0x21, 0x00


	//----- nvinfo : EIATTR_KPARAM_INFO
	.align		4
.L_1833:
        /*02c8*/ 	.byte	0x04, 0x17
        /*02ca*/ 	.short	(.L_1835 - .L_1834)
.L_1834:
        /*02cc*/ 	.word	0x00000000
        /*02d0*/ 	.short	0x0015
        /*02d2*/ 	.short	0x00a8
        /*02d4*/ 	.byte	0x00, 0xf5, 0x21, 0x00


	//----- nvinfo : EIATTR_KPARAM_INFO
	.align		4
.L_1835:
        /*02d8*/ 	.byte	0x04, 0x17
        /*02da*/ 	.short	(.L_1837 - .L_1836)
.L_1836:
        /*02dc*/ 	.word	0x00000000
        /*02e0*/ 	.short	0x0014
        /*02e2*/ 	.short	0x00a0
        /*02e4*/ 	.byte	0x00, 0xf5, 0x21, 0x00


	//----- nvinfo : EIATTR_KPARAM_INFO
	.align		4
.L_1837:
        /*02e8*/ 	.byte	0x04, 0x17
        /*02ea*/ 	.short	(.L_1839 - .L_1838)
.L_1838:
        /*02ec*/ 	.word	0x00000000
        /*02f0*/ 	.short	0x0013
        /*02f2*/ 	.short	0x0098
        /*02f4*/ 	.byte	0x00, 0xf5, 0x21, 0x00


	//----- nvinfo : EIATTR_KPARAM_INFO
	.align		4
.L_1839:
        /*02f8*/ 	.byte	0x04, 0x17
        /*02fa*/ 	.short	(.L_1841 - .L_1840)
.L_1840:
        /*02fc*/ 	.word	0x00000000
        /*0300*/ 	.short	0x0012
        /*0302*/ 	.short	0x0090
        /*0304*/ 	.byte	0x00, 0xf5, 0x21, 0x00


	//----- nvinfo : EIATTR_KPARAM_INFO
	.align		4
.L_1841:
        /*0308*/ 	.byte	0x04, 0x17
        /*030a*/ 	.short	(.L_1843 - .L_1842)
.L_1842:
        /*030c*/ 	.word	0x00000000
        /*0310*/ 	.short	0x0011
        /*0312*/ 	.short	0x0088
        /*0314*/ 	.byte	0x00, 0xf5, 0x21, 0x00


	//----- nvinfo : EIATTR_KPARAM_INFO
	.align		4
.L_1843:
        /*0318*/ 	.byte	0x04, 0x17
        /*031a*/ 	.short	(.L_1845 - .L_1844)
.L_1844:
        /*031c*/ 	.word	0x00000000
        /*0320*/ 	.short	0x0010
        /*0322*/ 	.short	0x0080
        /*0324*/ 	.byte	0x00, 0xf5, 0x21, 0x00


	//----- nvinfo : EIATTR_KPARAM_INFO
	.align		4
.L_1845:
        /*0328*/ 	.byte	0x04, 0x17
        /*032a*/ 	.short	(.L_1847 - .L_1846)
.L_1846:
        /*032c*/ 	.word	0x00000000
        /*0330*/ 	.short	0x000f
        /*0332*/ 	.short	0x0078
        /*0334*/ 	.byte	0x00, 0xf5, 0x21, 0x00


	//----- nvinfo : EIATTR_KPARAM_INFO
	.align		4
.L_1847:
        /*0338*/ 	.byte	0x04, 0x17
        /*033a*/ 	.short	(.L_1849 - .L_1848)
.L_1848:
        /*033c*/ 	.word	0x00000000
        /*0340*/ 	.short	0x000e
        /*0342*/ 	.short	0x0070
        /*0344*/ 	.byte	0x00, 0xf5, 0x21, 0x00


	//----- nvinfo : EIATTR_KPARAM_INFO
	.align		4
.L_1849:
        /*0348*/ 	.byte	0x04, 0x17
        /*034a*/ 	.short	(.L_1851 - .L_1850)
.L_1850:
        /*034c*/ 	.word	0x00000000
        /*0350*/ 	.short	0x000d
        /*0352*/ 	.short	0x0068
        /*0354*/ 	.byte	0x00, 0xf5, 0x21, 0x00


	//----- nvinfo : EIATTR_KPARAM_INFO
	.align		4
.L_1851:
        /*0358*/ 	.byte	0x04, 0x17
        /*035a*/ 	.short	(.L_1853 - .L_1852)
.L_1852:
        /*035c*/ 	.word	0x00000000
        /*0360*/ 	.short	0x000c
        /*0362*/ 	.short	0x0060
        /*0364*/ 	.byte	0x00, 0xf5, 0x21, 0x00


	//----- nvinfo : EIATTR_KPARAM_INFO
	.align		4
.L_1853:
        /*0368*/ 	.byte	0x04, 0x17
        /*036a*/ 	.short	(.L_1855 - .L_1854)
.L_1854:
        /*036c*/ 	.word	0x00000000
        /*0370*/ 	.short	0x000b
        /*0372*/ 	.short	0x0058
        /*0374*/ 	.byte	0x00, 0xf5, 0x21, 0x00


	//----- nvinfo : EIATTR_KPARAM_INFO
	.align		4
.L_1855:
        /*0378*/ 	.byte	0x04, 0x17
        /*037a*/ 	.short	(.L_1857 - .L_1856)
.L_1856:
        /*037c*/ 	.word	0x00000000
        /*0380*/ 	.short	0x000a
        /*0382*/ 	.short	0x0050
        /*0384*/ 	.byte	0x00, 0xf5, 0x21, 0x00


	//----- nvinfo : EIATTR_KPARAM_INFO
	.align		4
.L_1857:
        /*0388*/ 	.byte	0x04, 0x17
        /*038a*/ 	.short	(.L_1859 - .L_1858)
.L_1858:
        /*038c*/ 	.word	0x00000000
        /*0390*/ 	.short	0x0009
        /*0392*/ 	.short	0x0048
        /*0394*/ 	.byte	0x00, 0xf5, 0x21, 0x00


	//----- nvinfo : EIATTR_KPARAM_INFO
	.align		4
.L_1859:
        /*0398*/ 	.byte	0x04, 0x17
        /*039a*/ 	.short	(.L_1861 - .L_1860)
.L_1860:
        /*039c*/ 	.word	0x00000000
        /*03a0*/ 	.short	0x0008
        /*03a2*/ 	.short	0x0040
        /*03a4*/ 	.byte	0x00, 0xf5, 0x21, 0x00


	//----- nvinfo : EIATTR_KPARAM_INFO
	.align		4
.L_1861:
        /*03a8*/ 	.byte	0x04, 0x17
        /*03aa*/ 	.short	(.L_1863 - .L_1862)
.L_1862:
        /*03ac*/ 	.word	0x00000000
        /*03b0*/ 	.short	0x0007
        /*03b2*/ 	.short	0x0038
        /*03b4*/ 	.byte	0x00, 0xf5, 0x21, 0x00


	//----- nvinfo : EIATTR_KPARAM_INFO
	.align		4
.L_1863:
        /*03b8*/ 	.byte	0x04, 0x17
        /*03ba*/ 	.short	(.L_1865 - .L_1864)
.L_1864:
        /*03bc*/ 	.word	0x00000000
        /*03c0*/ 	.short	0x0006
        /*03c2*/ 	.short	0x0030
        /*03c4*/ 	.byte	0x00, 0xf5, 0x21, 0x00


	//----- nvinfo : EIATTR_KPARAM_INFO
	.align		4
.L_1865:
        /*03c8*/ 	.byte	0x04, 0x17
        /*03ca*/ 	.short	(.L_1867 - .L_1866)
.L_1866:
        /*03cc*/ 	.word	0x00000000
        /*03d0*/ 	.short	0x0005
        /*03d2*/ 	.short	0x0028
        /*03d4*/ 	.byte	0x00, 0xf5, 0x21, 0x00


	//----- nvinfo : EIATTR_KPARAM_INFO
	.align		4
.L_1867:
        /*03d8*/ 	.byte	0x04, 0x17
        /*03da*/ 	.short	(.L_1869 - .L_1868)
.L_1868:
        /*03dc*/ 	.word	0x00000000
        /*03e0*/ 	.short	0x0004
        /*03e2*/ 	.short	0x0020
        /*03e4*/ 	.byte	0x00, 0xf5, 0x21, 0x00


	//----- nvinfo : EIATTR_KPARAM_INFO
	.align		4
.L_1869:
        /*03e8*/ 	.byte	0x04, 0x17
        /*03ea*/ 	.short	(.L_1871 - .L_1870)
.L_1870:
        /*03ec*/ 	.word	0x00000000
        /*03f0*/ 	.short	0x0003
        /*03f2*/ 	.short	0x0018
        /*03f4*/ 	.byte	0x00, 0xf5, 0x21, 0x00


	//----- nvinfo : EIATTR_KPARAM_INFO
	.align		4
.L_1871:
        /*03f8*/ 	.byte	0x04, 0x17
        /*03fa*/ 	.short	(.L_1873 - .L_1872)
.L_1872:
        /*03fc*/ 	.word	0x00000000
        /*0400*/ 	.short	0x0002
        /*0402*/ 	.short	0x0010
        /*0404*/ 	.byte	0x00, 0xf5, 0x21, 0x00


	//----- nvinfo : EIATTR_KPARAM_INFO
	.align		4
.L_1873:
        /*0408*/ 	.byte	0x04, 0x17
        /*040a*/ 	.short	(.L_1875 - .L_1874)
.L_1874:
        /*040c*/ 	.word	0x00000000
        /*0410*/ 	.short	0x0001
        /*0412*/ 	.short	0x0008
        /*0414*/ 	.byte	0x00, 0xf5, 0x21, 0x00


	//----- nvinfo : EIATTR_KPARAM_INFO
	.align		4
.L_1875:
        /*0418*/ 	.byte	0x04, 0x17
        /*041a*/ 	.short	(.L_1877 - .L_1876)
.L_1876:
        /*041c*/ 	.word	0x00000000
        /*0420*/ 	.short	0x0000
        /*0422*/ 	.short	0x0000
        /*0424*/ 	.byte	0x00, 0xf5, 0x21, 0x00


	//----- nvinfo : EIATTR_SPARSE_MMA_MASK
	.align		4
.L_1877:
        /*0428*/ 	.byte	0x03, 0x50
        /*042a*/ 	.short	0x0000


	//----- nvinfo : EIATTR_MAXREG_COUNT
	.align		4
        /*042c*/ 	.byte	0x03, 0x1b
        /*042e*/ 	.short	0x00ff


	//----- nvinfo : EIATTR_MERCURY_ISA_VERSION
	.align		4
        /*0430*/ 	.byte	0x03, 0x5f
        /*0432*/ 	.short	0x0101


	//----- nvinfo : EIATTR_VRC_CTA_INIT_COUNT
	.align		4
        /*0434*/ 	.byte	0x02, 0x4a
	.zero		1
	.zero		1


	//----- nvinfo : EIATTR_EXIT_INSTR_OFFSETS
	.align		4
        /*0438*/ 	.byte	0x04, 0x1c
        /*043a*/ 	.short	(.L_1879 - .L_1878)


	//   ....[0]....
.L_1878:
        /*043c*/ 	.word	0x00000230


	//   ....[1]....
        /*0440*/ 	.word	0x00008660


	//----- nvinfo : EIATTR_CRS_STACK_SIZE
	.align		4
.L_1879:
        /*0444*/ 	.byte	0x04, 0x1e
        /*0446*/ 	.short	(.L_1881 - .L_1880)
.L_1880:
        /*0448*/ 	.word	0x00000000


	//----- nvinfo : EIATTR_CBANK_PARAM_SIZE
	.align		4
.L_1881:
        /*044c*/ 	.byte	0x03, 0x19
        /*044e*/ 	.short	0x0210


	//----- nvinfo : EIATTR_PARAM_CBANK
	.align		4
        /*0450*/ 	.byte	0x04, 0x0a
        /*0452*/ 	.short	(.L_1883 - .L_1882)
	.align		4
.L_1882:
        /*0454*/ 	.word	index@(.nv.constant0._Z20Vext_cal_ini_forwardPiPdS0_S0_S0_S0_S_S0_S0_S0_S0_S0_S_S_S_S0_S0_S0_S0_S0_S0_S0_S_S_S_S_S0_S0_S_S_S_S_S_S_S_S_S0_S0_S0_S0_S0_S0_S0_S0_S_S_S0_S0_S0_S0_S0_S0_S0_S0_S0_S0_S0_S0_S0_S0_S0_S0_S0_S0_S0_S0_)
        /*0458*/ 	.short	0x0380
        /*045a*/ 	.short	0x0210


	//----- nvinfo : EIATTR_SW_WAR
	.align		4
.L_1883:
        /*045c*/ 	.byte	0x04, 0x36
        /*045e*/ 	.short	(.L_1885 - .L_1884)
.L_1884:
        /*0460*/ 	.word	0x00000008
.L_1885:


//--------------------- .nv.info._Z20Vext_cal_ini_upgradePiPdS0_S0_S0_S0_S_S0_S0_S0_S0_S0_S_S_S_S0_S0_S0_S0_S0_S0_S0_S_S_S_S_S_S0_S0_S_S_S_S_S_S_S_S_S0_S0_S0_S0_S0_S0_S0_S0_S_S_S0_S0_S0_S0_S0_S0_S0_S0_S0_S0_S0_S0_S0_S0_S0_S0_S0_S0_S0_S0_ --------------------------
	.section	.nv.info._Z20Vext_cal_ini_upgradePiPdS0_S0_S0_S0_S_S0_S0_S0_S0_S0_S_S_S_S0_S0_S0_S0_S0_S0_S0_S_S_S_S_S_S0_S0_S_S_S_S_S_S_S_S_S0_S0_S0_S0_S0_S0_S0_S0_S_S_S0_S0_S0_S0_S0_S0_S0_S0_S0_S0_S0_S0_S0_S0_S0_S0_S0_S0_S0_S0_,"",@"SHT_CUDA_INFO"
	.sectionflags	@""
	.align	4


	//----- nvinfo : EIATTR_CUDA_API_VERSION
	.align		4
        /*0000*/ 	.byte	0x04, 0x37
        /*0002*/ 	.short	(.L_1887 - .L_1886)
.L_1886:
        /*0004*/ 	.word	0x00000082


	//----- nvinfo : EIATTR_KPARAM_INFO
	.align		4
.L_1887:
        /*0008*/ 	.byte	0x04, 0x17
        /*000a*/ 	.short	(.L_1889 - .L_1888)
.L_1888:
        /*000c*/ 	.word	0x00000000
        /*0010*/ 	.short	0x0042
        /*0012*/ 	.short	0x0210
        /*0014*/ 	.byte	0x00, 0xf5, 0x21, 0x00


	//----- nvinfo : EIATTR_KPARAM_INFO
	.align		4
.L_1889:
        /*0018*/ 	.byte	0x04, 0x17
        /*001a*/ 	.short	(.L_1891 - .L_1890)
.L_1890:
        /*001c*/ 	.word	0x00000000
        /*0020*/ 	.short	0x0041
        /*0022*/ 	.short	0x0208
        /*0024*/ 	.byte	0x00, 0xf5, 0x21, 0x00


	//----- nvinfo : EIATTR_KPARAM_INFO
	.align		4
.L_1891:
        /*0028*/ 	.byte	0x04, 0x17
        /*002a*/ 	.short	(.L_1893 - .L_1892)
.L_1892:
        /*002c*/ 	.word	0x00000000
        /*0030*/ 	.short	0x0040
        /*0032*/ 	.short	0x0200
        /*0034*/ 	.byte	0x00, 0xf5, 0x21, 0x00


	//----- nvinfo : EIATTR_KPARAM_INFO
	.align		4
.L_1893:
        /*0038*/ 	.byte	0x04, 0x17
        /*003a*/ 	.short	(.L_1895 - .L_1894)
.L_1894:
        /*003c*/ 	.word	0x00000000
        /*0040*/ 	.short	0x003f
        /*0042*/ 	.short	0x01f8
        /*0044*/ 	.byte	0x00, 0xf5, 0x21, 0x00


	//----- nvinfo : EIATTR_KPARAM_INFO
	.align		4
.L_1895:
        /*0048*/ 	.byte	0x04, 0x17
        /*004a*/ 	.short	(.L_1897 - .L_1896)
.L_1896:
        /*004c*/ 	.word	0x00000000
        /*0050*/ 	.short	0x003e
        /*0052*/ 	.short	0x01f0
        /*0054*/ 	.byte	0x00, 0xf5, 0x21, 0x00


	//----- nvinfo : EIATTR_KPARAM_INFO
	.align		4
.L_1897:
        /*0058*/ 	.byte	0x04, 0x17
        /*005a*/ 	.short	(.L_1899 - .L_1898)
.L_1898:
        /*005c*/ 	.word	0x00000000
        /*0060*/ 	.short	0x003d
        /*0062*/ 	.short	0x01e8
        /*0064*/ 	.byte	0x00, 0xf5, 0x21, 0x00


	//----- nvinfo : EIATTR_KPARAM_INFO
	.align		4
.L_1899:
        /*0068*/ 	.byte	0x04, 0x17
        /*006a*/ 	.short	(.L_1901 - .L_1900)
.L_1900:
        /*006c*/ 	.word	0x00000000
        /*0070*/ 	.short	0x003c
        /*0072*/ 	.short	0x01e0
        /*0074*/ 	.byte	0x00, 0xf5, 0x21, 0x00


	//----- nvinfo : EIATTR_KPARAM_INFO
	.align		4
.L_1901:
        /*0078*/ 	.byte	0x04, 0x17
        /*007a*/ 	.short	(.L_1903 - .L_1902)
.L_1902:
        /*007c*/ 	.word	0x00000000
        /*0080*/ 	.short	0x003b
        /*0082*/ 	.short	0x01d8
        /*0084*/ 	.byte	0x00, 0xf5, 0x21, 0x00


	//----- nvinfo : EIATTR_KPARAM_INFO
	.align		4
.L_1903:
        /*0088*/ 	.byte	0x04, 0x17
        /*008a*/ 	.short	(.L_1905 - .L_1904)
.L_1904:
        /*008c*/ 	.word	0x00000000
        /*0090*/ 	.short	0x003a
        /*0092*/ 	.short	0x01d0
        /*0094*/ 	.byte	0x00, 0xf5, 0x21, 0x00


	//----- nvinfo : EIATTR_KPARAM_INFO
	.align		4
.L_1905:
        /*0098*/ 	.byte	0x04, 0x17
        /*009a*/ 	.short	(.L_1907 - .L_1906)
.L_1906:
        /*009c*/ 	.word	0x00000000
        /*00a0*/ 	.short	0x0039
        /*00a2*/ 	.short	0x01c8
        /*00a4*/ 	.byte	0x00, 0xf5, 0x21, 0x00


	//----- nvinfo : EIATTR_KPARAM_INFO
	.align		4
.L_1907:
        /*00a8*/ 	.byte	0x04, 0x17
        /*00aa*/ 	.short	(.L_1909 - .L_1908)
.L_1908:
        /*00ac*/ 	.word	0x00000000
        /*00b0*/ 	.short	0x0038
        /*00b2*/ 	.short	0x01c0
        /*00b4*/ 	.byte	0x00, 0xf5, 0x21, 0x00


	//----- nvinfo : EIATTR_KPARAM_INFO
	.align		4
.L_1909:
        /*00b8*/ 	.byte	0x04, 0x17
        /*00ba*/ 	.short	(.L_1911 - .L_1910)
.L_1910:
        /*00bc*/ 	.word	0x00000000
        /*00c0*/ 	.short	0x0037
        /*00c2*/ 	.short	0x01b8
        /*00c4*/ 	.byte	0x00, 0xf5, 0x21, 0x00


	//----- nvinfo : EIATTR_KPARAM_INFO
	.align		4
.L_1911:
        /*00c8*/ 	.byte	0x04, 0x17
        /*00ca*/ 	.short	(.L_1913 - .L_1912)
.L_1912:
        /*00cc*/ 	.word	0x00000000
        /*00d0*/ 	.short	0x0036
        /*00d2*/ 	.short	0x01b0
        /*00d4*/ 	.byte	0x00, 0xf5, 0x21, 0x00


	//----- nvinfo : EIATTR_KPARAM_INFO
	.align		4
.L_1913:
        /*00d8*/ 	.byte	0x04, 0x17
        /*00da*/ 	.short	(.L_1915 - .L_1914)
.L_1914:
        /*00dc*/ 	.word	0x00000000
        /*00e0*/ 	.short	0x0035
        /*00e2*/ 	.short	0x01a8
        /*00e4*/ 	.byte	0x00, 0xf5, 0x21, 0x00


	//----- nvinfo : EIATTR_KPARAM_INFO
	.align		4
.L_1915:
        /*00e8*/ 	.byte	0x04, 0x17
        /*00ea*/ 	.short	(.L_1917 - .L_1916)
.L_1916:
        /*00ec*/ 	.word	0x00000000
        /*00f0*/ 	.short	0x0034
        /*00f2*/ 	.short	0x01a0
        /*00f4*/ 	.byte	0x00, 0xf5, 0x21, 0x00


	//----- nvinfo : EIATTR_KPARAM_INFO
	.align		4
.L_1917:
        /*00f8*/ 	.byte	0x04, 0x17
        /*00fa*/ 	.short	(.L_1919 - .L_1918)
.L_1918:
        /*00fc*/ 	.word	0x00000000
        /*0100*/ 	.short	0x0033
        /*0102*/ 	.short	0x0198
        /*0104*/ 	.byte	0x00, 0xf5, 0x21, 0x00


	//----- nvinfo : EIATTR_KPARAM_INFO
	.align		4
.L_1919:
        /*0108*/ 	.byte	0x04, 0x17
        /*010a*/ 	.short	(.L_1921 - .L_1920)
.L_1920:
        /*010c*/ 	.word	0x00000000
        /*0110*/ 	.short	0x0032
        /*0112*/ 	.short	0x0190
        /*0114*/ 	.byte	0x00, 0xf5, 0x21, 0x00


	//----- nvinfo : EIATTR_KPARAM_INFO
	.align		4
.L_1921:
        /*0118*/ 	.byte	0x04, 0x17
        /*011a*/ 	.short	(.L_1923 - .L_1922)
.L_1922:
        /*011c*/ 	.word	0x00000000
        /*0120*/ 	.short	0x0031
        /*0122*/ 	.short	0x0188
        /*0124*/ 	.byte	0x00, 0xf5, 0x21, 0x00


	//----- nvinfo : EIATTR_KPARAM_INFO
	.align		4
.L_1923:
        /*0128*/ 	.byte	0x04, 0x17
        /*012a*/ 	.short	(.L_1925 - .L_1924)
.L_1924:
        /*012c*/ 	.word	0x00000000
        /*0130*/ 	.short	0x0030
        /*0132*/ 	.short	0x0180
        /*0134*/ 	.byte	0x00, 0xf5, 0x21, 0x00


	//----- nvinfo : EIATTR_KPARAM_INFO
	.align		4
.L_1925:
        /*0138*/ 	.byte	0x04, 0x17
        /*013a*/ 	.short	(.L_1927 - .L_1926)
.L_1926:
        /*013c*/ 	.word	0x00000000
        /*0140*/ 	.short	0x002f
        /*0142*/ 	.short	0x0178
        /*0144*/ 	.byte	0x00, 0xf5, 0x21, 0x00


	//----- nvinfo : EIATTR_KPARAM_INFO
	.align		4
.L_1927:
        /*0148*/ 	.byte	0x04, 0x17
        /*014a*/ 	.short	(.L_1929 - .L_1928)
.L_1928:
        /*014c*/ 	.word	0x00000000
        /*0150*/ 	.short	0x002e
        /*0152*/ 	.short	0x0170
        /*0154*/ 	.byte	0x00, 0xf5, 0x21, 0x00


	//----- nvinfo : EIATTR_KPARAM_INFO
	.align		4
.L_1929:
        /*0158*/ 	.byte	0x04, 0x17
        /*015a*/ 	.short	(.L_1931 - .L_1930)
.L_1930:
        /*015c*/ 	.word	0x00000000
        /*0160*/ 	.short	0x002d
        /*0162*/ 	.short	0x0168
        /*0164*/ 	.byte	0x00, 0xf5, 0x21, 0x00


	//----- nvinfo : EIATTR_KPARAM_INFO
	.align		4
.L_1931:
        /*0168*/ 	.byte	0x04, 0x17
        /*016a*/ 	.short	(.L_1933 - .L_1932)
.L_1932:
        /*016c*/ 	.word	0x00000000
        /*0170*/ 	.short	0x002c
        /*0172*/ 	.short	0x0160
        /*0174*/ 	.byte	0x00, 0xf5, 0x21, 0x00


	//----- nvinfo : EIATTR_KPARAM_INFO
	.align		4
.L_1933:
        /*0178*/ 	.byte	0x04, 0x17
        /*017a*/ 	.short	(.L_1935 - .L_1934)
.L_1934:
        /*017c*/ 	.word	0x00000000
        /*0180*/ 	.short	0x002b
        /*0182*/ 	.short	0x0158
        /*0184*/ 	.byte	0x00, 0xf5, 0x21, 0x00


	//----- nvinfo : EIATTR_KPARAM_INFO
	.align		4
.L_1935:
        /*0188*/ 	.byte	0x04, 0x17
        /*018a*/ 	.short	(.L_1937 - .L_1936)
.L_1936:
        /*018c*/ 	.word	0x00000000
        /*0190*/ 	.short	0x002a
        /*0192*/ 	.short	0x0150
        /*0194*/ 	.byte	0x00, 0xf5, 0x21, 0x00


	//----- nvinfo : EIATTR_KPARAM_INFO
	.align		4
.L_1937:
        /*0198*/ 	.byte	0x04, 0x17
        /*019a*/ 	.short	(.L_1939 - .L_1938)
.L_1938:
        /*019c*/ 	.word	0x00000000
        /*01a0*/ 	.short	0x0029
        /*01a2*/ 	.short	0x0148
        /*01a4*/ 	.byte	0x00, 0xf5, 0x21, 0x00


	//----- nvinfo : EIATTR_KPARAM_INFO
	.align		4
.L_1939:
        /*01a8*/ 	.byte	0x04, 0x17
        /*01aa*/ 	.short	(.L_1941 - .L_1940)
.L_1940:
        /*01ac*/ 	.word	0x00000000
        /*01b0*/ 	.short	0x0028
        /*01b2*/ 	.short	0x0140
        /*01b4*/ 	.byte	0x00, 0xf5, 0x21, 0x00


	//----- nvinfo : EIATTR_KPARAM_INFO
	.align		4
.L_1941:
        /*01b8*/ 	.byte	0x04, 0x17
        /*01ba*/ 	.short	(.L_1943 - .L_1942)
.L_1942:
        /*01bc*/ 	.word	0x00000000
        /*01c0*/ 	.short	0x0027
        /*01c2*/ 	.short	0x0138
        /*01c4*/ 	.byte	0x00, 0xf5, 0x21, 0x00


	//----- nvinfo : EIATTR_KPARAM_INFO
	.align		4
.L_1943:
        /*01c8*/ 	.byte	0x04, 0x17
        /*01ca*/ 	.short	(.L_1945 - .L_1944)
.L_1944:
        /*01cc*/ 	.word	0x00000000
        /*01d0*/ 	.short	0x0026
        /*01d2*/ 	.short	0x0130
        /*01d4*/ 	.byte	0x00, 0xf5, 0x21, 0x00


	//----- nvinfo : EIATTR_KPARAM_INFO
	.align		4
.L_1945:
        /*01d8*/ 	.byte	0x04, 0x17
        /*01da*/ 	.short	(.L_1947 - .L_1946)
.L_1946:
        /*01dc*/ 	.word	0x00000000
        /*01e0*/ 	.short	0x0025
        /*01e2*/ 	.short	0x0128
        /*01e4*/ 	.byte	0x00, 0xf5, 0x21, 0x00


	//----- nvinfo : EIATTR_KPARAM_INFO
	.align		4
.L_1947:
        /*01e8*/ 	.byte	0x04, 0x17
        /*01ea*/ 	.short	(.L_1949 - .L_1948)
.L_1948:
        /*01ec*/ 	.word	0x00000000
        /*01f0*/ 	.short	0x0024
        /*01f2*/ 	.short	0x0120
        /*01f4*/ 	.byte	0x00, 0xf5, 0x21, 0x00


	//----- nvinfo : EIATTR_KPARAM_INFO
	.align		4
.L_1949:
        /*01f8*/ 	.byte	0x04, 0x17
        /*01fa*/ 	.short	(.L_1951 - .L_1950)
.L_1950:
        /*01fc*/ 	.word	0x00000000
        /*0200*/ 	.short	0x0023
        /*0202*/ 	.short	0x0118
        /*0204*/ 	.byte	0x00, 0xf5, 0x21, 0x00


	//----- nvinfo : EIATTR_KPARAM_INFO
	.align		4
.L_1951:
        /*0208*/ 	.byte	0x04, 0x17
        /*020a*/ 	.short	(.L_1953 - .L_1952)
.L_1952:
        /*020c*/ 	.word	0x00000000
        /*0210*/ 	.short	0x0022
        /*0212*/ 	.short	0x0110
        /*0214*/ 	.byte	0x00, 0xf5, 0x21, 0x00


	//----- nvinfo : EIATTR_KPARAM_INFO
	.align		4
.L_1953:
        /*0218*/ 	.byte	0x04, 0x17
        /*021a*/ 	.short	(.L_1955 - .L_1954)
.L_1954:
        /*021c*/ 	.word	0x00000000
        /*0220*/ 	.short	0x0021
        /*0222*/ 	.short	0x0108
        /*0224*/ 	.byte	0x00, 0xf5, 0x21, 0x00


	//----- nvinfo : EIATTR_KPARAM_INFO
	.align		4
.L_1955:
        /*0228*/ 	.byte	0x04, 0x17
        /*022a*/ 	.short	(.L_1957 - .L_1956)
.L_1956:
        /*022c*/ 	.word	0x00000000
        /*0230*/ 	.short	0x0020
        /*0232*/ 	.short	0x0100
        /*0234*/ 	.byte	0x00, 0xf5, 0x21, 0x00


	//----- nvinfo : EIATTR_KPARAM_INFO
	.align		4
.L_1957:
        /*0238*/ 	.byte	0x04, 0x17
        /*023a*/ 	.short	(.L_1959 - .L_1958)
.L_1958:
        /*023c*/ 	.word	0x00000000
        /*0240*/ 	.short	0x001f
        /*0242*/ 	.short	0x00f8
        /*0244*/ 	.byte	0x00, 0xf5, 0x21, 0x00


	//----- nvinfo : EIATTR_KPARAM_INFO
	.align		4
.L_1959:
        /*0248*/ 	.byte	0x04, 0x17
        /*024a*/ 	.short	(.L_1961 - .L_1960)
.L_1960:
        /*024c*/ 	.word	0x00000000
        /*0250*/ 	.short	0x001e
        /*0252*/ 	.short	0x00f0
        /*0254*/ 	.byte	0x00, 0xf5, 0x21, 0x00


	//----- nvinfo : EIATTR_KPARAM_INFO
	.align		4
.L_1961:
        /*0258*/ 	.byte	0x04, 0x17
        /*025a*/ 	.short	(.L_1963 - .L_1962)
.L_1962:
        /*025c*/ 	.word	0x00000000
        /*0260*/ 	.short	0x001d
        /*0262*/ 	.short	0x00e8
        /*0264*/ 	.byte	0x00, 0xf5, 0x21, 0x00


	//----- nvinfo : EIATTR_KPARAM_INFO
	.align		4
.L_1963:
        /*0268*/ 	.byte	0x04, 0x17
        /*026a*/ 	.short	(.L_1965 - .L_1964)
.L_1964:
        /*026c*/ 	.word	0x00000000
        /*0270*/ 	.short	0x001c
        /*0272*/ 	.short	0x00e0
        /*0274*/ 	.byte	0x00, 0xf5, 0x21, 0x00


	//----- nvinfo : EIATTR_KPARAM_INFO
	.align		4
.L_1965:
        /*0278*/ 	.byte	0x04, 0x17
        /*027a*/ 	.short	(.L_1967 - .L_1966)
.L_1966:
        /*027c*/ 	.word	0x00000000
        /*0280*/ 	.short	0x001b
        /*0282*/ 	.short	0x00d8
        /*0284*/ 	.byte	0x00, 0xf5, 0x21, 0x00


	//----- nvinfo : EIATTR_KPARAM_INFO
	.align		4
.L_1967:
        /*0288*/ 	.byte	0x04, 0x17
        /*028a*/ 	.short	(.L_1969 - .L_1968)
.L_1968:
        /*028c*/ 	.word	0x00000000
        /*0290*/ 	.short	0x001a
        /*0292*/ 	.short	0x00d0
        /*0294*/ 	.byte	0x00, 0xf5, 0x21, 0x00


	//----- nvinfo : EIATTR_KPARAM_INFO
	.align		4
.L_1969:
        /*0298*/ 	.byte	0x04, 0x17
        /*029a*/ 	.short	(.L_1971 - .L_1970)
.L_1970:
        /*029c*/ 	.word	0x00000000
        /*02a0*/ 	.short	0x0019
        /*02a2*/ 	.short	0x00c8
        /*02a4*/ 	.byte	0x00, 0xf5, 0x21, 0x00


	//----- nvinfo : EIATTR_KPARAM_INFO
	.align		4
.L_1971:
        /*02a8*/ 	.byte	0x04, 0x17
        /*02aa*/ 	.short	(.L_1973 - .L_1972)
.L_1972:
        /*02ac*/ 	.word	0x00000000
        /*02b0*/ 	.short	0x0018
        /*02b2*/ 	.short	0x00c0
        /*02b4*/ 	.byte	0x00, 0xf5, 0x21, 0x00


	//----- nvinfo : EIATTR_KPARAM_INFO
	.align		4
.L_1973:
        /*02b8*/ 	.byte	0x04, 0x17
        /*02ba*/ 	.short	(.L_1975 - .L_1974)
.L_1974:
        /*02bc*/ 	.word	0x00000000
        /*02c0*/ 	.short	0x0017
        /*02c2*/ 	.short	0x00b8
        /*02c4*/ 	.byte	0x00, 0xf5, 0x21, 0x00


	//----- nvinfo : EIATTR_KPARAM_INFO
	.align		4
.L_1975:
        /*02c8*/ 	.byte	0x04, 0x17
        /*02ca*/ 	.short	(.L_1977 - .L_1976)
.L_1976:
        /*02cc*/ 	.word	0x00000000
        /*02d0*/ 	.short	0x0016
        /*02d2*/ 	.short	0x00b0
        /*02d4*/ 	.byte	0x00, 0xf5, 0x21, 0x00


	//----- nvinfo : EIATTR_KPARAM_INFO
	.align		4
.L_1977:
        /*02d8*/ 	.byte	0x04, 0x17
        /*02da*/ 	.short	(.L_1979 - .L_1978)
.L_1978:
        /*02dc*/ 	.word	0x00000000
        /*02e0*/ 	.short	0x0015
        /*02e2*/ 	.short	0x00a8
        /*02e4*/ 	.byte	0x00, 0xf5, 0x21, 0x00


	//----- nvinfo : EIATTR_KPARAM_INFO
	.align		4
.L_1979:
        /*02e8*/ 	.byte	0x04, 0x17
        /*02ea*/ 	.short	(.L_1981 - .L_1980)
.L_1980:
        /*02ec*/ 	.word	0x00000000
        /*02f0*/ 	.short	0x0014
        /*02f2*/ 	.short	0x00a0
        /*02f4*/ 	.byte	0x00, 0xf5, 0x21, 0x00


	//----- nvinfo : EIATTR_KPARAM_INFO
	.align		4
.L_1981:
        /*02f8*/ 	.byte	0x04, 0x17
        /*02fa*/ 	.short	(.L_1983 - .L_1982)
.L_1982:
        /*02fc*/ 	.word	0x00000000
        /*0300*/ 	.short	0x0013
        /*0302*/ 	.short	0x0098
        /*0304*/ 	.byte	0x00, 0xf5, 0x21, 0x00


	//----- nvinfo : EIATTR_KPARAM_INFO
	.align		4
.L_1983:
        /*0308*/ 	.byte	0x04, 0x17
        /*030a*/ 	.short	(.L_1985 - .L_1984)
.L_1984:
        /*030c*/ 	.word	0x00000000
        /*0310*/ 	.short	0x0012
        /*0312*/ 	.short	0x0090
        /*0314*/ 	.byte	0x00, 0xf5, 0x21, 0x00


	//----- nvinfo : EIATTR_KPARAM_INFO
	.align		4
.L_1985:
        /*0318*/ 	.byte	0x04, 0x17
        /*031a*/ 	.short	(.L_1987 - .L_1986)
.L_1986:
        /*031c*/ 	.word	0x00000000
        /*0320*/ 	.short	0x0011
        /*0322*/ 	.short	0x0088
        /*0324*/ 	.byte	0x00, 0xf5, 0x21, 0x00


	//----- nvinfo : EIATTR_KPARAM_INFO
	.align		4
.L_1987:
        /*0328*/ 	.byte	0x04, 0x17
        /*032a*/ 	.short	(.L_1989 - .L_1988)
.L_1988:
        /*032c*/ 	.word	0x00000000
        /*0330*/ 	.short	0x0010
        /*0332*/ 	.short	0x0080
        /*0334*/ 	.byte	0x00, 0xf5, 0x21, 0x00


	//----- nvinfo : EIATTR_KPARAM_INFO
	.align		4
.L_1989:
        /*0338*/ 	.byte	0x04, 0x17
        /*033a*/ 	.short	(.L_1991 - .L_1990)
.L_1990:
        /*033c*/ 	.word	0x00000000
        /*0340*/ 	.short	0x000f
        /*0342*/ 	.short	0x0078
        /*0344*/ 	.byte	0x00, 0xf5, 0x21, 0x00


	//----- nvinfo : EIATTR_KPARAM_INFO
	.align		4
.L_1991:
        /*0348*/ 	.byte	0x04, 0x17
        /*034a*/ 	.short	(.L_1993 - .L_1992)
.L_1992:
        /*034c*/ 	.word	0x00000000
        /*0350*/ 	.short	0x000e
        /*0352*/ 	.short	0x0070
        /*0354*/ 	.byte	0x00, 0xf5, 0x21, 0x00


	//----- nvinfo : EIATTR_KPARAM_INFO
	.align		4
.L_1993:
        /*0358*/ 	.byte	0x04, 0x17
        /*035a*/ 	.short	(.L_1995 - .L_1994)
.L_1994:
        /*035c*/ 	.word	0x00000000
        /*0360*/ 	.short	0x000d
        /*0362*/ 	.short	0x0068
        /*0364*/ 	.byte	0x00, 0xf5, 0x21, 0x00


	//----- nvinfo : EIATTR_KPARAM_INFO
	.align		4
.L_1995:
        /*0368*/ 	.byte	0x04, 0x17
        /*036a*/ 	.short	(.L_1997 - .L_1996)
.L_1996:
        /*036c*/ 	.word	0x00000000
        /*0370*/ 	.short	0x000c
        /*0372*/ 	.short	0x0060
        /*0374*/ 	.byte	0x00, 0xf5, 0x21, 0x00


	//----- nvinfo : EIATTR_KPARAM_INFO
	.align		4
.L_1997:
        /*0378*/ 	.byte	0x04, 0x17
        /*037a*/ 	.short	(.L_1999 - .L_1998)
.L_1998:
        /*037c*/ 	.word	0x00000000
        /*0380*/ 	.short	0x000b
        /*0382*/ 	.short	0x0058
        /*0384*/ 	.byte	0x00, 0xf5, 0x21, 0x00


	//----- nvinfo : EIATTR_KPARAM_INFO
	.align		4
.L_1999:
        /*0388*/ 	.byte	0x04, 0x17
        /*038a*/ 	.short	(.L_2001 - .L_2000)
.L_2000:
        /*038c*/ 	.word	0x00000000
        /*0390*/ 	.short	0x000a
        /*0392*/ 	.short	0x0050
        /*0394*/ 	.byte	0x00, 0xf5, 0x21, 0x00


	//----- nvinfo : EIATTR_KPARAM_INFO
	.align		4
.L_2001:
        /*0398*/ 	.byte	0x04, 0x17
        /*039a*/ 	.short	(.L_2003 - .L_2002)
.L_2002:
        /*039c*/ 	.word	0x00000000
        /*03a0*/ 	.short	0x0009
        /*03a2*/ 	.short	0x0048
        /*03a4*/ 	.byte	0x00, 0xf5, 0x21, 0x00


	//----- nvinfo : EIATTR_KPARAM_INFO
	.align		4
.L_2003:
        /*03a8*/ 	.byte	0x04, 0x17
        /*03aa*/ 	.short	(.L_2005 - .L_2004)
.L_2004:
        /*03ac*/ 	.word	0x00000000
        /*03b0*/ 	.short	0x0008
        /*03b2*/ 	.short	0x0040
        /*03b4*/ 	.byte	0x00, 0xf5, 0x21, 0x00


	//----- nvinfo : EIATTR_KPARAM_INFO
	.align		4
.L_2005:
        /*03b8*/ 	.byte	0x04, 0x17
        /*03ba*/ 	.short	(.L_2007 - .L_2006)
.L_2006:
        /*03bc*/ 	.word	0x00000000
        /*03c0*/ 	.short	0x0007
        /*03c2*/ 	.short	0x0038
        /*03c4*/ 	.byte	0x00, 0xf5, 0x21, 0x00


	//----- nvinfo : EIATTR_KPARAM_INFO
	.align		4
.L_2007:
        /*03c8*/ 	.byte	0x04, 0x17
        /*03ca*/ 	.short	(.L_2009 - .L_2008)
.L_2008:
        /*03cc*/ 	.word	0x00000000
        /*03d0*/ 	.short	0x0006
        /*03d2*/ 	.short	0x0030
        /*03d4*/ 	.byte	0x00, 0xf5, 0x21, 0x00


	//----- nvinfo : EIATTR_KPARAM_INFO
	.align		4
.L_2009:
        /*03d8*/ 	.byte	0x04, 0x17
        /*03da*/ 	.short	(.L_2011 - .L_2010)
.L_2010:
        /*03dc*/ 	.word	0x00000000
        /*03e0*/ 	.short	0x0005
        /*03e2*/ 	.short	0x0028
        /*03e4*/ 	.byte	0x00, 0xf5, 0x21, 0x00


	//----- nvinfo : EIATTR_KPARAM_INFO
	.align		4
.L_2011:
        /*03e8*/ 	.byte	0x04, 0x17
        /*03ea*/ 	.short	(.L_2013 - .L_2012)
.L_2012:
        /*03ec*/ 	.word	0x00000000
        /*03f0*/ 	.short	0x0004
        /*03f2*/ 	.short	0x0020
        /*03f4*/ 	.byte	0x00, 0xf5, 0x21, 0x00


	//----- nvinfo : EIATTR_KPARAM_INFO
	.align		4
.L_2013:
        /*03f8*/ 	.byte	0x04, 0x17
        /*03fa*/ 	.short	(.L_2015 - .L_2014)
.L_2014:
        /*03fc*/ 	.word	0x00000000
        /*0400*/ 	.short	0x0003
        /*0402*/ 	.short	0x0018
        /*0404*/ 	.byte	0x00, 0xf5, 0x21, 0x00


	//----- nvinfo : EIATTR_KPARAM_INFO
	.align		4
.L_2015:
        /*0408*/ 	.byte	0x04, 0x17
        /*040a*/ 	.short	(.L_2017 - .L_2016)
.L_2016:
        /*040c*/ 	.word	0x00000000
        /*0410*/ 	.short	0x0002
        /*0412*/ 	.short	0x0010
        /*0414*/ 	.byte	0x00, 0xf5, 0x21, 0x00


	//----- nvinfo : EIATTR_KPARAM_INFO
	.align		4
.L_2017:
        /*0418*/ 	.byte	0x04, 0x17
        /*041a*/ 	.short	(.L_2019 - .L_2018)
.L_2018:
        /*041c*/ 	.word	0x00000000
        /*0420*/ 	.short	0x0001
        /*0422*/ 	.short	0x0008
        /*0424*/ 	.byte	0x00, 0xf5, 0x21, 0x00


	//----- nvinfo : EIATTR_KPARAM_INFO
	.align		4
.L_2019:
        /*0428*/ 	.byte	0x04, 0x17
        /*042a*/ 	.short	(.L_2021 - .L_2020)
.L_2020:
        /*042c*/ 	.word	0x00000000
        /*0430*/ 	.short	0x0000
        /*0432*/ 	.short	0x0000
        /*0434*/ 	.byte	0x00, 0xf5, 0x21, 0x00


	//----- nvinfo : EIATTR_SPARSE_MMA_MASK
	.align		4
.L_2021:
        /*0438*/ 	.byte	0x03, 0x50
        /*043a*/ 	.short	0x0000


	//----- nvinfo : EIATTR_MAXREG_COUNT
	.align		4
        /*043c*/ 	.byte	0x03, 0x1b
        /*043e*/ 	.short	0x00ff


	//----- nvinfo : EIATTR_MERCURY_ISA_VERSION
	.align		4
        /*0440*/ 	.byte	0x03, 0x5f
        /*0442*/ 	.short	0x0101


	//----- nvinfo : EIATTR_VRC_CTA_INIT_COUNT
	.align		4
        /*0444*/ 	.byte	0x02, 0x4a
	.zero		1
	.zero		1


	//----- nvinfo : EIATTR_EXIT_INSTR_OFFSETS
	.align		4
        /*0448*/ 	.byte	0x04, 0x1c
        /*044a*/ 	.short	(.L_2023 - .L_2022)


	//   ....[0]....
.L_2022:
        /*044c*/ 	.word	0x00000230


	//   ....[1]....
        /*0450*/ 	.word	0x0000b690


	//----- nvinfo : EIATTR_CRS_STACK_SIZE
	.align		4
.L_2023:
        /*0454*/ 	.byte	0x04, 0x1e
        /*0456*/ 	.short	(.L_2025 - .L_2024)
.L_2024:
        /*0458*/ 	.word	0x00000000


	//----- nvinfo : EIATTR_CBANK_PARAM_SIZE
	.align		4
.L_2025:
        /*045c*/ 	.byte	0x03, 0x19
        /*045e*/ 	.short	0x0218


	//----- nvinfo : EIATTR_PARAM_CBANK
	.align		4
        /*0460*/ 	.byte	0x04, 0x0a
        /*0462*/ 	.short	(.L_2027 - .L_2026)
	.align		4
.L_2026:
        /*0464*/ 	.word	index@(.nv.constant0._Z20Vext_cal_ini_upgradePiPdS0_S0_S0_S0_S_S0_S0_S0_S0_S0_S_S_S_S0_S0_S0_S0_S0_S0_S0_S_S_S_S_S_S0_S0_S_S_S_S_S_S_S_S_S0_S0_S0_S0_S0_S0_S0_S0_S_S_S0_S0_S0_S0_S0_S0_S0_S0_S0_S0_S0_S0_S0_S0_S0_S0_S0_S0_S0_S0_)
        /*0468*/ 	.short	0x0380
        /*046a*/ 	.short	0x0218


	//----- nvinfo : EIATTR_SW_WAR
	.align		4
.L_2027:
        /*046c*/ 	.byte	0x04, 0x36
        /*046e*/ 	.short	(.L_2029 - .L_2028)
.L_2028:
        /*0470*/ 	.word	0x00000008
.L_2029:


//--------------------- .nv.info._Z12Vext_cal_iniPiPdS0_S0_S0_S0_S_S0_S0_S0_S0_S0_S_S_S_S0_S0_S0_S0_S0_S0_S0_S_S_S_S_S0_S0_S_S_S_S_S_S_S_S_S0_S0_S0_S0_S0_S0_S0_S0_S_S_S0_S0_S0_S0_S0_S0_S0_S0_S0_S0_S0_S0_S0_S0_S0_S0_S0_S0_S0_S0_ --------------------------
	.section	.nv.info._Z12Vext_cal_iniPiPdS0_S0_S0_S0_S_S0_S0_S0_S0_S0_S_S_S_S0_S0_S0_S0_S0_S0_S0_S_S_S_S_S0_S0_S_S_S_S_S_S_S_S_S0_S0_S0_S0_S0_S0_S0_S0_S_S_S0_S0_S0_S0_S0_S0_S0_S0_S0_S0_S0_S0_S0_S0_S0_S0_S0_S0_S0_S0_,"",@"SHT_CUDA_INFO"
	.sectionflags	@""
	.align	4


	//----- nvinfo : EIATTR_CUDA_API_VERSION
	.align		4
        /*0000*/ 	.byte	0x04, 0x37
        /*0002*/ 	.short	(.L_2031 - .L_2030)
.L_2030:
        /*0004*/ 	.word	0x00000082


	//----- nvinfo : EIATTR_KPARAM_INFO
	.align		4
.L_2031:
        /*0008*/ 	.byte	0x04, 0x17
        /*000a*/ 	.short	(.L_2033 - .L_2032)
.L_2032:
        /*000c*/ 	.word	0x00000000
        /*0010*/ 	.short	0x0041
        /*0012*/ 	.short	0x0208
        /*0014*/ 	.byte	0x00, 0xf5, 0x21, 0x00


	//----- nvinfo : EIATTR_KPARAM_INFO
	.align		4
.L_2033:
        /*0018*/ 	.byte	0x04, 0x17
        /*001a*/ 	.short	(.L_2035 - .L_2034)
.L_2034:
        /*001c*/ 	.word	0x00000000
        /*0020*/ 	.short	0x0040
        /*0022*/ 	.short	0x0200
        /*0024*/ 	.byte	0x00, 0xf5, 0x21, 0x00


	//----- nvinfo : EIATTR_KPARAM_INFO
	.align		4
.L_2035:
        /*0028*/ 	.byte	0x04, 0x17
        /*002a*/ 	.short	(.L_2037 - .L_2036)
.L_2036:
        /*002c*/ 	.word	0x00000000
        /*0030*/ 	.short	0x003f
        /*0032*/ 	.short	0x01f8
        /*0034*/ 	.byte	0x00, 0xf5, 0x21, 0x00


	//----- nvinfo : EIATTR_KPARAM_INFO
	.align		4
.L_2037:
        /*0038*/ 	.byte	0x04, 0x17
        /*003a*/ 	.short	(.L_2039 - .L_2038)
.L_2038:
        /*003c*/ 	.word	0x00000000
        /*0040*/ 	.short	0x003e
        /*0042*/ 	.short	0x01f0
        /*0044*/ 	.byte	0x00, 0xf5, 0x21, 0x00


	//----- nvinfo : EIATTR_KPARAM_INFO
	.align		4
.L_2039:
        /*0048*/ 	.byte	0x04, 0x17
        /*004a*/ 	.short	(.L_2041 - .L_2040)
.L_2040:
        /*004c*/ 	.word	0x00000000
        /*0050*/ 	.short	0x003d
        /*0052*/ 	.short	0x01e8
        /*0054*/ 	.byte	0x00, 0xf5, 0x21, 0x00


	//----- nvinfo : EIATTR_KPARAM_INFO
	.align		4
.L_2041:
        /*0058*/ 	.byte	0x04, 0x17
        /*005a*/ 	.short	(.L_2043 - .L_2042)
.L_2042:
        /*005c*/ 	.word	0x00000000
        /*0060*/ 	.short	0x003c
        /*0062*/ 	.short	0x01e0
        /*0064*/ 	.byte	0x00, 0xf5, 0x21, 0x00


	//----- nvinfo : EIATTR_KPARAM_INFO
	.align		4
.L_2043:
        /*0068*/ 	.byte	0x04, 0x17
        /*006a*/ 	.short	(.L_2045 - .L_2044)
.L_2044:
        /*006c*/ 	.word	0x00000000
        /*0070*/ 	.short	0x003b
        /*0072*/ 	.short	0x01d8
        /*0074*/ 	.byte	0x00, 0xf5, 0x21, 0x00


	//----- nvinfo : EIATTR_KPARAM_INFO
	.align		4
.L_2045:
        /*0078*/ 	.byte	0x04, 0x17
        /*007a*/ 	.short	(.L_2047 - .L_2046)
.L_2046:
        /*007c*/ 	.word	0x00000000
        /*0080*/ 	.short	0x003a
        /*0082*/ 	.short	0x01d0
        /*0084*/ 	.byte	0x00, 0xf5, 0x21, 0x00


	//----- nvinfo : EIATTR_KPARAM_INFO
	.align		4
.L_2047:
        /*0088*/ 	.byte	0x04, 0x17
        /*008a*/ 	.short	(.L_2049 - .L_2048)
.L_2048:
        /*008c*/ 	.word	0x00000000
        /*0090*/ 	.short	0x0039
        /*0092*/ 	.short	0x01c8
        /*0094*/ 	.byte	0x00, 0xf5, 0x21, 0x00


	//----- nvinfo : EIATTR_KPARAM_INFO
	.align		4
.L_2049:
        /*0098*/ 	.byte	0x04, 0x17
        /*009a*/ 	.short	(.L_2051 - .L_2050)
.L_2050:
        /*009c*/ 	.word	0x00000000
        /*00a0*/ 	.short	0x0038
        /*00a2*/ 	.short	0x01c0
        /*00a4*/ 	.byte	0x00, 0xf5, 0x21, 0x00


	//----- nvinfo : EIATTR_KPARAM_INFO
	.align		4
.L_2051:
        /*00a8*/ 	.byte	0x04, 0x17
        /*00aa*/ 	.short	(.L_2053 - .L_2052)
.L_2052:
        /*00ac*/ 	.word	0x00000000
        /*00b0*/ 	.short	0x0037
        /*00b2*/ 	.short	0x01b8
        /*00b4*/ 	.byte	0x00, 0xf5, 0x21, 0x00


	//----- nvinfo : EIATTR_KPARAM_INFO
	.align		4
.L_2053:
        /*00b8*/ 	.byte	0x04, 0x17
        /*00ba*/ 	.short	(.L_2055 - .L_2054)
.L_2054:
        /*00bc*/ 	.word	0x00000000
        /*00c0*/ 	.short	0x0036
        /*00c2*/ 	.short	0x01b0
        /*00c4*/ 	.byte	0x00, 0xf5, 0x21, 0x00


	//----- nvinfo : EIATTR_KPARAM_INFO
	.align		4
.L_2055:
        /*00c8*/ 	.byte	0x04, 0x17
        /*00ca*/ 	.short	(.L_2057 - .L_2056)
.L_2056:
        /*00cc*/ 	.word	0x00000000
        /*00d0*/ 	.short	0x0035
        /*00d2*/ 	.short	0x01a8
        /*00d4*/ 	.byte	0x00, 0xf5, 0x21, 0x00


	//----- nvinfo : EIATTR_KPARAM_INFO
	.align		4
.L_2057:
        /*00d8*/ 	.byte	0x04, 0x17
        /*00da*/ 	.short	(.L_2059 - .L_2058)
.L_2058:
        /*00dc*/ 	.word	0x00000000
        /*00e0*/ 	.short	0x0034
        /*00e2*/ 	.short	0x01a0
        /*00e4*/ 	.byte	0x00, 0xf5, 0x21, 0x00


	//----- nvinfo : EIATTR_KPARAM_INFO
	.align		4
.L_2059:
        /*00e8*/ 	.byte	0x04, 0x17
        /*00ea*/ 	.short	(.L_2061 - .L_2060)
.L_2060:
        /*00ec*/ 	.word	0x00000000
        /*00f0*/ 	.short	0x0033
        /*00f2*/ 	.short	0x0198
        /*00f4*/ 	.byte	0x00, 0xf5, 0x21, 0x00


	//----- nvinfo : EIATTR_KPARAM_INFO
	.align		4
.L_2061:
        /*00f8*/ 	.byte	0x04, 0x17
        /*00fa*/ 	.short	(.L_2063 - .L_2062)
.L_2062:
        /*00fc*/ 	.word	0x00000000
        /*0100*/ 	.short	0x0032
        /*0102*/ 	.short	0x0190
        /*0104*/ 	.byte	0x00, 0xf5, 0x21, 0x00


	//----- nvinfo : EIATTR_KPARAM_INFO
	.align		4
.L_2063:
        /*0108*/ 	.byte	0x04, 0x17
        /*010a*/ 	.short	(.L_2065 - .L_2064)
.L_2064:
        /*010c*/ 	.word	0x00000000
        /*0110*/ 	.short	0x0031
        /*0112*/ 	.short	0x0188
        /*0114*/ 	.byte	0x00, 0xf5, 0x21, 0x00


	//----- nvinfo : EIATTR_KPARAM_INFO
	.align		4
.L_2065:
        /*0118*/ 	.byte	0x04, 0x17
        /*011a*/ 	.short	(.L_2067 - .L_2066)
.L_2066:
        /*011c*/ 	.word	0x00000000
        /*0120*/ 	.short	0x0030
        /*0122*/ 	.short	0x0180
        /*0124*/ 	.byte	0x00, 0xf5, 0x21, 0x00


	//----- nvinfo : EIATTR_KPARAM_INFO
	.align		4
.L_2067:
        /*0128*/ 	.byte	0x04, 0x17
        /*012a*/ 	.short	(.L_2069 - .L_2068)
.L_2068:
        /*012c*/ 	.word	0x00000000
        /*0130*/ 	.short	0x002f
        /*0132*/ 	.short	0x0178
        /*0134*/ 	.byte	0x00, 0xf5, 0x21, 0x00


	//----- nvinfo : EIATTR_KPARAM_INFO
	.align		4
.L_2069:
        /*0138*/ 	.byte	0x04, 0x17
        /*013a*/ 	.short	(.L_2071 - .L_2070)
.L_2070:
        /*013c*/ 	.word	0x00000000
        /*0140*/ 	.short	0x002e
        /*0142*/ 	.short	0x0170
        /*0144*/ 	.byte	0x00, 0xf5, 0x21, 0x00


	//----- nvinfo : EIATTR_KPARAM_INFO
	.align		4
.L_2071:
        /*0148*/ 	.byte	0x04, 0x17
        /*014a*/ 	.short	(.L_2073 - .L_2072)
.L_2072:
        /*014c*/ 	.word	0x00000000
        /*0150*/ 	.short	0x002d
        /*0152*/ 	.short	0x0168
        /*0154*/ 	.byte	0x00, 0xf5, 0x21, 0x00


	//----- nvinfo : EIATTR_KPARAM_INFO
	.align		4
.L_2073:
        /*0158*/ 	.byte	0x04, 0x17
        /*015a*/ 	.short	(.L_2075 - .L_2074)
.L_2074:
        /*015c*/ 	.word	0x00000000
        /*0160*/ 	.short	0x002c
        /*0162*/ 	.short	0x0160
        /*0164*/ 	.byte	0x00, 0xf5, 0x21, 0x00


	//----- nvinfo : EIATTR_KPARAM_INFO
	.align		4
.L_2075:
        /*0168*/ 	.byte	0x04, 0x17
        /*016a*/ 	.short	(.L_2077 - .L_2076)
.L_2076:
        /*016c*/ 	.word	0x00000000
        /*0170*/ 	.short	0x002b
        /*0172*/ 	.short	0x0158
        /*0174*/ 	.byte	0x00, 0xf5, 0x21, 0x00


	//----- nvinfo : EIATTR_KPARAM_INFO
	.align		4
.L_2077:
        /*0178*/ 	.byte	0x04, 0x17
        /*017a*/ 	.short	(.L_2079 - .L_2078)
.L_2078:
        /*017c*/ 	.word	0x00000000
        /*0180*/ 	.short	0x002a
        /*0182*/ 	.short	0x0150
        /*0184*/ 	.byte	0x00, 0xf5, 0x21, 0x00


	//----- nvinfo : EIATTR_KPARAM_INFO
	.align		4
.L_2079:
        /*0188*/ 	.byte	0x04, 0x17
        /*018a*/ 	.short	(.L_2081 - .L_2080)
.L_2080:
        /*018c*/ 	.word	0x00000000
        /*0190*/ 	.short	0x0029
        /*0192*/ 	.short	0x0148
        /*0194*/ 	.byte	0x00, 0xf5, 0x21, 0x00


	//----- nvinfo : EIATTR_KPARAM_INFO
	.align		4
.L_2081:
        /*0198*/ 	.byte	0x04, 0x17
        /*019a*/ 	.short	(.L_2083 - .L_2082)
.L_2082:
        /*019c*/ 	.word	0x00000000
        /*01a0*/ 	.short	0x0028
        /*01a2*/ 	.short	0x0140
        /*01a4*/ 	.byte	0x00, 0xf5, 0x21, 0x00


	//----- nvinfo : EIATTR_KPARAM_INFO
	.align		4
.L_2083:
        /*01a8*/ 	.byte	0x04, 0x17
        /*01aa*/ 	.short	(.L_2085 - .L_2084)
.L_2084:
        /*01ac*/ 	.word	0x00000000
        /*01b0*/ 	.short	0x0027
        /*01b2*/ 	.short	0x0138
        /*01b4*/ 	.byte	0x00, 0xf5, 0x21, 0x00


	//----- nvinfo : EIATTR_KPARAM_INFO
	.align		4
.L_2085:
        /*01b8*/ 	.byte	0x04, 0x17
        /*01ba*/ 	.short	(.L_2087 - .L_2086)
.L_2086:
        /*01bc*/ 	.word	0x00000000
        /*01c0*/ 	.short	0x0026
        /*01c2*/ 	.short	0x0130
        /*01c4*/ 	.byte	0x00, 0xf5, 0x21, 0x00


	//----- nvinfo : EIATTR_KPARAM_INFO
	.align		4
.L_2087:
        /*01c8*/ 	.byte	0x04, 0x17
        /*01ca*/ 	.short	(.L_2089 - .L_2088)
.L_2088:
        /*01cc*/ 	.word	0x00000000
        /*01d0*/ 	.short	0x0025
        /*01d2*/ 	.short	0x0128
        /*01d4*/ 	.byte	0x00, 0xf5, 0x21, 0x00


	//----- nvinfo : EIATTR_KPARAM_INFO
	.align		4
.L_2089:
        /*01d8*/ 	.byte	0x04, 0x17
        /*01da*/ 	.short	(.L_2091 - .L_2090)
.L_2090:
        /*01dc*/ 	.word	0x00000000
        /*01e0*/ 	.short	0x0024
        /*01e2*/ 	.short	0x0120
        /*01e4*/ 	.byte	0x00, 0xf5, 0x21, 0x00


	//----- nvinfo : EIATTR_KPARAM_INFO
	.align		4
.L_2091:
        /*01e8*/ 	.byte	0x04, 0x17
        /*01ea*/ 	.short	(.L_2093 - .L_2092)
.L_2092:
        /*01ec*/ 	.word	0x00000000
        /*01f0*/ 	.short	0x0023
        /*01f2*/ 	.short	0x0118
        /*01f4*/ 	.byte	0x00, 0xf5, 0x21, 0x00


	//----- nvinfo : EIATTR_KPARAM_INFO
	.align		4
.L_2093:
        /*01f8*/ 	.byte	0x04, 0x17
        /*01fa*/ 	.short	(.L_2095 - .L_2094)
.L_2094:
        /*01fc*/ 	.word	0x00000000
        /*0200*/ 	.short	0x0022
        /*0202*/ 	.short	0x0110
        /*0204*/ 	.byte	0x00, 0xf5, 0x21, 0x00


	//----- nvinfo : EIATTR_KPARAM_INFO
	.align		4
.L_2095:
        /*0208*/ 	.byte	0x04, 0x17
        /*020a*/ 	.short	(.L_2097 - .L_2096)
.L_2096:
        /*020c*/ 	.word	0x00000000
        /*0210*/ 	.short	0x0021
        /*0212*/ 	.short	0x0108
        /*0214*/ 	.byte	0x00, 0xf5, 0x21, 0x00


	//----- nvinfo : EIATTR_KPARAM_INFO
	.align		4
.L_2097:
        /*0218*/ 	.byte	0x04, 0x17
        /*021a*/ 	.short	(.L_2099 - .L_2098)
.L_2098:
        /*021c*/ 	.word	0x00000000
        /*0220*/ 	.short	0x0020
        /*0222*/ 	.short	0x0100
        /*0224*/ 	.byte	0x00, 0xf5, 0x21, 0x00


	//----- nvinfo : EIATTR_KPARAM_INFO
	.align		4
.L_2099:
        /*0228*/ 	.byte	0x04, 0x17
        /*022a*/ 	.short	(.L_2101 - .L_2100)
.L_2100:
        /*022c*/ 	.word	0x00000000
        /*0230*/ 	.short	0x001f
        /*0232*/ 	.short	0x00f8
        /*0234*/ 	.byte	0x00, 0xf5, 0x21, 0x00


	//----- nvinfo : EIATTR_KPARAM_INFO
	.align		4
.L_2101:
        /*0238*/ 	.byte	0x04, 0x17
        /*023a*/ 	.short	(.L_2103 - .L_2102)
.L_2102:
        /*023c*/ 	.word	0x00000000
        /*0240*/ 	.short	0x001e
        /*0242*/ 	.short	0x00f0
        /*0244*/ 	.byte	0x00, 0xf5, 0x21, 0x00


	//----- nvinfo : EIATTR_KPARAM_INFO
	.align		4
.L_2103:
        /*0248*/ 	.byte	0x04, 0x17
        /*024a*/ 	.short	(.L_2105 - .L_2104)
.L_2104:
        /*024c*/ 	.word	0x00000000
        /*0250*/ 	.short	0x001d
        /*0252*/ 	.short	0x00e8
        /*0254*/ 	.byte	0x00, 0xf5, 0x21, 0x00


	//----- nvinfo : EIATTR_KPARAM_INFO
	.align		4
.L_2105:
        /*0258*/ 	.byte	0x04, 0x17
        /*025a*/ 	.short	(.L_2107 - .L_2106)
.L_2106:
        /*025c*/ 	.word	0x00000000
        /*0260*/ 	.short	0x001c
        /*0262*/ 	.short	0x00e0
        /*0264*/ 	.byte	0x00, 0xf5, 0x21, 0x00


	//----- nvinfo : EIATTR_KPARAM_INFO
	.align		4
.L_2107:
        /*0268*/ 	.byte	0x04, 0x17
        /*026a*/ 	.short	(.L_2109 - .L_2108)
.L_2108:
        /*026c*/ 	.word	0x00000000
        /*0270*/ 	.short	0x001b
        /*0272*/ 	.short	0x00d8
        /*0274*/ 	.byte	0x00, 0xf5, 0x21, 0x00


	//----- nvinfo : EIATTR_KPARAM_INFO
	.align		4
.L_2109:
        /*0278*/ 	.byte	0x04, 0x17
        /*027a*/ 	.short	(.L_2111 - .L_2110)
.L_2110:
        /*027c*/ 	.word	0x00000000
        /*0280*/ 	.short	0x001a
        /*0282*/ 	.short	0x00d0
        /*0284*/ 	.byte	0x00, 0xf5, 0x21, 0x00


	//----- nvinfo : EIATTR_KPARAM_INFO
	.align		4
.L_2111:
        /*0288*/ 	.byte	0x04, 0x17
        /*028a*/ 	.short	(.L_2113 - .L_2112)
.L_2112:
        /*028c*/ 	.word	0x00000000
        /*0290*/ 	.short	0x0019
        /*0292*/ 	.short	0x00c8
        /*0294*/ 	.byte	0x00, 0xf5, 0x21, 0x00


	//----- nvinfo : EIATTR_KPARAM_INFO
	.align		4
.L_2113:
        /*0298*/ 	.byte	0x04, 0x17
        /*029a*/ 	.short	(.L_2115 - .L_2114)
.L_2114:
        /*029c*/ 	.word	0x00000000
        /*02a0*/ 	.short	0x0018
        /*02a2*/ 	.short	0x00c0
        /*02a4*/ 	.byte	0x00, 0xf5, 0x21, 0x00


	//----- nvinfo : EIATTR_KPARAM_INFO
	.align		4
.L_2115:
        /*02a8*/ 	.byte	0x04, 0x17
        /*02aa*/ 	.short	(.L_2117 - .L_2116)
.L_2116:
        /*02ac*/ 	.word	0x00000000
        /*02b0*/ 	.short	0x0017
        /*02b2*/ 	.short	0x00b8
        /*02b4*/ 	.byte	0x00, 0xf5, 0x21, 0x00


	//----- nvinfo : EIATTR_KPARAM_INFO
	.align		4
.L_2117:
        /*02b8*/ 	.byte	0x04, 0x17
        /*02ba*/ 	.short	(.L_2119 - .L_2118)
.L_2118:
        /*02bc*/ 	.word	0x00000000
        /*02c0*/ 	.short	0x0016
        /*02c2*/ 	.short	0x00b0
        /*02c4*/ 	.byte	0x00, 0xf5, 0x21, 0x00


	//----- nvinfo : EIATTR_KPARAM_INFO
	.align		4
.L_2119:
        /*02c8*/ 	.byte	0x04, 0x17
        /*02ca*/ 	.short	(.L_2121 - .L_2120)
.L_2120:
        /*02cc*/ 	.word	0x00000000
        /*02d0*/ 	.short	0x0015
        /*02d2*/ 	.short	0x00a8
        /*02d4*/ 	.byte	0x00, 0xf5, 0x21, 0x00


	//----- nvinfo : EIATTR_KPARAM_INFO
	.align		4
.L_2121:
        /*02d8*/ 	.byte	0x04, 0x17
        /*02da*/ 	.short	(.L_2123 - .L_2122)
.L_2122:
        /*02dc*/ 	.word	0x00000000
        /*02e0*/ 	.short	0x0014
        /*02e2*/ 	.short	0x00a0
        /*02e4*/ 	.byte	0x00, 0xf5, 0x21, 0x00


	//----- nvinfo : EIATTR_KPARAM_INFO
	.align		4
.L_2123:
        /*02e8*/ 	.byte	0x04, 0x17
        /*02ea*/ 	.short	(.L_2125 - .L_2124)
.L_2124:
        /*02ec*/ 	.word	0x00000000
        /*02f0*/ 	.short	0x0013
        /*02f2*/ 	.short	0x0098
        /*02f4*/ 	.byte	0x00, 0xf5, 0x21, 0x00


	//----- nvinfo : EIATTR_KPARAM_INFO
	.align		4
.L_2125:
        /*02f8*/ 	.byte	0x04, 0x17
        /*02fa*/ 	.short	(.L_2127 - .L_2126)
.L_2126:
        /*02fc*/ 	.word	0x00000000
        /*0300*/ 	.short	0x0012
        /*0302*/ 	.short	0x0090
        /*0304*/ 	.byte	0x00, 0xf5, 0x21, 0x00


	//----- nvinfo : EIATTR_KPARAM_INFO
	.align		4
.L_2127:
        /*0308*/ 	.byte	0x04, 0x17
        /*030a*/ 	.short	(.L_2129 - .L_2128)
.L_2128:
        /*030c*/ 	.word	0x00000000
        /*0310*/ 	.short	0x0011
        /*0312*/ 	.short	0x0088
        /*0314*/ 	.byte	0x00, 0xf5, 0x21, 0x00


	//----- nvinfo : EIATTR_KPARAM_INFO
	.align		4
.L_2129:
        /*0318*/ 	.byte	0x04, 0x17
        /*031a*/ 	.short	(.L_2131 - .L_2130)
.L_2130:
        /*031c*/ 	.word	0x00000000
        /*0320*/ 	.short	0x0010
        /*0322*/ 	.short	0x0080
        /*0324*/ 	.byte	0x00, 0xf5, 0x21, 0x00


	//----- nvinfo : EIATTR_KPARAM_INFO
	.align		4
.L_2131:
        /*0328*/ 	.byte	0x04, 0x17
        /*032a*/ 	.short	(.L_2133 - .L_2132)
.L_2132:
        /*032c*/ 	.word	0x00000000
        /*0330*/ 	.short	0x000f
        /*0332*/ 	.short	0x0078
        /*0334*/ 	.byte	0x00, 0xf5, 0x21, 0x00


	//----- nvinfo : EIATTR_KPARAM_INFO
	.align		4
.L_2133:
        /*0338*/ 	.byte	0x04, 0x17
        /*033a*/ 	.short	(.L_2135 - .L_2134)
.L_2134:
        /*033c*/ 	.word	0x00000000
        /*0340*/ 	.short	0x000e
        /*0342*/ 	.short	0x0070
        /*0344*/ 	.byte	0x00, 0xf5, 0x21, 0x00


	//----- nvinfo : EIATTR_KPARAM_INFO
	.align		4
.L_2135:
        /*0348*/ 	.byte	0x04, 0x17
        /*034a*/ 	.short	(.L_2137 - .L_2136)
.L_2136:
        /*034c*/ 	.word	0x00000000
        /*0350*/ 	.short	0x000d
        /*0352*/ 	.short	0x0068
        /*0354*/ 	.byte	0x00, 0xf5, 0x21, 0x00


	//----- nvinfo : EIATTR_KPARAM_INFO
	.align		4
.L_2137:
        /*0358*/ 	.byte	0x04, 0x17
        /*035a*/ 	.short	(.L_2139 - .L_2138)
.L_2138:
        /*035c*/ 	.word	0x00000000
        /*0360*/ 	.short	0x000c
        /*0362*/ 	.short	0x0060
        /*0364*/ 	.byte	0x00, 0xf5, 0x21, 0x00


	//----- nvinfo : EIATTR_KPARAM_INFO
	.align		4
.L_2139:
        /*0368*/ 	.byte	0x04, 0x17
        /*036a*/ 	.short	(.L_2141 - .L_2140)
.L_2140:
        /*036c*/ 	.word	0x00000000
        /*0370*/ 	.short	0x000b
        /*0372*/ 	.short	0x0058
        /*0374*/ 	.byte	0x00, 0xf5, 0x21, 0x00


	//----- nvinfo : EIATTR_KPARAM_INFO
	.align		4
.L_2141:
        /*0378*/ 	.byte	0x04, 0x17
        /*037a*/ 	.short	(.L_2143 - .L_2142)
.L_2142:
        /*037c*/ 	.word	0x00000000
        /*0380*/ 	.short	0x000a
        /*0382*/ 	.short	0x0050
        /*0384*/ 	.byte	0x00, 0xf5, 0x21, 0x00


	//----- nvinfo : EIATTR_KPARAM_INFO
	.align		4
.L_2143:
        /*0388*/ 	.byte	0x04, 0x17
        /*038a*/ 	.short	(.L_2145 - .L_2144)
.L_2144:
        /*038c*/ 	.word	0x00000000
        /*0390*/ 	.short	0x0009
        /*0392*/ 	.short	0x0048
        /*0394*/ 	.byte	0x00, 0xf5, 0x21, 0x00


	//----- nvinfo : EIATTR_KPARAM_INFO
	.align		4
.L_2145:
        /*0398*/ 	.byte	0x04, 0x17
        /*039a*/ 	.short	(.L_2147 - .L_2146)
.L_2146:
        /*039c*/ 	.word	0x00000000
        /*03a0*/ 	.short	0x0008
        /*03a2*/ 	.short	0x0040
        /*03a4*/ 	.byte	0x00, 0xf5, 0x21, 0x00


	//----- nvinfo : EIATTR_KPARAM_INFO
	.align		4
.L_2147:
        /*03a8*/ 	.byte	0x04, 0x17
        /*03aa*/ 	.short	(.L_2149 - .L_2148)
.L_2148:
        /*03ac*/ 	.word	0x00000000
        /*03b0*/ 	.short	0x0007
        /*03b2*/ 	.short	0x0038
        /*03b4*/ 	.byte	0x00, 0xf5, 0x21, 0x00


	//----- nvinfo : EIATTR_KPARAM_INFO
	.align		4
.L_2149:
        /*03b8*/ 	.byte	0x04, 0x17
        /*03ba*/ 	.short	(.L_2151 - .L_2150)
.L_2150:
        /*03bc*/ 	.word	0x00000000
        /*03c0*/ 	.short	0x0006
        /*03c2*/ 	.short	0x0030
        /*03c4*/ 	.byte	0x00, 0xf5, 0x21, 0x00


	//----- nvinfo : EIATTR_KPARAM_INFO
	.align		4
.L_2151:
        /*03c8*/ 	.byte	0x04, 0x17
        /*03ca*/ 	.short	(.L_2153 - .L_2152)
.L_2152:
        /*03cc*/ 	.word	0x00000000
        /*03d0*/ 	.short	0x0005
        /*03d2*/ 	.short	0x0028
        /*03d4*/ 	.byte	0x00, 0xf5, 0x21, 0x00


	//----- nvinfo : EIATTR_KPARAM_INFO
	.align		4
.L_2153:
        /*03d8*/ 	.byte	0x04, 0x17
        /*03da*/ 	.short	(.L_2155 - .L_2154)
.L_2154:
        /*03dc*/ 	.word	0x00000000
        /*03e0*/ 	.short	0x0004
        /*03e2*/ 	.short	0x0020
        /*03e4*/ 	.byte	0x00, 0xf5, 0x21, 0x00


	//----- nvinfo : EIATTR_KPARAM_INFO
	.align		4
.L_2155:
        /*03e8*/ 	.byte	0x04, 0x17
        /*03ea*/ 	.short	(.L_2157 - .L_2156)
.L_2156:
        /*03ec*/ 	.word	0x00000000
        /*03f0*/ 	.short	0x0003
        /*03f2*/ 	.short	0x0018
        /*03f4*/ 	.byte	0x00, 0xf5, 0x21, 0x00


	//----- nvinfo : EIATTR_KPARAM_INFO
	.align		4
.L_2157:
        /*03f8*/ 	.byte	0x04, 0x17
        /*03fa*/ 	.short	(.L_2159 - .L_2158)
.L_2158:
        /*03fc*/ 	.word	0x00000000
        /*0400*/ 	.short	0x0002
        /*0402*/ 	.short	0x0010
        /*0404*/ 	.byte	0x00, 0xf5, 0x21, 0x00


	//----- nvinfo : EIATTR_KPARAM_INFO
	.align		4
.L_2159:
        /*0408*/ 	.byte	0x04, 0x17
        /*040a*/ 	.short	(.L_2161 - .L_2160)
.L_2160:
        /*040c*/ 	.word	0x00000000
        /*0410*/ 	.short	0x0001
        /*0412*/ 	.short	0x0008
        /*0414*/ 	.byte	0x00, 0xf5, 0x21, 0x00


	//----- nvinfo : EIATTR_KPARAM_INFO
	.align		4
.L_2161:
        /*0418*/ 	.byte	0x04, 0x17
        /*041a*/ 	.short	(.L_2163 - .L_2162)
.L_2162:
        /*041c*/ 	.word	0x00000000
        /*0420*/ 	.short	0x0000
        /*0422*/ 	.short	0x0000
        /*0424*/ 	.byte	0x00, 0xf5, 0x21, 0x00


	//----- nvinfo : EIATTR_SPARSE_MMA_MASK
	.align		4
.L_2163:
        /*0428*/ 	.byte	0x03, 0x50
        /*042a*/ 	.short	0x0000


	//----- nvinfo : EIATTR_MAXREG_COUNT
	.align		4
        /*042c*/ 	.byte	0x03, 0x1b
        /*042e*/ 	.short	0x00ff


	//----- nvinfo : EIATTR_MERCURY_ISA_VERSION
	.align		4
        /*0430*/ 	.byte	0x03, 0x5f
        /*0432*/ 	.short	0x0101


	//----- nvinfo : EIATTR_VRC_CTA_INIT_COUNT
	.align		4
        /*0434*/ 	.byte	0x02, 0x4a
	.zero		1
	.zero		1


	//----- nvinfo : EIATTR_EXIT_INSTR_OFFSETS
	.align		4
        /*0438*/ 	.byte	0x04, 0x1c
        /*043a*/ 	.short	(.L_2165 - .L_2164)


	//   ....[0]....
.L_2164:
        /*043c*/ 	.word	0x00000230


	//   ....[1]....
        /*0440*/ 	.word	0x00008590


	//----- nvinfo : EIATTR_CRS_STACK_SIZE
	.align		4
.L_2165:
        /*0444*/ 	.byte	0x04, 0x1e
        /*0446*/ 	.short	(.L_2167 - .L_2166)
.L_2166:
        /*0448*/ 	.word	0x00000000


	//----- nvinfo : EIATTR_CBANK_PARAM_SIZE
	.align		4
.L_2167:
        /*044c*/ 	.byte	0x03, 0x19
        /*044e*/ 	.short	0x0210


	//----- nvinfo : EIATTR_PARAM_CBANK
	.align		4
        /*0450*/ 	.byte	0x04, 0x0a
        /*0452*/ 	.short	(.L_2169 - .L_2168)
	.align		4
.L_2168:
        /*0454*/ 	.word	index@(.nv.constant0._Z12Vext_cal_iniPiPdS0_S0_S0_S0_S_S0_S0_S0_S0_S0_S_S_S_S0_S0_S0_S0_S0_S0_S0_S_S_S_S_S0_S0_S_S_S_S_S_S_S_S_S0_S0_S0_S0_S0_S0_S0_S0_S_S_S0_S0_S0_S0_S0_S0_S0_S0_S0_S0_S0_S0_S0_S0_S0_S0_S0_S0_S0_S0_)
        /*0458*/ 	.short	0x0380
        /*045a*/ 	.short	0x0210


	//----- nvinfo : EIATTR_SW_WAR
	.align		4
.L_2169:
        /*045c*/ 	.byte	0x04, 0x36
        /*045e*/ 	.short	(.L_2171 - .L_2170)
.L_2170:
        /*0460*/ 	.word	0x00000008
.L_2171:


//--------------------- .nv.info._Z23copy_ini_middle_upgradePdS_S_S_S_S_PiS_S_S_S_S_S_S0_PN3cub18CUB_300001_SM_100012KeyValuePairIidEES0_S0_S0_ --------------------------
	.section	.nv.info._Z23copy_ini_middle_upgradePdS_S_S_S_S_PiS_S_S_S_S_S_S0_PN3cub18CUB_300001_SM_100012KeyValuePairIidEES0_S0_S0_,"",@"SHT_CUDA_INFO"
	.sectionflags	@""
	.align	4


	//----- nvinfo : EIATTR_CUDA_API_VERSION
	.align		4
        /*0000*/ 	.byte	0x04, 0x37
        /*0002*/ 	.short	(.L_2173 - .L_2172)
.L_2172:
        /*0004*/ 	.word	0x00000082


	//----- nvinfo : EIATTR_KPARAM_INFO
	.align		4
.L_2173:
        /*0008*/ 	.byte	0x04, 0x17
        /*000a*/ 	.short	(.L_2175 - .L_2174)
.L_2174:
        /*000c*/ 	.word	0x00000000
        /*0010*/ 	.short	0x0011
        /*0012*/ 	.short	0x0088
        /*0014*/ 	.byte	0x00, 0xf5, 0x21, 0x00


	//----- nvinfo : EIATTR_KPARAM_INFO
	.align		4
.L_2175:
        /*0018*/ 	.byte	0x04, 0x17
        /*001a*/ 	.short	(.L_2177 - .L_2176)
.L_2176:
        /*001c*/ 	.word	0x00000000
        /*0020*/ 	.short	0x0010
        /*0022*/ 	.short	0x0080
        /*0024*/ 	.byte	0x00, 0xf5, 0x21, 0x00


	//----- nvinfo : EIATTR_KPARAM_INFO
	.align		4
.L_2177:
        /*0028*/ 	.byte	0x04, 0x17
        /*002a*/ 	.short	(.L_2179 - .L_2178)
.L_2178:
        /*002c*/ 	.word	0x00000000
        /*0030*/ 	.short	0x000f
        /*0032*/ 	.short	0x0078
        /*0034*/ 	.byte	0x00, 0xf5, 0x21, 0x00


	//----- nvinfo : EIATTR_KPARAM_INFO
	.align		4
.L_2179:
        /*0038*/ 	.byte	0x04, 0x17
        /*003a*/ 	.short	(.L_2181 - .L_2180)
.L_2180:
        /*003c*/ 	.word	0x00000000
        /*0040*/ 	.short	0x000e
        /*0042*/ 	.short	0x0070
        /*0044*/ 	.byte	0x00, 0xf5, 0x21, 0x00


	//----- nvinfo : EIATTR_KPARAM_INFO
	.align		4
.L_2181:
        /*0048*/ 	.byte	0x04, 0x17
        /*004a*/ 	.short	(.L_2183 - .L_2182)
.L_2182:
        /*004c*/ 	.word	0x00000000
        /*0050*/ 	.short	0x000d
        /*0052*/ 	.short	0x0068
        /*0054*/ 	.byte	0x00, 0xf5, 0x21, 0x00


	//----- nvinfo : EIATTR_KPARAM_INFO
	.align		4
.L_2183:
        /*0058*/ 	.byte	0x04, 0x17
        /*005a*/ 	.short	(.L_2185 - .L_2184)
.L_2184:
        /*005c*/ 	.word	0x00000000
        /*0060*/ 	.short	0x000c
        /*0062*/ 	.short	0x0060
        /*0064*/ 	.byte	0x00, 0xf5, 0x21, 0x00


	//----- nvinfo : EIATTR_KPARAM_INFO
	.align		4
.L_2185:
        /*0068*/ 	.byte	0x04, 0x17
        /*006a*/ 	.short	(.L_2187 - .L_2186)
.L_2186:
        /*006c*/ 	.word	0x00000000
        /*0070*/ 	.short	0x000b
        /*0072*/ 	.short	0x0058
        /*0074*/ 	.byte	0x00, 0xf5, 0x21, 0x00


	//----- nvinfo : EIATTR_KPARAM_INFO
	.align		4
.L_2187:
        /*0078*/ 	.byte	0x04, 0x17
        /*007a*/ 	.short	(.L_2189 - .L_2188)
.L_2188:
        /*007c*/ 	.word	0x00000000
        /*0080*/ 	.short	0x000a
        /*0082*/ 	.short	0x0050
        /*0084*/ 	.byte	0x00, 0xf5, 0x21, 0x00


	//----- nvinfo : EIATTR_KPARAM_INFO
	.align		4
.L_2189:
        /*0088*/ 	.byte	0x04, 0x17
        /*008a*/ 	.short	(.L_2191 - .L_2190)
.L_2190:
        /*008c*/ 	.word	0x00000000
        /*0090*/ 	.short	0x0009
        /*0092*/ 	.short	0x0048
        /*0094*/ 	.byte	0x00, 0xf5, 0x21, 0x00


	//----- nvinfo : EIATTR_KPARAM_INFO
	.align		4
.L_2191:
        /*0098*/ 	.byte	0x04, 0x17
        /*009a*/ 	.short	(.L_2193 - .L_2192)
.L_2192:
        /*009c*/ 	.word	0x00000000
        /*00a0*/ 	.short	0x0008
        /*00a2*/ 	.short	0x0040
        /*00a4*/ 	.byte	0x00, 0xf5, 0x21, 0x00


	//----- nvinfo : EIATTR_KPARAM_INFO
	.align		4
.L_2193:
        /*00a8*/ 	.byte	0x04, 0x17
        /*00aa*/ 	.short	(.L_2195 - .L_2194)
.L_2194:
        /*00ac*/ 	.word	0x00000000
        /*00b0*/ 	.short	0x0007
        /*00b2*/ 	.short	0x0038
        /*00b4*/ 	.byte	0x00, 0xf5, 0x21, 0x00


	//----- nvinfo : EIATTR_KPARAM_INFO
	.align		4
.L_2195:
        /*00b8*/ 	.byte	0x04, 0x17
        /*00ba*/ 	.short	(.L_2197 - .L_2196)
.L_2196:
        /*00bc*/ 	.word	0x00000000
        /*00c0*/ 	.short	0x0006
        /*00c2*/ 	.short	0x0030
        /*00c4*/ 	.byte	0x00, 0xf5, 0x21, 0x00


	//----- nvinfo : EIATTR_KPARAM_INFO
	.align		4
.L_2197:
        /*00c8*/ 	.byte	0x04, 0x17
        /*00ca*/ 	.short	(.L_2199 - .L_2198)
.L_2198:
        /*00cc*/ 	.word	0x00000000
        /*00d0*/ 	.short	0x0005
        /*00d2*/ 	.short	0x0028
        /*00d4*/ 	.byte	0x00, 0xf5, 0x21, 0x00


	//----- nvinfo : EIATTR_KPARAM_INFO
	.align		4
.L_2199:
        /*00d8*/ 	.byte	0x04, 0x17
        /*00da*/ 	.short	(.L_2201 - .L_2200)
.L_2200:
        /*00dc*/ 	.word	0x00000000
        /*00e0*/ 	.short	0x0004
        /*00e2*/ 	.short	0x0020
        /*00e4*/ 	.byte	0x00, 0xf5, 0x21, 0x00


	//----- nvinfo : EIATTR_KPARAM_INFO
	.align		4
.L_2201:
        /*00e8*/ 	.byte	0x04, 0x17
        /*00ea*/ 	.short	(.L_2203 - .L_2202)
.L_2202:
        /*00ec*/ 	.word	0x00000000
        /*00f0*/ 	.short	0x0003
        /*00f2*/ 	.short	0x0018
        /*00f4*/ 	.byte	0x00, 0xf5, 0x21, 0x00


	//----- nvinfo : EIATTR_KPARAM_INFO
	.align		4
.L_2203:
        /*00f8*/ 	.byte	0x04, 0x17
        /*00fa*/ 	.short	(.L_2205 - .L_2204)
.L_2204:
        /*00fc*/ 	.word	0x00000000
        /*0100*/ 	.short	0x0002
        /*0102*/ 	.short	0x0010
        /*0104*/ 	.byte	0x00, 0xf5, 0x21, 0x00


	//----- nvinfo : EIATTR_KPARAM_INFO
	.align		4
.L_2205:
        /*0108*/ 	.byte	0x04, 0x17
        /*010a*/ 	.short	(.L_2207 - .L_2206)
.L_2206:
        /*010c*/ 	.word	0x00000000
        /*0110*/ 	.short	0x0001
        /*0112*/ 	.short	0x0008
        /*0114*/ 	.byte	0x00, 0xf5, 0x21, 0x00


	//----- nvinfo : EIATTR_KPARAM_INFO
	.align		4
.L_2207:
        /*0118*/ 	.byte	0x04, 0x17
        /*011a*/ 	.short	(.L_2209 - .L_2208)
.L_2208:
        /*011c*/ 	.word	0x00000000
        /*0120*/ 	.short	0x0000
        /*0122*/ 	.short	0x0000
        /*0124*/ 	.byte	0x00, 0xf5, 0x21, 0x00


	//----- nvinfo : EIATTR_SPARSE_MMA_MASK
	.align		4
.L_2209:
        /*0128*/ 	.byte	0x03, 0x50
        /*012a*/ 	.short	0x0000


	//----- nvinfo : EIATTR_MAXREG_COUNT
	.align		4
        /*012c*/ 	.byte	0x03, 0x1b
        /*012e*/ 	.short	0x00ff


	//----- nvinfo : EIATTR_MERCURY_ISA_VERSION
	.align		4
        /*0130*/ 	.byte	0x03, 0x5f
        /*0132*/ 	.short	0x0101


	//----- nvinfo : EIATTR_VRC_CTA_INIT_COUNT
	.align		4
        /*0134*/ 	.byte	0x02, 0x4a
	.zero		1
	.zero		1


	//----- nvinfo : EIATTR_EXIT_INSTR_OFFSETS
	.align		4
        /*0138*/ 	.byte	0x04, 0x1c
        /*013a*/ 	.short	(.L_2211 - .L_2210)


	//   ....[0]....
.L_2210:
        /*013c*/ 	.word	0x00000060


	//   ....[1]....
        /*0140*/ 	.word	0x00001900


	//----- nvinfo : EIATTR_INDIRECT_BRANCH_TARGETS
	.align		4
.L_2211:
        /*0144*/ 	.byte	0x04, 0x34
        /*0146*/ 	.short	(.L_2213 - .L_2212)


	//   ....[0]....
.L_2212:
        /* <DEDUP_REMOVED lines=8> */


	//   ....[1]....
        /* <DEDUP_REMOVED lines=8> */


	//   ....[2]....
        /* <DEDUP_REMOVED lines=8> */


	//   ....[3]....
        /* <DEDUP_REMOVED lines=8> */


	//   ....[4]....
        /* <DEDUP_REMOVED lines=8> */


	//   ....[5]....
        /* <DEDUP_REMOVED lines=8> */


	//----- nvinfo : EIATTR_CRS_STACK_SIZE
	.align		4
.L_2213:
        /*01f0*/ 	.byte	0x04, 0x1e
        /*01f2*/ 	.short	(.L_2215 - .L_2214)
.L_2214:
        /*01f4*/ 	.word	0x00000000


	//----- nvinfo : EIATTR_CBANK_PARAM_SIZE
	.align		4
.L_2215:
        /*01f8*/ 	.byte	0x03, 0x19
        /*01fa*/ 	.short	0x0090


	//----- nvinfo : EIATTR_PARAM_CBANK
	.align		4
        /*01fc*/ 	.byte	0x04, 0x0a
        /*01fe*/ 	.short	(.L_2217 - .L_2216)
	.align		4
.L_2216:
        /*0200*/ 	.word	index@(.nv.constant0._Z23copy_ini_middle_upgradePdS_S_S_S_S_PiS_S_S_S_S_S_S0_PN3cub18CUB_300001_SM_100012KeyValuePairIidEES0_S0_S0_)
        /*0204*/ 	.short	0x0380
        /*0206*/ 	.short	0x0090


	//----- nvinfo : EIATTR_SW_WAR
	.align		4
.L_2217:
        /*0208*/ 	.byte	0x04, 0x36
        /*020a*/ 	.short	(.L_2219 - .L_2218)
.L_2218:
        /*020c*/ 	.word	0x00000008
.L_2219:


//--------------------- .nv.info._Z15copy_ini_middlePdS_S_S_S_S_S_S_S_S_S_S_PiPN3cub18CUB_300001_SM_100012KeyValuePairIidEES0_S0_S0_ --------------------------
	.section	.nv.info._Z15copy_ini_middlePdS_S_S_S_S_S_S_S_S_S_S_PiPN3cub18CUB_300001_SM_100012KeyValuePairIidEES0_S0_S0_,"",@"SHT_CUDA_INFO"
	.sectionflags	@""
	.align	4


	//----- nvinfo : EIATTR_CUDA_API_VERSION
	.align		4
        /*0000*/ 	.byte	0x04, 0x37
        /*0002*/ 	.short	(.L_2221 - .L_2220)
.L_2220:
        /*0004*/ 	.word	0x00000082


	//----- nvinfo : EIATTR_KPARAM_INFO
	.align		4
.L_2221:
        /*0008*/ 	.byte	0x04, 0x17
        /*000a*/ 	.short	(.L_2223 - .L_2222)
.L_2222:
        /*000c*/ 	.word	0x00000000
        /*0010*/ 	.short	0x0010
        /*0012*/ 	.short	0x0080
        /*0014*/ 	.byte	0x00, 0xf5, 0x21, 0x00


	//----- nvinfo : EIATTR_KPARAM_INFO
	.align		4
.L_2223:
        /*0018*/ 	.byte	0x04, 0x17
        /*001a*/ 	.short	(.L_2225 - .L_2224)
.L_2224:
        /*001c*/ 	.word	0x00000000
        /*0020*/ 	.short	0x000f
        /*0022*/ 	.short	0x0078
        /*0024*/ 	.byte	0x00, 0xf5, 0x21, 0x00


	//----- nvinfo : EIATTR_KPARAM_INFO
	.align		4
.L_2225:
        /*0028*/ 	.byte	0x04, 0x17
        /*002a*/ 	.short	(.L_2227 - .L_2226)
.L_2226:
        /*002c*/ 	.word	0x00000000
        /*0030*/ 	.short	0x000e
        /*0032*/ 	.short	0x0070
        /*0034*/ 	.byte	0x00, 0xf5, 0x21, 0x00


	//----- nvinfo : EIATTR_KPARAM_INFO
	.align		4
.L_2227:
        /*0038*/ 	.byte	0x04, 0x17
        /*003a*/ 	.short	(.L_2229 - .L_2228)
.L_2228:
        /*003c*/ 	.word	0x00000000
        /*0040*/ 	.short	0x000d
        /*0042*/ 	.short	0x0068
        /*0044*/ 	.byte	0x00, 0xf5, 0x21, 0x00


	//----- nvinfo : EIATTR_KPARAM_INFO
	.align		4
.L_2229:
        /*0048*/ 	.byte	0x04, 0x17
        /*004a*/ 	.short	(.L_2231 - .L_2230)
.L_2230:
        /*004c*/ 	.word	0x00000000
        /*0050*/ 	.short	0x000c
        /*0052*/ 	.short	0x0060
        /*0054*/ 	.byte	0x00, 0xf5, 0x21, 0x00


	//----- nvinfo : EIATTR_KPARAM_INFO
	.align		4
.L_2231:
        /*0058*/ 	.byte	0x04, 0x17
        /*005a*/ 	.short	(.L_2233 - .L_2232)
.L_2232:
        /*005c*/ 	.word	0x00000000
        /*0060*/ 	.short	0x000b
        /*0062*/ 	.short	0x0058
        /*0064*/ 	.byte	0x00, 0xf5, 0x21, 0x00


	//----- nvinfo : EIATTR_KPARAM_INFO
	.align		4
.L_2233:
        /*0068*/ 	.byte	0x04, 0x17
        /*006a*/ 	.short	(.L_2235 - .L_2234)
.L_2234:
        /*006c*/ 	.word	0x00000000
        /*0070*/ 	.short	0x000a
        /*0072*/ 	.short	0x0050
        /*0074*/ 	.byte	0x00, 0xf5, 0x21, 0x00


	//----- nvinfo : EIATTR_KPARAM_INFO
	.align		4
.L_2235:
        /*0078*/ 	.byte	0x04, 0x17
        /*007a*/ 	.short	(.L_2237 - .L_2236)
.L_2236:
        /*007c*/ 	.word	0x00000000
        /*0080*/ 	.short	0x0009
        /*0082*/ 	.short	0x0048
        /*0084*/ 	.byte	0x00, 0xf5, 0x21, 0x00


	//----- nvinfo : EIATTR_KPARAM_INFO
	.align		4
.L_2237:
        /*0088*/ 	.byte	0x04, 0x17
        /*008a*/ 	.short	(.L_2239 - .L_2238)
.L_2238:
        /*008c*/ 	.word	0x00000000
        /*0090*/ 	.short	0x0008
        /*0092*/ 	.short	0x0040
        /*0094*/ 	.byte	0x00, 0xf5, 0x21, 0x00


	//----- nvinfo : EIATTR_KPARAM_INFO
	.align		4
.L_2239:
        /*0098*/ 	.byte	0x04, 0x17
        /*009a*/ 	.short	(.L_2241 - .L_2240)
.L_2240:
        /*009c*/ 	.word	0x00000000
        /*00a0*/ 	.short	0x0007
        /*00a2*/ 	.short	0x0038
        /*00a4*/ 	.byte	0x00, 0xf5, 0x21, 0x00


	//----- nvinfo : EIATTR_KPARAM_INFO
	.align		4
.L_2241:
        /*00a8*/ 	.byte	0x04, 0x17
        /*00aa*/ 	.short	(.L_2243 - .L_2242)
.L_2242:
        /*00ac*/ 	.word	0x00000000
        /*00b0*/ 	.short	0x0006
        /*00b2*/ 	.short	0x0030
        /*00b4*/ 	.byte	0x00, 0xf5, 0x21, 0x00


	//----- nvinfo : EIATTR_KPARAM_INFO
	.align		4
.L_2243:
        /*00b8*/ 	.byte	0x04, 0x17
        /*00ba*/ 	.short	(.L_2245 - .L_2244)
.L_2244:
        /*00bc*/ 	.word	0x00000000
        /*00c0*/ 	.short	0x0005
        /*00c2*/ 	.short	0x0028
        /*00c4*/ 	.byte	0x00, 0xf5, 0x21, 0x00


	//----- nvinfo : EIATTR_KPARAM_INFO
	.align		4
.L_2245:
        /*00c8*/ 	.byte	0x04, 0x17
        /*00ca*/ 	.short	(.L_2247 - .L_2246)
.L_2246:
        /*00cc*/ 	.word	0x00000000
        /*00d0*/ 	.short	0x0004
        /*00d2*/ 	.short	0x0020
        /*00d4*/ 	.byte	0x00, 0xf5, 0x21, 0x00


	//----- nvinfo : EIATTR_KPARAM_INFO
	.align		4
.L_2247:
        /*00d8*/ 	.byte	0x04, 0x17
        /*00da*/ 	.short	(.L_2249 - .L_2248)
.L_2248:
        /*00dc*/ 	.word	0x00000000
        /*00e0*/ 	.short	0x0003
        /*00e2*/ 	.short	0x0018
        /*00e4*/ 	.byte	0x00, 0xf5, 0x21, 0x00


	//----- nvinfo : EIATTR_KPARAM_INFO
	.align		4
.L_2249:
        /*00e8*/ 	.byte	0x04, 0x17
        /*00ea*/ 	.short	(.L_2251 - .L_2250)
.L_2250:
        /*00ec*/ 	.word	0x00000000
        /*00f0*/ 	.short	0x0002
        /*00f2*/ 	.short	0x0010
        /*00f4*/ 	.byte	0x00, 0xf5, 0x21, 0x00


	//----- nvinfo : EIATTR_KPARAM_INFO
	.align		4
.L_2251:
        /*00f8*/ 	.byte	0x04, 0x17
        /*00fa*/ 	.short	(.L_2253 - .L_2252)
.L_2252:
        /*00fc*/ 	.word	0x00000000
        /*0100*/ 	.short	0x0001
        /*0102*/ 	.short	0x0008
        /*0104*/ 	.byte	0x00, 0xf5, 0x21, 0x00


	//----- nvinfo : EIATTR_KPARAM_INFO
	.align		4
.L_2253:
        /*0108*/ 	.byte	0x04, 0x17
        /*010a*/ 	.short	(.L_2255 - .L_2254)
.L_2254:
        /*010c*/ 	.word	0x00000000
        /*0110*/ 	.short	0x0000
        /*0112*/ 	.short	0x0000
        /*0114*/ 	.byte	0x00, 0xf5, 0x21, 0x00


	//----- nvinfo : EIATTR_SPARSE_MMA_MASK
	.align		4
.L_2255:
        /*0118*/ 	.byte	0x03, 0x50
        /*011a*/ 	.short	0x0000


	//----- nvinfo : EIATTR_MAXREG_COUNT
	.align		4
        /*011c*/ 	.byte	0x03, 0x1b
        /*011e*/ 	.short	0x00ff


	//----- nvinfo : EIATTR_MERCURY_ISA_VERSION
	.align		4
        /*0120*/ 	.byte	0x03, 0x5f
        /*0122*/ 	.short	0x0101


	//----- nvinfo : EIATTR_VRC_CTA_INIT_COUNT
	.align		4
        /*0124*/ 	.byte	0x02, 0x4a
	.zero		1
	.zero		1


	//----- nvinfo : EIATTR_EXIT_INSTR_OFFSETS
	.align		4
        /*0128*/ 	.byte	0x04, 0x1c
        /*012a*/ 	.short	(.L_2257 - .L_2256)


	//   ....[0]....
.L_2256:
        /*012c*/ 	.word	0x00000060


	//   ....[1]....
        /*0130*/ 	.word	0x000008e0


	//----- nvinfo : EIATTR_INDIRECT_BRANCH_TARGETS
	.align		4
.L_2257:
        /*0134*/ 	.byte	0x04, 0x34
        /*0136*/ 	.short	(.L_2259 - .L_2258)


	//   ....[0]....
.L_2258:
        /* <DEDUP_REMOVED lines=8> */


	//   ....[1]....
        /* <DEDUP_REMOVED lines=8> */


	//----- nvinfo : EIATTR_CRS_STACK_SIZE
	.align		4
.L_2259:
        /*0170*/ 	.byte	0x04, 0x1e
        /*0172*/ 	.short	(.L_2261 - .L_2260)
.L_2260:
        /*0174*/ 	.word	0x00000000


	//----- nvinfo : EIATTR_CBANK_PARAM_SIZE
	.align		4
.L_2261:
        /*0178*/ 	.byte	0x03, 0x19
        /*017a*/ 	.short	0x0088


	//----- nvinfo : EIATTR_PARAM_CBANK
	.align		4
        /*017c*/ 	.byte	0x04, 0x0a
        /*017e*/ 	.short	(.L_2263 - .L_2262)
	.align		4
.L_2262:
        /*0180*/ 	.word	index@(.nv.constant0._Z15copy_ini_middlePdS_S_S_S_S_S_S_S_S_S_S_PiPN3cub18CUB_300001_SM_100012KeyValuePairIidEES0_S0_S0_)
        /*0184*/ 	.short	0x0380
        /*0186*/ 	.short	0x0088


	//----- nvinfo : EIATTR_SW_WAR
	.align		4
.L_2263:
        /*0188*/ 	.byte	0x04, 0x36
        /*018a*/ 	.short	(.L_2265 - .L_2264)
.L_2264:
        /*018c*/ 	.word	0x00000008
.L_2265:


//--------------------- .nv.info._Z16copy_ini_upgradePdS_S_S_S_S_PiS_S_S_S_S_S_PN3cub18CUB_300001_SM_100012KeyValuePairIidEES0_S0_S0_ --------------------------
	.section	.nv.info._Z16copy_ini_upgradePdS_S_S_S_S_PiS_S_S_S_S_S_PN3cub18CUB_300001_SM_100012KeyValuePairIidEES0_S0_S0_,"",@"SHT_CUDA_INFO"
	.sectionflags	@""
	.align	4


	//----- nvinfo : EIATTR_CUDA_API_VERSION
	.align		4
        /*0000*/ 	.byte	0x04, 0x37
        /*0002*/ 	.short	(.L_2267 - .L_2266)
.L_2266:
        /*0004*/ 	.word	0x00000082


	//----- nvinfo : EIATTR_KPARAM_INFO
	.align		4
.L_2267:
        /*0008*/ 	.byte	0x04, 0x17
        /*000a*/ 	.short	(.L_2269 - .L_2268)
.L_2268:
        /*000c*/ 	.word	0x00000000
        /*0010*/ 	.short	0x0010
        /*0012*/ 	.short	0x0080
        /*0014*/ 	.byte	0x00, 0xf5, 0x21, 0x00


	//----- nvinfo : EIATTR_KPARAM_INFO
	.align		4
.L_2269:
        /*0018*/ 	.byte	0x04, 0x17
        /*001a*/ 	.short	(.L_2271 - .L_2270)
.L_2270:
        /*001c*/ 	.word	0x00000000
        /*0020*/ 	.short	0x000f
        /*0022*/ 	.short	0x0078
        /*0024*/ 	.byte	0x00, 0xf5, 0x21, 0x00


	//----- nvinfo : EIATTR_KPARAM_INFO
	.align		4
.L_2271:
        /*0028*/ 	.byte	0x04, 0x17
        /*002a*/ 	.short	(.L_2273 - .L_2272)
.L_2272:
        /*002c*/ 	.word	0x00000000
        /*0030*/ 	.short	0x000e
        /*0032*/ 	.short	0x0070
        /*0034*/ 	.byte	0x00, 0xf5, 0x21, 0x00


	//----- nvinfo : EIATTR_KPARAM_INFO
	.align		4
.L_2273:
        /*0038*/ 	.byte	0x04, 0x17
        /*003a*/ 	.short	(.L_2275 - .L_2274)
.L_2274:
        /*003c*/ 	.word	0x00000000
        /*0040*/ 	.short	0x000d
        /*0042*/ 	.short	0x0068
        /*0044*/ 	.byte	0x00, 0xf5, 0x21, 0x00


	//----- nvinfo : EIATTR_KPARAM_INFO
	.align		4
.L_2275:
        /*0048*/ 	.byte	0x04, 0x17
        /*004a*/ 	.short	(.L_2277 - .L_2276)
.L_2276:
        /*004c*/ 	.word	0x00000000
        /*0050*/ 	.short	0x000c
        /*0052*/ 	.short	0x0060
        /*0054*/ 	.byte	0x00, 0xf5, 0x21, 0x00


	//----- nvinfo : EIATTR_KPARAM_INFO
	.align		4
.L_2277:
        /*0058*/ 	.byte	0x04, 0x17
        /*005a*/ 	.short	(.L_2279 - .L_2278)
.L_2278:
        /*005c*/ 	.word	0x00000000
        /*0060*/ 	.short	0x000b
        /*0062*/ 	.short	0x0058
        /*0064*/ 	.byte	0x00, 0xf5, 0x21, 0x00


	//----- nvinfo : EIATTR_KPARAM_INFO
	.align		4
.L_2279:
        /*0068*/ 	.byte	0x04, 0x17
        /*006a*/ 	.short	(.L_2281 - .L_2280)
.L_2280:
        /*006c*/ 	.word	0x00000000
        /*0070*/ 	.short	0x000a
        /*0072*/ 	.short	0x0050
        /*0074*/ 	.byte	0x00, 0xf5, 0x21, 0x00


	//----- nvinfo : EIATTR_KPARAM_INFO
	.align		4
.L_2281:
        /*0078*/ 	.byte	0x04, 0x17
        /*007a*/ 	.short	(.L_2283 - .L_2282)
.L_2282:
        /*007c*/ 	.word	0x00000000
        /*0080*/ 	.short	0x0009
        /*0082*/ 	.short	0x0048
        /*0084*/ 	.byte	0x00, 0xf5, 0x21, 0x00


	//----- nvinfo : EIATTR_KPARAM_INFO
	.align		4
.L_2283:
        /*0088*/ 	.byte	0x04, 0x17
        /*008a*/ 	.short	(.L_2285 - .L_2284)
.L_2284:
        /*008c*/ 	.word	0x00000000
        /*0090*/ 	.short	0x0008
        /*0092*/ 	.short	0x0040
        /*0094*/ 	.byte	0x00, 0xf5, 0x21, 0x00


	//----- nvinfo : EIATTR_KPARAM_INFO
	.align		4
.L_2285:
        /*0098*/ 	.byte	0x04, 0x17
        /*009a*/ 	.short	(.L_2287 - .L_2286)
.L_2286:
        /*009c*/ 	.word	0x00000000
        /*00a0*/ 	.short	0x0007
        /*00a2*/ 	.short	0x0038
        /*00a4*/ 	.byte	0x00, 0xf5, 0x21, 0x00


	//----- nvinfo : EIATTR_KPARAM_INFO
	.align		4
.L_2287:
        /*00a8*/ 	.byte	0x04, 0x17
        /*00aa*/ 	.short	(.L_2289 - .L_2288)
.L_2288:
        /*00ac*/ 	.word	0x00000000
        /*00b0*/ 	.short	0x0006
        /*00b2*/ 	.short	0x0030
        /*00b4*/ 	.byte	0x00, 0xf5, 0x21, 0x00


	//----- nvinfo : EIATTR_KPARAM_INFO
	.align		4
.L_2289:
        /*00b8*/ 	.byte	0x04, 0x17
        /*00ba*/ 	.short	(.L_2291 - .L_2290)
.L_2290:
        /*00bc*/ 	.word	0x00000000
        /*00c0*/ 	.short	0x0005
        /*00c2*/ 	.short	0x0028
        /*00c4*/ 	.byte	0x00, 0xf5, 0x21, 0x00


	//----- nvinfo : EIATTR_KPARAM_INFO
	.align		4
.L_2291:
        /*00c8*/ 	.byte	0x04, 0x17
        /*00ca*/ 	.short	(.L_2293 - .L_2292)
.L_2292:
        /*00cc*/ 	.word	0x00000000
        /*00d0*/ 	.short	0x0004
        /*00d2*/ 	.short	0x0020
        /*00d4*/ 	.byte	0x00, 0xf5, 0x21, 0x00


	//----- nvinfo : EIATTR_KPARAM_INFO
	.align		4
.L_2293:
        /*00d8*/ 	.byte	0x04, 0x17
        /*00da*/ 	.short	(.L_2295 - .L_2294)
.L_2294:
        /*00dc*/ 	.word	0x00000000
        /*00e0*/ 	.short	0x0003
        /*00e2*/ 	.short	0x0018
        /*00e4*/ 	.byte	0x00, 0xf5, 0x21, 0x00


	//----- nvinfo : EIATTR_KPARAM_INFO
	.align		4
.L_2295:
        /*00e8*/ 	.byte	0x04, 0x17
        /*00ea*/ 	.short	(.L_2297 - .L_2296)
.L_2296:
        /*00ec*/ 	.word	0x00000000
        /*00f0*/ 	.short	0x0002
        /*00f2*/ 	.short	0x0010
        /*00f4*/ 	.byte	0x00, 0xf5, 0x21, 0x00


	//----- nvinfo : EIATTR_KPARAM_INFO
	.align		4
.L_2297:
        /*00f8*/ 	.byte	0x04, 0x17
        /*00fa*/ 	.short	(.L_2299 - .L_2298)
.L_2298:
        /*00fc*/ 	.word	0x00000000
        /*0100*/ 	.short	0x0001
        /*0102*/ 	.short	0x0008
        /*0104*/ 	.byte	0x00, 0xf5, 0x21, 0x00


	//----- nvinfo : EIATTR_KPARAM_INFO
	.align		4
.L_2299:
        /*0108*/ 	.byte	0x04, 0x17
        /*010a*/ 	.short	(.L_2301 - .L_2300)
.L_2300:
        /*010c*/ 	.word	0x00000000
        /*0110*/ 	.short	0x0000
        /*0112*/ 	.short	0x0000
        /*0114*/ 	.byte	0x00, 0xf5, 0x21, 0x00


	//----- nvinfo : EIATTR_SPARSE_MMA_MASK
	.align		4
.L_2301:
        /*0118*/ 	.byte	0x03, 0x50
        /*011a*/ 	.short	0x0000


	//----- nvinfo : EIATTR_MAXREG_COUNT
	.align		4
        /*011c*/ 	.byte	0x03, 0x1b
        /*011e*/ 	.short	0x00ff


	//----- nvinfo : EIATTR_MERCURY_ISA_VERSION
	.align		4
        /*0120*/ 	.byte	0x03, 0x5f
        /*0122*/ 	.short	0x0101


	//----- nvinfo : EIATTR_VRC_CTA_INIT_COUNT
	.align		4
        /*0124*/ 	.byte	0x02, 0x4a
	.zero		1
	.zero		1


	//----- nvinfo : EIATTR_EXIT_INSTR_OFFSETS
	.align		4
        /*0128*/ 	.byte	0x04, 0x1c
        /*012a*/ 	.short	(.L_2303 - .L_2302)


	//   ....[0]....
.L_2302:
        /*012c*/ 	.word	0x00000060


	//   ....[1]....
        /*0130*/ 	.word	0x00001570


	//----- nvinfo : EIATTR_INDIRECT_BRANCH_TARGETS
	.align		4
.L_2303:
        /*0134*/ 	.byte	0x04, 0x34
        /*0136*/ 	.short	(.L_2305 - .L_2304)


	//   ....[0]....
.L_2304:
        /* <DEDUP_REMOVED lines=8> */


	//   ....[1]....
        /* <DEDUP_REMOVED lines=8> */


	//   ....[2]....
        /* <DEDUP_REMOVED lines=8> */


	//   ....[3]....
        /* <DEDUP_REMOVED lines=8> */


	//   ....[4]....
        /* <DEDUP_REMOVED lines=8> */


	//   ....[5]....
        /* <DEDUP_REMOVED lines=8> */


	//----- nvinfo : EIATTR_CRS_STACK_SIZE
	.align		4
.L_2305:
        /*01e0*/ 	.byte	0x04, 0x1e
        /*01e2*/ 	.short	(.L_2307 - .L_2306)
.L_2306:
        /*01e4*/ 	.word	0x00000000


	//----- nvinfo : EIATTR_CBANK_PARAM_SIZE
	.align		4
.L_2307:
        /*01e8*/ 	.byte	0x03, 0x19
        /*01ea*/ 	.short	0x0088


	//----- nvinfo : EIATTR_PARAM_CBANK
	.align		4
        /*01ec*/ 	.byte	0x04, 0x0a
        /*01ee*/ 	.short	(.L_2309 - .L_2308)
	.align		4
.L_2308:
        /*01f0*/ 	.word	index@(.nv.constant0._Z16copy_ini_upgradePdS_S_S_S_S_PiS_S_S_S_S_S_PN3cub18CUB_300001_SM_100012KeyValuePairIidEES0_S0_S0_)
        /*01f4*/ 	.short	0x0380
        /*01f6*/ 	.short	0x0088


	//----- nvinfo : EIATTR_SW_WAR
	.align		4
.L_2309:
        /*01f8*/ 	.byte	0x04, 0x36
        /*01fa*/ 	.short	(.L_2311 - .L_2310)
.L_2310:
        /*01fc*/ 	.word	0x00000008
.L_2311:


//--------------------- .nv.info._Z8copy_iniPdS_S_S_S_S_S_S_S_S_S_S_PN3cub18CUB_300001_SM_100012KeyValuePairIidEEPiS5_S5_ --------------------------
	.section	.nv.info._Z8copy_iniPdS_S_S_S_S_S_S_S_S_S_S_PN3cub18CUB_300001_SM_100012KeyValuePairIidEEPiS5_S5_,"",@"SHT_CUDA_INFO"
	.sectionflags	@""
	.align	4


	//----- nvinfo : EIATTR_CUDA_API_VERSION
	.align		4
        /*0000*/ 	.byte	0x04, 0x37
        /*0002*/ 	.short	(.L_2313 - .L_2312)
.L_2312:
        /*0004*/ 	.word	0x00000082


	//----- nvinfo : EIATTR_KPARAM_INFO
	.align		4
.L_2313:
        /*0008*/ 	.byte	0x04, 0x17
        /*000a*/ 	.short	(.L_2315 - .L_2314)
.L_2314:
        /*000c*/ 	.word	0x00000000
        /*0010*/ 	.short	0x000f
        /*0012*/ 	.short	0x0078
        /*0014*/ 	.byte	0x00, 0xf5, 0x21, 0x00


	//----- nvinfo : EIATTR_KPARAM_INFO
	.align		4
.L_2315:
        /*0018*/ 	.byte	0x04, 0x17
        /*001a*/ 	.short	(.L_2317 - .L_2316)
.L_2316:
        /*001c*/ 	.word	0x00000000
        /*0020*/ 	.short	0x000e
        /*0022*/ 	.short	0x0070
        /*0024*/ 	.byte	0x00, 0xf5, 0x21, 0x00


	//----- nvinfo : EIATTR_KPARAM_INFO
	.align		4
.L_2317:
        /*0028*/ 	.byte	0x04, 0x17
        /*002a*/ 	.short	(.L_2319 - .L_2318)
.L_2318:
        /*002c*/ 	.word	0x00000000
        /*0030*/ 	.short	0x000d
        /*0032*/ 	.short	0x0068
        /*0034*/ 	.byte	0x00, 0xf5, 0x21, 0x00


	//----- nvinfo : EIATTR_KPARAM_INFO
	.align		4
.L_2319:
        /*0038*/ 	.byte	0x04, 0x17
        /*003a*/ 	.short	(.L_2321 - .L_2320)
.L_2320:
        /*003c*/ 	.word	0x00000000
        /*0040*/ 	.short	0x000c
        /*0042*/ 	.short	0x0060
        /*0044*/ 	.byte	0x00, 0xf5, 0x21, 0x00


	//----- nvinfo : EIATTR_KPARAM_INFO
	.align		4
.L_2321:
        /*0048*/ 	.byte	0x04, 0x17
        /*004a*/ 	.short	(.L_2323 - .L_2322)
.L_2322:
        /*004c*/ 	.word	0x00000000
        /*0050*/ 	.short	0x000b
        /*0052*/ 	.short	0x0058
        /*0054*/ 	.byte	0x00, 0xf5, 0x21, 0x00


	//----- nvinfo : EIATTR_KPARAM_INFO
	.align		4
.L_2323:
        /*0058*/ 	.byte	0x04, 0x17
        /*005a*/ 	.short	(.L_2325 - .L_2324)
.L_2324:
        /*005c*/ 	.word	0x00000000
        /*0060*/ 	.short	0x000a
        /*0062*/ 	.short	0x0050
        /*0064*/ 	.byte	0x00, 0xf5, 0x21, 0x00


	//----- nvinfo : EIATTR_KPARAM_INFO
	.align		4
.L_2325:
        /*0068*/ 	.byte	0x04, 0x17
        /*006a*/ 	.short	(.L_2327 - .L_2326)
.L_2326:
        /*006c*/ 	.word	0x00000000
        /*0070*/ 	.short	0x0009
        /*0072*/ 	.short	0x0048
        /*0074*/ 	.byte	0x00, 0xf5, 0x21, 0x00


	//----- nvinfo : EIATTR_KPARAM_INFO
	.align		4
.L_2327:
        /*0078*/ 	.byte	0x04, 0x17
        /*007a*/ 	.short	(.L_2329 - .L_2328)
.L_2328:
        /*007c*/ 	.word	0x00000000
        /*0080*/ 	.short	0x0008
        /*0082*/ 	.short	0x0040
        /*0084*/ 	.byte	0x00, 0xf5, 0x21, 0x00


	//----- nvinfo : EIATTR_KPARAM_INFO
	.align		4
.L_2329:
        /*0088*/ 	.byte	0x04, 0x17
        /*008a*/ 	.short	(.L_2331 - .L_2330)
.L_2330:
        /*008c*/ 	.word	0x00000000
        /*0090*/ 	.short	0x0007
        /*0092*/ 	.short	0x0038
        /*0094*/ 	.byte	0x00, 0xf5, 0x21, 0x00


	//----- nvinfo : EIATTR_KPARAM_INFO
	.align		4
.L_2331:
        /*0098*/ 	.byte	0x04, 0x17
        /*009a*/ 	.short	(.L_2333 - .L_2332)
.L_2332:
        /*009c*/ 	.word	0x00000000
        /*00a0*/ 	.short	0x0006
        /*00a2*/ 	.short	0x0030
        /*00a4*/ 	.byte	0x00, 0xf5, 0x21, 0x00


	//----- nvinfo : EIATTR_KPARAM_INFO
	.align		4
.L_2333:
        /*00a8*/ 	.byte	0x04, 0x17
        /*00aa*/ 	.short	(.L_2335 - .L_2334)
.L_2334:
        /*00ac*/ 	.word	0x00000000
        /*00b0*/ 	.short	0x0005
        /*00b2*/ 	.short	0x0028
        /*00b4*/ 	.byte	0x00, 0xf5, 0x21, 0x00


	//----- nvinfo : EIATTR_KPARAM_INFO
	.align		4
.L_2335:
        /*00b8*/ 	.byte	0x04, 0x17
        /*00ba*/ 	.short	(.L_2337 - .L_2336)
.L_2336:
        /*00bc*/ 	.word	0x00000000
        /*00c0*/ 	.short	0x0004
        /*00c2*/ 	.short	0x0020
        /*00c4*/ 	.byte	0x00, 0xf5, 0x21, 0x00


	//----- nvinfo : EIATTR_KPARAM_INFO
	.align		4
.L_2337:
        /*00c8*/ 	.byte	0x04, 0x17
        /*00ca*/ 	.short	(.L_2339 - .L_2338)
.L_2338:
        /*00cc*/ 	.word	0x00000000
        /*00d0*/ 	.short	0x0003
        /*00d2*/ 	.short	0x0018
        /*00d4*/ 	.byte	0x00, 0xf5, 0x21, 0x00


	//----- nvinfo : EIATTR_KPARAM_INFO
	.align		4
.L_2339:
        /*00d8*/ 	.byte	0x04, 0x17
        /*00da*/ 	.short	(.L_2341 - .L_2340)
.L_2340:
        /*00dc*/ 	.word	0x00000000
        /*00e0*/ 	.short	0x0002
        /*00e2*/ 	.short	0x0010
        /*00e4*/ 	.byte	0x00, 0xf5, 0x21, 0x00


	//----- nvinfo : EIATTR_KPARAM_INFO
	.align		4
.L_2341:
        /*00e8*/ 	.byte	0x04, 0x17
        /*00ea*/ 	.short	(.L_2343 - .L_2342)
.L_2342:
        /*00ec*/ 	.word	0x00000000
        /*00f0*/ 	.short	0x0001
        /*00f2*/ 	.short	0x0008
        /*00f4*/ 	.byte	0x00, 0xf5, 0x21, 0x00


	//----- nvinfo : EIATTR_KPARAM_INFO
	.align		4
.L_2343:
        /*00f8*/ 	.byte	0x04, 0x17
        /*00fa*/ 	.short	(.L_2345 - .L_2344)
.L_2344:
        /*00fc*/ 	.word	0x00000000
        /*0100*/ 	.short	0x0000
        /*0102*/ 	.short	0x0000
        /*0104*/ 	.byte	0x00, 0xf5, 0x21, 0x00


	//----- nvinfo : EIATTR_SPARSE_MMA_MASK
	.align		4
.L_2345:
        /*0108*/ 	.byte	0x03, 0x50
        /*010a*/ 	.short	0x0000


	//----- nvinfo : EIATTR_MAXREG_COUNT
	.align		4
        /*010c*/ 	.byte	0x03, 0x1b
        /*010e*/ 	.short	0x00ff


	//----- nvinfo : EIATTR_MERCURY_ISA_VERSION
	.align		4
        /*0110*/ 	.byte	0x03, 0x5f
        /*0112*/ 	.short	0x0101


	//----- nvinfo : EIATTR_VRC_CTA_INIT_COUNT
	.align		4
        /*0114*/ 	.byte	0x02, 0x4a
	.zero		1
	.zero		1


	//----- nvinfo : EIATTR_EXIT_INSTR_OFFSETS
	.align		4
        /*0118*/ 	.byte	0x04, 0x1c
        /*011a*/ 	.short	(.L_2347 - .L_2346)


	//   ....[0]....
.L_2346:
        /*011c*/ 	.word	0x00000060


	//   ....[1]....
        /*0120*/ 	.word	0x00000800


	//----- nvinfo : EIATTR_INDIRECT_BRANCH_TARGETS
	.align		4
.L_2347:
        /*0124*/ 	.byte	0x04, 0x34
        /*0126*/ 	.short	(.L_2349 - .L_2348)


	//   ....[0]....
.L_2348:
        /* <DEDUP_REMOVED lines=8> */


	//   ....[1]....
        /* <DEDUP_REMOVED lines=8> */


	//----- nvinfo : EIATTR_CRS_STACK_SIZE
	.align		4
.L_2349:
        /*0160*/ 	.byte	0x04, 0x1e
        /*0162*/ 	.short	(.L_2351 - .L_2350)
.L_2350:
        /*0164*/ 	.word	0x00000000


	//----- nvinfo : EIATTR_CBANK_PARAM_SIZE
	.align		4
.L_2351:
        /*0168*/ 	.byte	0x03, 0x19
        /*016a*/ 	.short	0x0080


	//----- nvinfo : EIATTR_PARAM_CBANK
	.align		4
        /*016c*/ 	.byte	0x04, 0x0a
        /*016e*/ 	.short	(.L_2353 - .L_2352)
	.align		4
.L_2352:
        /*0170*/ 	.word	index@(.nv.constant0._Z8copy_iniPdS_S_S_S_S_S_S_S_S_S_S_PN3cub18CUB_300001_SM_100012KeyValuePairIidEEPiS5_S5_)
        /*0174*/ 	.short	0x0380
        /*0176*/ 	.short	0x0080


	//----- nvinfo : EIATTR_SW_WAR
	.align		4
.L_2353:
        /*0178*/ 	.byte	0x04, 0x36
        /*017a*/ 	.short	(.L_2355 - .L_2354)
.L_2354:
        /*017c*/ 	.word	0x00000008
.L_2355:


//--------------------- .nv.info._Z12ini_string_1PiPdS0_S0_S0_S0_S0_S_S_S_PN3cub18CUB_300001_SM_100012KeyValuePairIidEES0_S0_S0_S0_S0_S0_ --------------------------
	.section	.nv.info._Z12ini_string_1PiPdS0_S0_S0_S0_S0_S_S_S_PN3cub18CUB_300001_SM_100012KeyValuePairIidEES0_S0_S0_S0_S0_S0_,"",@"SHT_CUDA_INFO"
	.sectionflags	@""
	.align	4


	//----- nvinfo : EIATTR_CUDA_API_VERSION
	.align		4
        /*0000*/ 	.byte	0x04, 0x37
        /*0002*/ 	.short	(.L_2357 - .L_2356)
.L_2356:
        /*0004*/ 	.word	0x00000082


	//----- nvinfo : EIATTR_KPARAM_INFO
	.align		4
.L_2357:
        /*0008*/ 	.byte	0x04, 0x17
        /*000a*/ 	.short	(.L_2359 - .L_2358)
.L_2358:
        /*000c*/ 	.word	0x00000000
        /*0010*/ 	.short	0x0010
        /*0012*/ 	.short	0x0080
        /*0014*/ 	.byte	0x00, 0xf5, 0x21, 0x00


	//----- nvinfo : EIATTR_KPARAM_INFO
	.align		4
.L_2359:
        /*0018*/ 	.byte	0x04, 0x17
        /*001a*/ 	.short	(.L_2361 - .L_2360)
.L_2360:
        /*001c*/ 	.word	0x00000000
        /*0020*/ 	.short	0x000f
        /*0022*/ 	.short	0x0078
        /*0024*/ 	.byte	0x00, 0xf5, 0x21, 0x00


	//----- nvinfo : EIATTR_KPARAM_INFO
	.align		4
.L_2361:
        /*0028*/ 	.byte	0x04, 0x17
        /*002a*/ 	.short	(.L_2363 - .L_2362)
.L_2362:
        /*002c*/ 	.word	0x00000000
        /*0030*/ 	.short	0x000e
        /*0032*/ 	.short	0x0070
        /*0034*/ 	.byte	0x00, 0xf5, 0x21, 0x00


	//----- nvinfo : EIATTR_KPARAM_INFO
	.align		4
.L_2363:
        /*0038*/ 	.byte	0x04, 0x17
        /*003a*/ 	.short	(.L_2365 - .L_2364)
.L_2364:
        /*003c*/ 	.word	0x00000000
        /*0040*/ 	.short	0x000d
        /*0042*/ 	.short	0x0068
        /*0044*/ 	.byte	0x00, 0xf5, 0x21, 0x00


	//----- nvinfo : EIATTR_KPARAM_INFO
	.align		4
.L_2365:
        /*0048*/ 	.byte	0x04, 0x17
        /*004a*/ 	.short	(.L_2367 - .L_2366)
.L_2366:
        /*004c*/ 	.word	0x00000000
        /*0050*/ 	.short	0x000c
        /*0052*/ 	.short	0x0060
        /*0054*/ 	.byte	0x00, 0xf5, 0x21, 0x00


	//----- nvinfo : EIATTR_KPARAM_INFO
	.align		4
.L_2367:
        /*0058*/ 	.byte	0x04, 0x17
        /*005a*/ 	.short	(.L_2369 - .L_2368)
.L_2368:
        /*005c*/ 	.word	0x00000000
        /*0060*/ 	.short	0x000b
        /*0062*/ 	.short	0x0058
        /*0064*/ 	.byte	0x00, 0xf5, 0x21, 0x00


	//----- nvinfo : EIATTR_KPARAM_INFO
	.align		4
.L_2369:
        /*0068*/ 	.byte	0x04, 0x17
        /*006a*/ 	.short	(.L_2371 - .L_2370)
.L_2370:
        /*006c*/ 	.word	0x00000000
        /*0070*/ 	.short	0x000a
        /*0072*/ 	.short	0x0050
        /*0074*/ 	.byte	0x00, 0xf5, 0x21, 0x00


	//----- nvinfo : EIATTR_KPARAM_INFO
	.align		4
.L_2371:
        /*0078*/ 	.byte	0x04, 0x17
        /*007a*/ 	.short	(.L_2373 - .L_2372)
.L_2372:
        /*007c*/ 	.word	0x00000000
        /*0080*/ 	.short	0x0009
        /*0082*/ 	.short	0x0048
        /*0084*/ 	.byte	0x00, 0xf5, 0x21, 0x00


	//----- nvinfo : EIATTR_KPARAM_INFO
	.align		4
.L_2373:
        /*0088*/ 	.byte	0x04, 0x17
        /*008a*/ 	.short	(.L_2375 - .L_2374)
.L_2374:
        /*008c*/ 	.word	0x00000000
        /*0090*/ 	.short	0x0008
        /*0092*/ 	.short	0x0040
        /*0094*/ 	.byte	0x00, 0xf5, 0x21, 0x00


	//----- nvinfo : EIATTR_KPARAM_INFO
	.align		4
.L_2375:
        /*0098*/ 	.byte	0x04, 0x17
        /*009a*/ 	.short	(.L_2377 - .L_2376)
.L_2376:
        /*009c*/ 	.word	0x00000000
        /*00a0*/ 	.short	0x0007
        /*00a2*/ 	.short	0x0038
        /*00a4*/ 	.byte	0x00, 0xf5, 0x21, 0x00


	//----- nvinfo : EIATTR_KPARAM_INFO
	.align		4
.L_2377:
        /*00a8*/ 	.byte	0x04, 0x17
        /*00aa*/ 	.short	(.L_2379 - .L_2378)
.L_2378:
        /*00ac*/ 	.word	0x00000000
        /*00b0*/ 	.short	0x0006
        /*00b2*/ 	.short	0x0030
        /*00b4*/ 	.byte	0x00, 0xf5, 0x21, 0x00


	//----- nvinfo : EIATTR_KPARAM_INFO
	.align		4
.L_2379:
        /*00b8*/ 	.byte	0x04, 0x17
        /*00ba*/ 	.short	(.L_2381 - .L_2380)
.L_2380:
        /*00bc*/ 	.word	0x00000000
        /*00c0*/ 	.short	0x0005
        /*00c2*/ 	.short	0x0028
        /*00c4*/ 	.byte	0x00, 0xf5, 0x21, 0x00


	//----- nvinfo : EIATTR_KPARAM_INFO
	.align		4
.L_2381:
        /*00c8*/ 	.byte	0x04, 0x17
        /*00ca*/ 	.short	(.L_2383 - .L_2382)
.L_2382:
        /*00cc*/ 	.word	0x00000000
        /*00d0*/ 	.short	0x0004
        /*00d2*/ 	.short	0x0020
        /*00d4*/ 	.byte	0x00, 0xf5, 0x21, 0x00


	//----- nvinfo : EIATTR_KPARAM_INFO
	.align		4
.L_2383:
        /*00d8*/ 	.byte	0x04, 0x17
        /*00da*/ 	.short	(.L_2385 - .L_2384)
.L_2384:
        /*00dc*/ 	.word	0x00000000
        /*00e0*/ 	.short	0x0003
        /*00e2*/ 	.short	0x0018
        /*00e4*/ 	.byte	0x00, 0xf5, 0x21, 0x00


	//----- nvinfo : EIATTR_KPARAM_INFO
	.align		4
.L_2385:
        /*00e8*/ 	.byte	0x04, 0x17
        /*00ea*/ 	.short	(.L_2387 - .L_2386)
.L_2386:
        /*00ec*/ 	.word	0x00000000
        /*00f0*/ 	.short	0x0002
        /*00f2*/ 	.short	0x0010
        /*00f4*/ 	.byte	0x00, 0xf5, 0x21, 0x00


	//----- nvinfo : EIATTR_KPARAM_INFO
	.align		4
.L_2387:
        /*00f8*/ 	.byte	0x04, 0x17
        /*00fa*/ 	.short	(.L_2389 - .L_2388)
.L_2388:
        /*00fc*/ 	.word	0x00000000
        /*0100*/ 	.short	0x0001
        /*0102*/ 	.short	0x0008
        /*0104*/ 	.byte	0x00, 0xf5, 0x21, 0x00


	//----- nvinfo : EIATTR_KPARAM_INFO
	.align		4
.L_2389:
        /*0108*/ 	.byte	0x04, 0x17
        /*010a*/ 	.short	(.L_2391 - .L_2390)
.L_2390:
        /*010c*/ 	.word	0x00000000
        /*0110*/ 	.short	0x0000
        /*0112*/ 	.short	0x0000
        /*0114*/ 	.byte	0x00, 0xf5, 0x21, 0x00


	//----- nvinfo : EIATTR_SPARSE_MMA_MASK
	.align		4
.L_2391:
        /*0118*/ 	.byte	0x03, 0x50
        /*011a*/ 	.short	0x0000


	//----- nvinfo : EIATTR_MAXREG_COUNT
	.align		4
        /*011c*/ 	.byte	0x03, 0x1b
        /*011e*/ 	.short	0x00ff


	//----- nvinfo : EIATTR_MERCURY_ISA_VERSION
	.align		4
        /*0120*/ 	.byte	0x03, 0x5f
        /*0122*/ 	.short	0x0101


	//----- nvinfo : EIATTR_VRC_CTA_INIT_COUNT
	.align		4
        /*0124*/ 	.byte	0x02, 0x4a
	.zero		1
	.zero		1


	//----- nvinfo : EIATTR_EXIT_INSTR_OFFSETS
	.align		4
        /*0128*/ 	.byte	0x04, 0x1c
        /*012a*/ 	.short	(.L_2393 - .L_2392)


	//   ....[0]....
.L_2392:
        /*012c*/ 	.word	0x00000090


	//   ....[1]....
        /*0130*/ 	.word	0x00001160


	//----- nvinfo : EIATTR_CRS_STACK_SIZE
	.align		4
.L_2393:
        /*0134*/ 	.byte	0x04, 0x1e
        /*0136*/ 	.short	(.L_2395 - .L_2394)
.L_2394:
        /*0138*/ 	.word	0x00000000


	//----- nvinfo : EIATTR_CBANK_PARAM_SIZE
	.align		4
.L_2395:
        /*013c*/ 	.byte	0x03, 0x19
        /*013e*/ 	.short	0x0088


	//----- nvinfo : EIATTR_PARAM_CBANK
	.align		4
        /*0140*/ 	.byte	0x04, 0x0a
        /*0142*/ 	.short	(.L_2397 - .L_2396)
	.align		4
.L_2396:
        /*0144*/ 	.word	index@(.nv.constant0._Z12ini_string_1PiPdS0_S0_S0_S0_S0_S_S_S_PN3cub18CUB_300001_SM_100012KeyValuePairIidEES0_S0_S0_S0_S0_S0_)
        /*0148*/ 	.short	0x0380
        /*014a*/ 	.short	0x0088


	//----- nvinfo : EIATTR_SW_WAR
	.align		4
.L_2397:
        /*014c*/ 	.byte	0x04, 0x36
        /*014e*/ 	.short	(.L_2399 - .L_2398)
.L_2398:
        /*0150*/ 	.word	0x00000008
.L_2399:


//--------------------- .nv.info._Z18Vext_cal_3_upgradePiPdS0_S0_S0_S0_S_S0_S0_S0_S0_S0_S_S_S_S0_S0_S0_S0_S0_S0_S0_S_S_S_S_S_S0_S0_S_S_S_S_S_S_S_S_S0_S0_S0_S0_S0_S0_S0_S0_S0_S0_S0_S0_S0_S0_S0_S0_S0_S0_S0_S0_ --------------------------
	.section	.nv.info._Z18Vext_cal_3_upgradePiPdS0_S0_S0_S0_S_S0_S0_S0_S0_S0_S_S_S_S0_S0_S0_S0_S0_S0_S0_S_S_S_S_S_S0_S0_S_S_S_S_S_S_S_S_S0_S0_S0_S0_S0_S0_S0_S0_S0_S0_S0_S0_S0_S0_S0_S0_S0_S0_S0_S0_,"",@"SHT_CUDA_INFO"
	.sectionflags	@""
	.align	4


	//----- nvinfo : EIATTR_CUDA_API_VERSION
	.align		4
        /*0000*/ 	.byte	0x04, 0x37
        /*0002*/ 	.short	(.L_2401 - .L_2400)
.L_2400:
        /*0004*/ 	.word	0x00000082


	//----- nvinfo : EIATTR_KPARAM_INFO
	.align		4
.L_2401:
        /*0008*/ 	.byte	0x04, 0x17
        /*000a*/ 	.short	(.L_2403 - .L_2402)
.L_2402:
        /*000c*/ 	.word	0x00000000
        /*0010*/ 	.short	0x0038
        /*0012*/ 	.short	0x01c0
        /*0014*/ 	.byte	0x00, 0xf5, 0x21, 0x00


	//----- nvinfo : EIATTR_KPARAM_INFO
	.align		4
.L_2403:
        /*0018*/ 	.byte	0x04, 0x17
        /*001a*/ 	.short	(.L_2405 - .L_2404)
.L_2404:
        /*001c*/ 	.word	0x00000000
        /*0020*/ 	.short	0x0037
        /*0022*/ 	.short	0x01b8
        /*0024*/ 	.byte	0x00, 0xf5, 0x21, 0x00


	//----- nvinfo : EIATTR_KPARAM_INFO
	.align		4
.L_2405:
        /*0028*/ 	.byte	0x04, 0x17
        /*002a*/ 	.short	(.L_2407 - .L_2406)
.L_2406:
        /*002c*/ 	.word	0x00000000
        /*0030*/ 	.short	0x0036
        /*0032*/ 	.short	0x01b0
        /*0034*/ 	.byte	0x00, 0xf5, 0x21, 0x00


	//----- nvinfo : EIATTR_KPARAM_INFO
	.align		4
.L_2407:
        /*0038*/ 	.byte	0x04, 0x17
        /*003a*/ 	.short	(.L_2409 - .L_2408)
.L_2408:
        /*003c*/ 	.word	0x00000000
        /*0040*/ 	.short	0x0035
        /*0042*/ 	.short	0x01a8
        /*0044*/ 	.byte	0x00, 0xf5, 0x21, 0x00


	//----- nvinfo : EIATTR_KPARAM_INFO
	.align		4
.L_2409:
        /*0048*/ 	.byte	0x04, 0x17
        /*004a*/ 	.short	(.L_2411 - .L_2410)
.L_2410:
        /*004c*/ 	.word	0x00000000
        /*0050*/ 	.short	0x0034
        /*0052*/ 	.short	0x01a0
        /*0054*/ 	.byte	0x00, 0xf5, 0x21, 0x00


	//----- nvinfo : EIATTR_KPARAM_INFO
	.align		4
.L_2411:
        /*0058*/ 	.byte	0x04, 0x17
        /*005a*/ 	.short	(.L_2413 - .L_2412)
.L_2412:
        /*005c*/ 	.word	0x00000000
        /*0060*/ 	.short	0x0033
        /*0062*/ 	.short	0x0198
        /*0064*/ 	.byte	0x00, 0xf5, 0x21, 0x00


	//----- nvinfo : EIATTR_KPARAM_INFO
	.align		4
.L_2413:
        /*0068*/ 	.byte	0x04, 0x17
        /*006a*/ 	.short	(.L_2415 - .L_2414)
.L_2414:
        /*006c*/ 	.word	0x00000000
        /*0070*/ 	.short	0x0032
        /*0072*/ 	.short	0x0190
        /*0074*/ 	.byte	0x00, 0xf5, 0x21, 0x00


	//----- nvinfo : EIATTR_KPARAM_INFO
	.align		4
.L_2415:
        /*0078*/ 	.byte	0x04, 0x17
        /*007a*/ 	.short	(.L_2417 - .L_2416)
.L_2416:
        /*007c*/ 	.word	0x00000000
        /*0080*/ 	.short	0x0031
        /*0082*/ 	.short	0x0188
        /*0084*/ 	.byte	0x00, 0xf5, 0x21, 0x00


	//----- nvinfo : EIATTR_KPARAM_INFO
	.align		4
.L_2417:
        /*0088*/ 	.byte	0x04, 0x17
        /*008a*/ 	.short	(.L_2419 - .L_2418)
.L_2418:
        /*008c*/ 	.word	0x00000000
        /*0090*/ 	.short	0x0030
        /*0092*/ 	.short	0x0180
        /*0094*/ 	.byte	0x00, 0xf5, 0x21, 0x00


	//----- nvinfo : EIATTR_KPARAM_INFO
	.align		4
.L_2419:
        /*0098*/ 	.byte	0x04, 0x17
        /*009a*/ 	.short	(.L_2421 - .L_2420)
.L_2420:
        /*009c*/ 	.word	0x00000000
        /*00a0*/ 	.short	0x002f
        /*00a2*/ 	.short	0x0178
        /*00a4*/ 	.byte	0x00, 0xf5, 0x21, 0x00


	//----- nvinfo : EIATTR_KPARAM_INFO
	.align		4
.L_2421:
        /*00a8*/ 	.byte	0x04, 0x17
        /*00aa*/ 	.short	(.L_2423 - .L_2422)
.L_2422:
        /*00ac*/ 	.word	0x00000000
        /*00b0*/ 	.short	0x002e
        /*00b2*/ 	.short	0x0170
        /*00b4*/ 	.byte	0x00, 0xf5, 0x21, 0x00


	//----- nvinfo : EIATTR_KPARAM_INFO
	.align		4
.L_2423:
        /*00b8*/ 	.byte	0x04, 0x17
        /*00ba*/ 	.short	(.L_2425 - .L_2424)
.L_2424:
        /*00bc*/ 	.word	0x00000000
        /*00c0*/ 	.short	0x002d
        /*00c2*/ 	.short	0x0168
        /*00c4*/ 	.byte	0x00, 0xf5, 0x21, 0x00


	//----- nvinfo : EIATTR_KPARAM_INFO
	.align		4
.L_2425:
        /*00c8*/ 	.byte	0x04, 0x17
        /*00ca*/ 	.short	(.L_2427 - .L_2426)
.L_2426:
        /*00cc*/ 	.word	0x00000000
        /*00d0*/ 	.short	0x002c
        /*00d2*/ 	.short	0x0160
        /*00d4*/ 	.byte	0x00, 0xf5, 0x21, 0x00


	//----- nvinfo : EIATTR_KPARAM_INFO
	.align		4
.L_2427:
        /*00d8*/ 	.byte	0x04, 0x17
        /*00da*/ 	.short	(.L_2429 - .L_2428)
.L_2428:
        /*00dc*/ 	.word	0x00000000
        /*00e0*/ 	.short	0x002b
        /*00e2*/ 	.short	0x0158
        /*00e4*/ 	.byte	0x00, 0xf5, 0x21, 0x00


	//----- nvinfo : EIATTR_KPARAM_INFO
	.align		4
.L_2429:
        /*00e8*/ 	.byte	0x04, 0x17
        /*00ea*/ 	.short	(.L_2431 - .L_2430)
.L_2430:
        /*00ec*/ 	.word	0x00000000
        /*00f0*/ 	.short	0x002a
        /*00f2*/ 	.short	0x0150
        /*00f4*/ 	.byte	0x00, 0xf5, 0x21, 0x00


	//----- nvinfo : EIATTR_KPARAM_INFO
	.align		4
.L_2431:
        /*00f8*/ 	.byte	0x04, 0x17
        /*00fa*/ 	.short	(.L_2433 - .L_2432)
.L_2432:
        /*00fc*/ 	.word	0x00000000
        /*0100*/ 	.short	0x0029
        /*0102*/ 	.short	0x0148
        /*0104*/ 	.byte	0x00, 0xf5, 0x21, 0x00


	//----- nvinfo : EIATTR_KPARAM_INFO
	.align		4
.L_2433:
        /*0108*/ 	.byte	0x04, 0x17
        /*010a*/ 	.short	(.L_2435 - .L_2434)
.L_2434:
        /*010c*/ 	.word	0x00000000
        /*0110*/ 	.short	0x0028
        /*0112*/ 	.short	0x0140
        /*0114*/ 	.byte	0x00, 0xf5, 0x21, 0x00


	//----- nvinfo : EIATTR_KPARAM_INFO
	.align		4
.L_2435:
        /*0118*/ 	.byte	0x04, 0x17
        /*011a*/ 	.short	(.L_2437 - .L_2436)
.L_2436:
        /*011c*/ 	.word	0x00000000
        /*0120*/ 	.short	0x0027
        /*0122*/ 	.short	0x0138
        /*0124*/ 	.byte	0x00, 0xf5, 0x21, 0x00


	//----- nvinfo : EIATTR_KPARAM_INFO
	.align		4
.L_2437:
        /*0128*/ 	.byte	0x04, 0x17
        /*012a*/ 	.short	(.L_2439 - .L_2438)
.L_2438:
        /*012c*/ 	.word	0x00000000
        /*0130*/ 	.short	0x0026
        /*0132*/ 	.short	0x0130
        /*0134*/ 	.byte	0x00, 0xf5, 0x21, 0x00


	//----- nvinfo : EIATTR_KPARAM_INFO
	.align		4
.L_2439:
        /*0138*/ 	.byte	0x04, 0x17
        /*013a*/ 	.short	(.L_2441 - .L_2440)
.L_2440:
        /*013c*/ 	.word	0x00000000
        /*0140*/ 	.short	0x0025
        /*0142*/ 	.short	0x0128
        /*0144*/ 	.byte	0x00, 0xf5, 0x21, 0x00


	//----- nvinfo : EIATTR_KPARAM_INFO
	.align		4
.L_2441:
        /*0148*/ 	.byte	0x04, 0x17
        /*014a*/ 	.short	(.L_2443 - .L_2442)
.L_2442:
        /*014c*/ 	.word	0x00000000
        /*0150*/ 	.short	0x0024
        /*0152*/ 	.short	0x0120
        /*0154*/ 	.byte	0x00, 0xf5, 0x21, 0x00


	//----- nvinfo : EIATTR_KPARAM_INFO
	.align		4
.L_2443:
        /*0158*/ 	.byte	0x04, 0x17
        /*015a*/ 	.short	(.L_2445 - .L_2444)
.L_2444:
        /*015c*/ 	.word	0x00000000
        /*0160*/ 	.short	0x0023
        /*0162*/ 	.short	0x0118
        /*0164*/ 	.byte	0x00, 0xf5, 0x21, 0x00


	//----- nvinfo : EIATTR_KPARAM_INFO
	.align		4
.L_2445:
        /*0168*/ 	.byte	0x04, 0x17
        /*016a*/ 	.short	(.L_2447 - .L_2446)
.L_2446:
        /*016c*/ 	.word	0x00000000
        /*0170*/ 	.short	0x0022
        /*0172*/ 	.short	0x0110
        /*0174*/ 	.byte	0x00, 0xf5, 0x21, 0x00


	//----- nvinfo : EIATTR_KPARAM_INFO
	.align		4
.L_2447:
        /*0178*/ 	.byte	0x04, 0x17
        /*017a*/ 	.short	(.L_2449 - .L_2448)
.L_2448:
        /*017c*/ 	.word	0x00000000
        /*0180*/ 	.short	0x0021
        /*0182*/ 	.short	0x0108
        /*0184*/ 	.byte	0x00, 0xf5, 0x21, 0x00


	//----- nvinfo : EIATTR_KPARAM_INFO
	.align		4
.L_2449:
        /*0188*/ 	.byte	0x04, 0x17
        /*018a*/ 	.short	(.L_2451 - .L_2450)
.L_2450:
        /*018c*/ 	.word	0x00000000
        /*0190*/ 	.short	0x0020
        /*0192*/ 	.short	0x0100
        /*0194*/ 	.byte	0x00, 0xf5, 0x21, 0x00


	//----- nvinfo : EIATTR_KPARAM_INFO
	.align		4
.L_2451:
        /*0198*/ 	.byte	0x04, 0x17
        /*019a*/ 	.short	(.L_2453 - .L_2452)
.L_2452:
        /*019c*/ 	.word	0x00000000
        /*01a0*/ 	.short	0x001f
        /*01a2*/ 	.short	0x00f8
        /*01a4*/ 	.byte	0x00, 0xf5, 0x21, 0x00


	//----- nvinfo : EIATTR_KPARAM_INFO
	.align		4
.L_2453:
        /*01a8*/ 	.byte	0x04, 0x17
        /*01aa*/ 	.short	(.L_2455 - .L_2454)
.L_2454:
        /*01ac*/ 	.word	0x00000000
        /*01b0*/ 	.short	0x001e
        /*01b2*/ 	.short	0x00f0
        /*01b4*/ 	.byte	0x00, 0xf5, 0x21, 0x00


	//----- nvinfo : EIATTR_KPARAM_INFO
	.align		4
.L_2455:
        /*01b8*/ 	.byte	0x04, 0x17
        /*01ba*/ 	.short	(.L_2457 - .L_2456)
.L_2456:
        /*01bc*/ 	.word	0x00000000
        /*01c0*/ 	.short	0x001d
        /*01c2*/ 	.short	0x00e8
        /*01c4*/ 	.byte	0x00, 0xf5, 0x21, 0x00


	//----- nvinfo : EIATTR_KPARAM_INFO
	.align		4
.L_2457:
        /*01c8*/ 	.byte	0x04, 0x17
        /*01ca*/ 	.short	(.L_2459 - .L_2458)
.L_2458:
        /*01cc*/ 	.word	0x00000000
        /*01d0*/ 	.short	0x001c
        /*01d2*/ 	.short	0x00e0
        /*01d4*/ 	.byte	0x00, 0xf5, 0x21, 0x00


	//----- nvinfo : EIATTR_KPARAM_INFO
	.align		4
.L_2459:
        /*01d8*/ 	.byte	0x04, 0x17
        /*01da*/ 	.short	(.L_2461 - .L_2460)
.L_2460:
        /*01dc*/ 	.word	0x00000000
        /*01e0*/ 	.short	0x001b
        /*01e2*/ 	.short	0x00d8
        /*01e4*/ 	.byte	0x00, 0xf5, 0x21, 0x00


	//----- nvinfo : EIATTR_KPARAM_INFO
	.align		4
.L_2461:
        /*01e8*/ 	.byte	0x04, 0x17
        /*01ea*/ 	.short	(.L_2463 - .L_2462)
.L_2462:
        /*01ec*/ 	.word	0x00000000
        /*01f0*/ 	.short	0x001a
        /*01f2*/ 	.short	0x00d0
        /*01f4*/ 	.byte	0x00, 0xf5, 0x21, 0x00


	//----- nvinfo : EIATTR_KPARAM_INFO
	.align		4
.L_2463:
        /*01f8*/ 	.byte	0x04, 0x17
        /*01fa*/ 	.short	(.L_2465 - .L_2464)
.L_2464:
        /*01fc*/ 	.word	0x00000000
        /*0200*/ 	.short	0x0019
        /*0202*/ 	.short	0x00c8
        /*0204*/ 	.byte	0x00, 0xf5, 0x21, 0x00


	//----- nvinfo : EIATTR_KPARAM_INFO
	.align		4
.L_2465:
        /*0208*/ 	.byte	0x04, 0x17
        /*020a*/ 	.short	(.L_2467 - .L_2466)
.L_2466:
        /*020c*/ 	.word	0x00000000
        /*0210*/ 	.short	0x0018
        /*0212*/ 	.short	0x00c0
        /*0214*/ 	.byte	0x00, 0xf5, 0x21, 0x00


	//----- nvinfo : EIATTR_KPARAM_INFO
	.align		4
.L_2467:
        /*0218*/ 	.byte	0x04, 0x17
        /*021a*/ 	.short	(.L_2469 - .L_2468)
.L_2468:
        /*021c*/ 	.word	0x00000000
        /*0220*/ 	.short	0x0017
        /*0222*/ 	.short	0x00b8
        /*0224*/ 	.byte	0x00, 0xf5, 0x21, 0x00


	//----- nvinfo : EIATTR_KPARAM_INFO
	.align		4
.L_2469:
        /*0228*/ 	.byte	0x04, 0x17
        /*022a*/ 	.short	(.L_2471 - .L_2470)
.L_2470:
        /*022c*/ 	.word	0x00000000
        /*0230*/ 	.short	0x0016
        /*0232*/ 	.short	0x00b0
        /*0234*/ 	.byte	0x00, 0xf5, 0x21, 0x00


	//----- nvinfo : EIATTR_KPARAM_INFO
	.align		4
.L_2471:
        /*0238*/ 	.byte	0x04, 0x17
        /*023a*/ 	.short	(.L_2473 - .L_2472)
.L_2472:
        /*023c*/ 	.word	0x00000000
        /*0240*/ 	.short	0x0015
        /*0242*/ 	.short	0x00a8
        /*0244*/ 	.byte	0x00, 0xf5, 0x21, 0x00


	//----- nvinfo : EIATTR_KPARAM_INFO
	.align		4
.L_2473:
        /*0248*/ 	.byte	0x04, 0x17
        /*024a*/ 	.short	(.L_2475 - .L_2474)
.L_2474:
        /*024c*/ 	.word	0x00000000
        /*0250*/ 	.short	0x0014
        /*0252*/ 	.short	0x00a0
        /*0254*/ 	.byte	0x00, 0xf5, 0x21, 0x00


	//----- nvinfo : EIATTR_KPARAM_INFO
	.align		4
.L_2475:
        /*0258*/ 	.byte	0x04, 0x17
        /*025a*/ 	.short	(.L_2477 - .L_2476)
.L_2476:
        /*025c*/ 	.word	0x00000000
        /*0260*/ 	.short	0x0013
        /*0262*/ 	.short	0x0098
        /*0264*/ 	.byte	0x00, 0xf5, 0x21, 0x00


	//----- nvinfo : EIATTR_KPARAM_INFO
	.align		4
.L_2477:
        /*0268*/ 	.byte	0x04, 0x17
        /*026a*/ 	.short	(.L_2479 - .L_2478)
.L_2478:
        /*026c*/ 	.word	0x00000000
        /*0270*/ 	.short	0x0012
        /*0272*/ 	.short	0x0090
        /*0274*/ 	.byte	0x00, 0xf5, 0x21, 0x00


	//----- nvinfo : EIATTR_KPARAM_INFO
	.align		4
.L_2479:
        /*0278*/ 	.byte	0x04, 0x17
        /*027a*/ 	.short	(.L_2481 - .L_2480)
.L_2480:
        /*027c*/ 	.word	0x00000000
        /*0280*/ 	.short	0x0011
        /*0282*/ 	.short	0x0088
        /*0284*/ 	.byte	0x00, 0xf5, 0x21, 0x00


	//----- nvinfo : EIATTR_KPARAM_INFO
	.align		4
.L_2481:
        /*0288*/ 	.byte	0x04, 0x17
        /*028a*/ 	.short	(.L_2483 - .L_2482)
.L_2482:
        /*028c*/ 	.word	0x00000000
        /*0290*/ 	.short	0x0010
        /*0292*/ 	.short	0x0080
        /*0294*/ 	.byte	0x00, 0xf5, 0x21, 0x00


	//----- nvinfo : EIATTR_KPARAM_INFO
	.align		4
.L_2483:
        /*0298*/ 	.byte	0x04, 0x17
        /*029a*/ 	.short	(.L_2485 - .L_2484)
.L_2484:
        /*029c*/ 	.word	0x00000000
        /*02a0*/ 	.short	0x000f
        /*02a2*/ 	.short	0x0078
        /*02a4*/ 	.byte	0x00, 0xf5, 0x21, 0x00


	//----- nvinfo : EIATTR_KPARAM_INFO
	.align		4
.L_2485:
        /*02a8*/ 	.byte	0x04, 0x17
        /*02aa*/ 	.short	(.L_2487 - .L_2486)
.L_2486:
        /*02ac*/ 	.word	0x00000000
        /*02b0*/ 	.short	0x000e
        /*02b2*/ 	.short	0x0070
        /*02b4*/ 	.byte	0x00, 0xf5, 0x21, 0x00


	//----- nvinfo : EIATTR_KPARAM_INFO
	.align		4
.L_2487:
        /*02b8*/ 	.byte	0x04, 0x17
        /*02ba*/ 	.short	(.L_2489 - .L_2488)
.L_2488:
        /*02bc*/ 	.word	0x00000000
        /*02c0*/ 	.short	0x000d
        /*02c2*/ 	.short	0x0068
        /*02c4*/ 	.byte	0x00, 0xf5, 0x21, 0x00


	//----- nvinfo : EIATTR_KPARAM_INFO
	.align		4
.L_2489:
        /*02c8*/ 	.byte	0x04, 0x17
        /*02ca*/ 	.short	(.L_2491 - .L_2490)
.L_2490:
        /*02cc*/ 	.word	0x00000000
        /*02d0*/ 	.short	0x000c
        /*02d2*/ 	.short	0x0060
        /*02d4*/ 	.byte	0x00, 0xf5, 0x21, 0x00


	//----- nvinfo : EIATTR_KPARAM_INFO
	.align		4
.L_2491:
        /*02d8*/ 	.byte	0x04, 0x17
        /*02da*/ 	.short	(.L_2493 - .L_2492)
.L_2492:
        /*02dc*/ 	.word	0x00000000
        /*02e0*/ 	.short	0x000b
        /*02e2*/ 	.short	0x0058
        /*02e4*/ 	.byte	0x00, 0xf5, 0x21, 0x00


	//----- nvinfo : EIATTR_KPARAM_INFO
	.align		4
.L_2493:
        /*02e8*/ 	.byte	0x04, 0x17
        /*02ea*/ 	.short	(.L_2495 - .L_2494)
.L_2494:
        /*02ec*/ 	.word	0x00000000
        /*02f0*/ 	.short	0x000a
        /*02f2*/ 	.short	0x0050
        /*02f4*/ 	.byte	0x00, 0xf5, 0x21, 0x00


	//----- nvinfo : EIATTR_KPARAM_INFO
	.align		4
.L_2495:
        /*02f8*/ 	.byte	0x04, 0x17
        /*02fa*/ 	.short	(.L_2497 - .L_2496)
.L_2496:
        /*02fc*/ 	.word	0x00000000
        /*0300*/ 	.short	0x0009
        /*0302*/ 	.short	0x0048
        /*0304*/ 	.byte	0x00, 0xf5, 0x21, 0x00


	//----- nvinfo : EIATTR_KPARAM_INFO
	.align		4
.L_2497:
        /*0308*/ 	.byte	0x04, 0x17
        /*030a*/ 	.short	(.L_2499 - .L_2498)
.L_2498:
        /*030c*/ 	.word	0x00000000
        /*0310*/ 	.short	0x0008
        /*0312*/ 	.short	0x0040
        /*0314*/ 	.byte	0x00, 0xf5, 0x21, 0x00


	//----- nvinfo : EIATTR_KPARAM_INFO
	.align		4
.L_2499:
        /*0318*/ 	.byte	0x04, 0x17
        /*031a*/ 	.short	(.L_2501 - .L_2500)
.L_2500:
        /*031c*/ 	.word	0x00000000
        /*0320*/ 	.short	0x0007
        /*0322*/ 	.short	0x0038
        /*0324*/ 	.byte	0x00, 0xf5, 0x21, 0x00


	//----- nvinfo : EIATTR_KPARAM_INFO
	.align		4
.L_2501:
        /*0328*/ 	.byte	0x04, 0x17
        /*032a*/ 	.short	(.L_2503 - .L_2502)
.L_2502:
        /*032c*/ 	.word	0x00000000
        /*0330*/ 	.short	0x0006
        /*0332*/ 	.short	0x0030
        /*0334*/ 	.byte	0x00, 0xf5, 0x21, 0x00


	//----- nvinfo : EIATTR_KPARAM_INFO
	.align		4
.L_2503:
        /*0338*/ 	.byte	0x04, 0x17
        /*033a*/ 	.short	(.L_2505 - .L_2504)
.L_2504:
        /*033c*/ 	.word	0x00000000
        /*0340*/ 	.short	0x0005
        /*0342*/ 	.short	0x0028
        /*0344*/ 	.byte	0x00, 0xf5, 0x21, 0x00


	//----- nvinfo : EIATTR_KPARAM_INFO
	.align		4
.L_2505:
        /*0348*/ 	.byte	0x04, 0x17
        /*034a*/ 	.short	(.L_2507 - .L_2506)
.L_2506:
        /*034c*/ 	.word	0x00000000
        /*0350*/ 	.short	0x0004
        /*0352*/ 	.short	0x0020
        /*0354*/ 	.byte	0x00, 0xf5, 0x21, 0x00


	//----- nvinfo : EIATTR_KPARAM_INFO
	.align		4
.L_2507:
        /*0358*/ 	.byte	0x04, 0x17
        /*035a*/ 	.short	(.L_2509 - .L_2508)
.L_2508:
        /*035c*/ 	.word	0x00000000
        /*0360*/ 	.short	0x0003
        /*0362*/ 	.short	0x0018
        /*0364*/ 	.byte	0x00, 0xf5, 0x21, 0x00


	//----- nvinfo : EIATTR_KPARAM_INFO
	.align		4
.L_2509:
        /*0368*/ 	.byte	0x04, 0x17
        /*036a*/ 	.short	(.L_2511 - .L_2510)
.L_2510:
        /*036c*/ 	.word	0x00000000
        /*0370*/ 	.short	0x0002
        /*0372*/ 	.short	0x0010
        /*0374*/ 	.byte	0x00, 0xf5, 0x21, 0x00


	//----- nvinfo : EIATTR_KPARAM_INFO
	.align		4
.L_2511:
        /*0378*/ 	.byte	0x04, 0x17
        /*037a*/ 	.short	(.L_2513 - .L_2512)
.L_2512:
        /*037c*/ 	.word	0x00000000
        /*0380*/ 	.short	0x0001
        /*0382*/ 	.short	0x0008
        /*0384*/ 	.byte	0x00, 0xf5, 0x21, 0x00


	//----- nvinfo : EIATTR_KPARAM_INFO
	.align		4
.L_2513:
        /*0388*/ 	.byte	0x04, 0x17
        /*038a*/ 	.short	(.L_2515 - .L_2514)
.L_2514:
        /*038c*/ 	.word	0x00000000
        /*0390*/ 	.short	0x0000
        /*0392*/ 	.short	0x0000
        /*0394*/ 	.byte	0x00, 0xf5, 0x21, 0x00


	//----- nvinfo : EIATTR_SPARSE_MMA_MASK
	.align		4
.L_2515:
        /*0398*/ 	.byte	0x03, 0x50
        /*039a*/ 	.short	0x0000


	//----- nvinfo : EIATTR_MAXREG_COUNT
	.align		4
        /*039c*/ 	.byte	0x03, 0x1b
        /*039e*/ 	.short	0x00ff


	//----- nvinfo : EIATTR_MERCURY_ISA_VERSION
	.align		4
        /*03a0*/ 	.byte	0x03, 0x5f
        /*03a2*/ 	.short	0x0101


	//----- nvinfo : EIATTR_VRC_CTA_INIT_COUNT
	.align		4
        /*03a4*/ 	.byte	0x02, 0x4a
	.zero		1
	.zero		1


	//----- nvinfo : EIATTR_EXIT_INSTR_OFFSETS
	.align		4
        /*03a8*/ 	.byte	0x04, 0x1c
        /*03aa*/ 	.short	(.L_2517 - .L_2516)


	//   ....[0]....
.L_2516:
        /*03ac*/ 	.word	0x00000230


	//   ....[1]....
        /*03b0*/ 	.word	0x0000a920


	//----- nvinfo : EIATTR_CRS_STACK_SIZE
	.align		4
.L_2517:
        /*03b4*/ 	.byte	0x04, 0x1e
        /*03b6*/ 	.short	(.L_2519 - .L_2518)
.L_2518:
        /*03b8*/ 	.word	0x00000000


	//----- nvinfo : EIATTR_CBANK_PARAM_SIZE
	.align		4
.L_2519:
        /*03bc*/ 	.byte	0x03, 0x19
        /*03be*/ 	.short	0x01c8


	//----- nvinfo : EIATTR_PARAM_CBANK
	.align		4
        /*03c0*/ 	.byte	0x04, 0x0a
        /*03c2*/ 	.short	(.L_2521 - .L_2520)
	.align		4
.L_2520:
        /*03c4*/ 	.word	index@(.nv.constant0._Z18Vext_cal_3_upgradePiPdS0_S0_S0_S0_S_S0_S0_S0_S0_S0_S_S_S_S0_S0_S0_S0_S0_S0_S0_S_S_S_S_S_S0_S0_S_S_S_S_S_S_S_S_S0_S0_S0_S0_S0_S0_S0_S0_S0_S0_S0_S0_S0_S0_S0_S0_S0_S0_S0_S0_)
        /*03c8*/ 	.short	0x0380
        /*03ca*/ 	.short	0x01c8


	//----- nvinfo : EIATTR_SW_WAR
	.align		4
.L_2521:
        /*03cc*/ 	.byte	0x04, 0x36
        /*03ce*/ 	.short	(.L_2523 - .L_2522)
.L_2522:
        /*03d0*/ 	.word	0x00000008
.L_2523:


//--------------------- .nv.info._Z10Vext_cal_3PiPdS0_S0_S0_S0_S_S0_S0_S0_S0_S0_S_S_S_S0_S0_S0_S0_S0_S0_S0_S_S_S_S_S0_S0_S_S_S_S_S_S_S_S_S0_S0_S0_S0_S0_S0_S0_S0_S0_S0_S0_S0_S0_S0_S0_S0_S0_S0_S0_S0_ --------------------------
	.section	.nv.info._Z10Vext_cal_3PiPdS0_S0_S0_S0_S_S0_S0_S0_S0_S0_S_S_S_S0_S0_S0_S0_S0_S0_S0_S_S_S_S_S0_S0_S_S_S_S_S_S_S_S_S0_S0_S0_S0_S0_S0_S0_S0_S0_S0_S0_S0_S0_S0_S0_S0_S0_S0_S0_S0_,"",@"SHT_CUDA_INFO"
	.sectionflags	@""
	.align	4


	//----- nvinfo : EIATTR_CUDA_API_VERSION
	.align		4
        /*0000*/ 	.byte	0x04, 0x37
        /*0002*/ 	.short	(.L_2525 - .L_2524)
.L_2524:
        /*0004*/ 	.word	0x00000082


	//----- nvinfo : EIATTR_KPARAM_INFO
	.align		4
.L_2525:
        /*0008*/ 	.byte	0x04, 0x17
        /*000a*/ 	.short	(.L_2527 - .L_2526)
.L_2526:
        /*000c*/ 	.word	0x00000000
        /*0010*/ 	.short	0x0037
        /*0012*/ 	.short	0x01b8
        /*0014*/ 	.byte	0x00, 0xf5, 0x21, 0x00


	//----- nvinfo : EIATTR_KPARAM_INFO
	.align		4
.L_2527:
        /*0018*/ 	.byte	0x04, 0x17
        /*001a*/ 	.short	(.L_2529 - .L_2528)
.L_2528:
        /*001c*/ 	.word	0x00000000
        /*0020*/ 	.short	0x0036
        /*0022*/ 	.short	0x01b0
        /*0024*/ 	.byte	0x00, 0xf5, 0x21, 0x00


	//----- nvinfo : EIATTR_KPARAM_INFO
	.align		4
.L_2529:
        /*0028*/ 	.byte	0x04, 0x17
        /*002a*/ 	.short	(.L_2531 - .L_2530)
.L_2530:
        /*002c*/ 	.word	0x00000000
        /*0030*/ 	.short	0x0035
        /*0032*/ 	.short	0x01a8
        /*0034*/ 	.byte	0x00, 0xf5, 0x21, 0x00


	//----- nvinfo : EIATTR_KPARAM_INFO
	.align		4
.L_2531:
        /*0038*/ 	.byte	0x04, 0x17
        /*003a*/ 	.short	(.L_2533 - .L_2532)
.L_2532:
        /*003c*/ 	.word	0x00000000
        /*0040*/ 	.short	0x0034
        /*0042*/ 	.short	0x01a0
        /*0044*/ 	.byte	0x00, 0xf5, 0x21, 0x00


	//----- nvinfo : EIATTR_KPARAM_INFO
	.align		4
.L_2533:
        /*0048*/ 	.byte	0x04, 0x17
        /*004a*/ 	.short	(.L_2535 - .L_2534)
.L_2534:
        /*004c*/ 	.word	0x00000000
        /*0050*/ 	.short	0x0033
        /*0052*/ 	.short	0x0198
        /*0054*/ 	.byte	0x00, 0xf5, 0x21, 0x00


	//----- nvinfo : EIATTR_KPARAM_INFO
	.align		4
.L_2535:
        /*0058*/ 	.byte	0x04, 0x17
        /*005a*/ 	.short	(.L_2537 - .L_2536)
.L_2536:
        /*005c*/ 	.word	0x00000000
        /*0060*/ 	.short	0x0032
        /*0062*/ 	.short	0x0190
        /*0064*/ 	.byte	0x00, 0xf5, 0x21, 0x00


	//----- nvinfo : EIATTR_KPARAM_INFO
	.align		4
.L_2537:
        /*0068*/ 	.byte	0x04, 0x17
        /*006a*/ 	.short	(.L_2539 - .L_2538)
.L_2538:
        /*006c*/ 	.word	0x00000000
        /*0070*/ 	.short	0x0031
        /*0072*/ 	.short	0x0188
        /*0074*/ 	.byte	0x00, 0xf5, 0x21, 0x00


	//----- nvinfo : EIATTR_KPARAM_INFO
	.align		4
.L_2539:
        /*0078*/ 	.byte	0x04, 0x17
        /*007a*/ 	.short	(.L_2541 - .L_2540)
.L_2540:
        /*007c*/ 	.word	0x00000000
        /*0080*/ 	.short	0x0030
        /*0082*/ 	.short	0x0180
        /*0084*/ 	.byte	0x00, 0xf5, 0x21, 0x00


	//----- nvinfo : EIATTR_KPARAM_INFO
	.align		4
.L_2541:
        /*0088*/ 	.byte	0x04, 0x17
        /*008a*/ 	.short	(.L_2543 - .L_2542)
.L_2542:
        /*008c*/ 	.word	0x00000000
        /*0090*/ 	.short	0x002f
        /*0092*/ 	.short	0x0178
        /*0094*/ 	.byte	0x00, 0xf5, 0x21, 0x00


	//----- nvinfo : EIATTR_KPARAM_INFO
	.align		4
.L_2543:
        /*0098*/ 	.byte	0x04, 0x17
        /*009a*/ 	.short	(.L_2545 - .L_2544)
.L_2544:
        /*009c*/ 	.word	0x00000000
        /*00a0*/ 	.short	0x002e
        /*00a2*/ 	.short	0x0170
        /*00a4*/ 	.byte	0x00, 0xf5, 0x21, 0x00


	//----- nvinfo : EIATTR_KPARAM_INFO
	.align		4
.L_2545:
        /*00a8*/ 	.byte	0x04, 0x17
        /*00aa*/ 	.short	(.L_2547 - .L_2546)
.L_2546:
        /*00ac*/ 	.word	0x00000000
        /*00b0*/ 	.short	0x002d
        /*00b2*/ 	.short	0x0168
        /*00b4*/ 	.byte	0x00, 0xf5, 0x21, 0x00


	//----- nvinfo : EIATTR_KPARAM_INFO
	.align		4
.L_2547:
        /*00b8*/ 	.byte	0x04, 0x17
        /*00ba*/ 	.short	(.L_2549 - .L_2548)
.L_2548:
        /*00bc*/ 	.word	0x00000000
        /*00c0*/ 	.short	0x002c
        /*00c2*/ 	.short	0x0160
        /*00c4*/ 	.byte	0x00, 0xf5, 0x21, 0x00


	//----- nvinfo : EIATTR_KPARAM_INFO
	.align		4
.L_2549:
        /*00c8*/ 	.byte	0x04, 0x17
        /*00ca*/ 	.short	(.L_2551 - .L_2550)
.L_2550:
        /*00cc*/ 	.word	0x00000000
        /*00d0*/ 	.short	0x002b
        /*00d2*/ 	.short	0x0158
        /*00d4*/ 	.byte	0x00, 0xf5, 0x21, 0x00


	//----- nvinfo : EIATTR_KPARAM_INFO
	.align		4
.L_2551:
        /*00d8*/ 	.byte	0x04, 0x17
        /*00da*/ 	.short	(.L_2553 - .L_2552)
.L_2552:
        /*00dc*/ 	.word	0x00000000
        /*00e0*/ 	.short	0x002a
        /*00e2*/ 	.short	0x0150
        /*00e4*/ 	.byte	0x00, 0xf5, 0x21, 0x00


	//----- nvinfo : EIATTR_KPARAM_INFO
	.align		4
.L_2553:
        /*00e8*/ 	.byte	0x04, 0x17
        /*00ea*/ 	.short	(.L_2555 - .L_2554)
.L_2554:
        /*00ec*/ 	.word	0x00000000
        /*00f0*/ 	.short	0x0029
        /*00f2*/ 	.short	0x0148
        /*00f4*/ 	.byte	0x00, 0xf5, 0x21, 0x00


	//----- nvinfo : EIATTR_KPARAM_INFO
	.align		4
.L_2555:
        /*00f8*/ 	.byte	0x04, 0x17
        /*00fa*/ 	.short	(.L_2557 - .L_2556)
.L_2556:
        /*00fc*/ 	.word	0x00000000
        /*0100*/ 	.short	0x0028
        /*0102*/ 	.short	0x0140
        /*0104*/ 	.byte	0x00, 0xf5, 0x21, 0x00


	//----- nvinfo : EIATTR_KPARAM_INFO
	.align		4
.L_2557:
        /*0108*/ 	.byte	0x04, 0x17
        /*010a*/ 	.short	(.L_2559 - .L_2558)
.L_2558:
        /*010c*/ 	.word	0x00000000
        /*0110*/ 	.short	0x0027
        /*0112*/ 	.short	0x0138
        /*0114*/ 	.byte	0x00, 0xf5, 0x21, 0x00


	//----- nvinfo : EIATTR_KPARAM_INFO
	.align		4
.L_2559:
        /*0118*/ 	.byte	0x04, 0x17
        /*011a*/ 	.short	(.L_2561 - .L_2560)
.L_2560:
        /*011c*/ 	.word	0x00000000
        /*0120*/ 	.short	0x0026
        /*0122*/ 	.short	0x0130
        /*0124*/ 	.byte	0x00, 0xf5, 0x21, 0x00


	//----- nvinfo : EIATTR_KPARAM_INFO
	.align		4
.L_2561:
        /*0128*/ 	.byte	0x04, 0x17
        /*012a*/ 	.short	(.L_2563 - .L_2562)
.L_2562:
        /*012c*/ 	.word	0x00000000
        /*0130*/ 	.short	0x0025
        /*0132*/ 	.short	0x0128
        /*0134*/ 	.byte	0x00, 0xf5, 0x21, 0x00


	//----- nvinfo : EIATTR_KPARAM_INFO
	.align		4
.L_2563:
        /*0138*/ 	.byte	0x04, 0x17
        /*013a*/ 	.short	(.L_2565 - .L_2564)
.L_2564:
        /*013c*/ 	.word	0x00000000
        /*0140*/ 	.short	0x0024
        /*0142*/ 	.short	0x0120
        /*0144*/ 	.byte	0x00, 0xf5, 0x21, 0x00


	//----- nvinfo : EIATTR_KPARAM_INFO
	.align		4
.L_2565:
        /*0148*/ 	.byte	0x04, 0x17
        /*014a*/ 	.short	(.L_2567 - .L_2566)
.L_2566:
        /*014c*/ 	.word	0x00000000
        /*0150*/ 	.short	0x0023
        /*0152*/ 	.short	0x0118
        /*0154*/ 	.byte	0x00, 0xf5, 0x21, 0x00


	//----- nvinfo : EIATTR_KPARAM_INFO
	.align		4
.L_2567:
        /*0158*/ 	.byte	0x04, 0x17
        /*015a*/ 	.short	(.L_2569 - .L_2568)
.L_2568:
        /*015c*/ 	.word	0x00000000
        /*0160*/ 	.short	0x0022
        /*0162*/ 	.short	0x0110
        /*0164*/ 	.byte	0x00, 0xf5, 0x21, 0x00


	//----- nvinfo : EIATTR_KPARAM_INFO
	.align		4
.L_2569:
        /*0168*/ 	.byte	0x04, 0x17
        /*016a*/ 	.short	(.L_2571 - .L_2570)
.L_2570:
        /*016c*/ 	.word	0x00000000
        /*0170*/ 	.short	0x0021
        /*0172*/ 	.short	0x0108
        /*0174*/ 	.byte	0x00, 0xf5, 0x21, 0x00


	//----- nvinfo : EIATTR_KPARAM_INFO
	.align		4
.L_2571:
        /*0178*/ 	.byte	0x04, 0x17
        /*017a*/ 	.short	(.L_2573 - .L_2572)
.L_2572:
        /*017c*/ 	.word	0x00000000
        /*0180*/ 	.short	0x0020
        /*0182*/ 	.short	0x0100
        /*0184*/ 	.byte	0x00, 0xf5, 0x21, 0x00


	//----- nvinfo : EIATTR_KPARAM_INFO
	.align		4
.L_2573:
        /*0188*/ 	.byte	0x04, 0x17
        /*018a*/ 	.short	(.L_2575 - .L_2574)
.L_2574:
        /*018c*/ 	.word	0x00000000
        /*0190*/ 	.short	0x001f
        /*0192*/ 	.short	0x00f8
        /*0194*/ 	.byte	0x00, 0xf5, 0x21, 0x00


	//----- nvinfo : EIATTR_KPARAM_INFO
	.align		4
.L_2575:
        /*0198*/ 	.byte	0x04, 0x17
        /*019a*/ 	.short	(.L_2577 - .L_2576)
.L_2576:
        /*019c*/ 	.word	0x00000000
        /*01a0*/ 	.short	0x001e
        /*01a2*/ 	.short	0x00f0
        /*01a4*/ 	.byte	0x00, 0xf5, 0x21, 0x00


	//----- nvinfo : EIATTR_KPARAM_INFO
	.align		4
.L_2577:
        /*01a8*/ 	.byte	0x04, 0x17
        /*01aa*/ 	.short	(.L_2579 - .L_2578)
.L_2578:
        /*01ac*/ 	.word	0x00000000
        /*01b0*/ 	.short	0x001d
        /*01b2*/ 	.short	0x00e8
        /*01b4*/ 	.byte	0x00, 0xf5, 0x21, 0x00


	//----- nvinfo : EIATTR_KPARAM_INFO
	.align		4
.L_2579:
        /*01b8*/ 	.byte	0x04, 0x17
        /*01ba*/ 	.short	(.L_2581 - .L_2580)
.L_2580:
        /*01bc*/ 	.word	0x00000000
        /*01c0*/ 	.short	0x001c
        /*01c2*/ 	.short	0x00e0
        /*01c4*/ 	.byte	0x00, 0xf5, 0x21, 0x00


	//----- nvinfo : EIATTR_KPARAM_INFO
	.align		4
.L_2581:
        /*01c8*/ 	.byte	0x04, 0x17
        /*01ca*/ 	.short	(.L_2583 - .L_2582)
.L_2582:
        /*01cc*/ 	.word	0x00000000
        /*01d0*/ 	.short	0x001b
        /*01d2*/ 	.short	0x00d8
        /*01d4*/ 	.byte	0x00, 0xf5, 0x21, 0x00


	//----- nvinfo : EIATTR_KPARAM_INFO
	.align		4
.L_2583:
        /*01d8*/ 	.byte	0x04, 0x17
        /*01da*/ 	.short	(.L_2585 - .L_2584)
.L_2584:
        /*01dc*/ 	.word	0x00000000
        /*01e0*/ 	.short	0x001a
        /*01e2*/ 	.short	0x00d0
        /*01e4*/ 	.byte	0x00, 0xf5, 0x21, 0x00


	//----- nvinfo : EIATTR_KPARAM_INFO
	.align		4
.L_2585:
        /*01e8*/ 	.byte	0x04, 0x17
        /*01ea*/ 	.short	(.L_2587 - .L_2586)
.L_2586:
        /*01ec*/ 	.word	0x00000000
        /*01f0*/ 	.short	0x0019
        /*01f2*/ 	.short	0x00c8
        /*01f4*/ 	.byte	0x00, 0xf5, 0x21, 0x00


	//----- nvinfo : EIATTR_KPARAM_INFO
	.align		4
.L_2587:
        /*01f8*/ 	.byte	0x04, 0x17
        /*01fa*/ 	.short	(.L_2589 - .L_2588)
.L_2588:
        /*01fc*/ 	.word	0x00000000
        /*0200*/ 	.short	0x0018
        /*0202*/ 	.short	0x00c0
        /*0204*/ 	.byte	0x00, 0xf5, 0x21, 0x00


	//----- nvinfo : EIATTR_KPARAM_INFO
	.align		4
.L_2589:
        /*0208*/ 	.byte	0x04, 0x17
        /*020a*/ 	.short	(.L_2591 - .L_2590)
.L_2590:
        /*020c*/ 	.word	0x00000000
        /*0210*/ 	.short	0x0017
        /*0212*/ 	.short	0x00b8
        /*0214*/ 	.byte	0x00, 0xf5, 0x21, 0x00


	//----- nvinfo : EIATTR_KPARAM_INFO
	.align		4
.L_2591:
        /*0218*/ 	.byte	0x04, 0x17
        /*021a*/ 	.short	(.L_2593 - .L_2592)
.L_2592:
        /*021c*/ 	.word	0x00000000
        /*0220*/ 	.short	0x0016
        /*0222*/ 	.short	0x00b0
        /*0224*/ 	.byte	0x00, 0xf5, 0x21, 0x00


	//----- nvinfo : EIATTR_KPARAM_INFO
	.align		4
.L_2593:
        /*0228*/ 	.byte	0x04, 0x17
        /*022a*/ 	.short	(.L_2595 - .L_2594)
.L_2594:
        /*022c*/ 	.word	0x00000000
        /*0230*/ 	.short	0x0015
        /*0232*/ 	.short	0x00a8
        /*0234*/ 	.byte	0x00, 0xf5, 0x21, 0x00


	//----- nvinfo : EIATTR_KPARAM_INFO
	.align		4
.L_2595:
        /*0238*/ 	.byte	0x04, 0x17
        /*023a*/ 	.short	(.L_2597 - .L_2596)
.L_2596:
        /*023c*/ 	.word	0x00000000
        /*0240*/ 	.short	0x0014
        /*0242*/ 	.short	0x00a0
        /*0244*/ 	.byte	0x00, 0xf5, 0x21, 0x00


	//----- nvinfo : EIATTR_KPARAM_INFO
	.align		4
.L_2597:
        /*0248*/ 	.byte	0x04, 0x17
        /*024a*/ 	.short	(.L_2599 - .L_2598)
.L_2598:
        /*024c*/ 	.word	0x00000000
        /*0250*/ 	.short	0x0013
        /*0252*/ 	.short	0x0098
        /*0254*/ 	.byte	0x00, 0xf5, 0x21, 0x00


	//----- nvinfo : EIATTR_KPARAM_INFO
	.align		4
.L_2599:
        /*0258*/ 	.byte	0x04, 0x17
        /*025a*/ 	.short	(.L_2601 - .L_2600)
.L_2600:
        /*025c*/ 	.word	0x00000000
        /*0260*/ 	.short	0x0012
        /*0262*/ 	.short	0x0090
        /*0264*/ 	.byte	0x00, 0xf5, 0x21, 0x00


	//----- nvinfo : EIATTR_KPARAM_INFO
	.align		4
.L_2601:
        /*0268*/ 	.byte	0x04, 0x17
        /*026a*/ 	.short	(.L_2603 - .L_2602)
.L_2602:
        /*026c*/ 	.word	0x00000000
        /*0270*/ 	.short	0x0011
        /*0272*/ 	.short	0x0088
        /*0274*/ 	.byte	0x00, 0xf5, 0x21, 0x00


	//----- nvinfo : EIATTR_KPARAM_INFO
	.align		4
.L_2603:
        /*0278*/ 	.byte	0x04, 0x17
        /*027a*/ 	.short	(.L_2605 - .L_2604)
.L_2604:
        /*027c*/ 	.word	0x00000000
        /*0280*/ 	.short	0x0010
        /*0282*/ 	.short	0x0080
        /*0284*/ 	.byte	0x00, 0xf5, 0x21, 0x00


	//----- nvinfo : EIATTR_KPARAM_INFO
	.align		4
.L_2605:
        /*0288*/ 	.byte	0x04, 0x17
        /*028a*/ 	.short	(.L_2607 - .L_2606)
.L_2606:
        /*028c*/ 	.word	0x00000000
        /*0290*/ 	.short	0x000f
        /*0292*/ 	.short	0x0078
        /*0294*/ 	.byte	0x00, 0xf5, 0x21, 0x00


	//----- nvinfo : EIATTR_KPARAM_INFO
	.align		4
.L_2607:
        /*0298*/ 	.byte	0x04, 0x17
        /*029a*/ 	.short	(.L_2609 - .L_2608)
.L_2608:
        /*029c*/ 	.word	0x00000000
        /*02a0*/ 	.short	0x000e
        /*02a2*/ 	.short	0x0070
        /*02a4*/ 	.byte	0x00, 0xf5, 0x21, 0x00


	//----- nvinfo : EIATTR_KPARAM_INFO
	.align		4
.L_2609:
        /*02a8*/ 	.byte	0x04, 0x17
        /*02aa*/ 	.short	(.L_2611 - .L_2610)
.L_2610:
        /*02ac*/ 	.word	0x00000000
        /*02b0*/ 	.short	0x000d
        /*02b2*/ 	.short	0x0068
        /*02b4*/ 	.byte	0x00, 0xf5, 0x21, 0x00


	//----- nvinfo : EIATTR_KPARAM_INFO
	.align		4
.L_2611:
        /*02b8*/ 	.byte	0x04, 0x17
        /*02ba*/ 	.short	(.L_2613 - .L_2612)
.L_2612:
        /*02bc*/ 	.word	0x00000000
        /*02c0*/ 	.short	0x000c
        /*02c2*/ 	.short	0x0060
        /*02c4*/ 	.byte	0x00, 0xf5, 0x21, 0x00


	//----- nvinfo : EIATTR_KPARAM_INFO
	.align		4
.L_2613:
        /*02c8*/ 	.byte	0x04, 0x17
        /*02ca*/ 	.short	(.L_2615 - .L_2614)
.L_2614:
        /*02cc*/ 	.word	0x00000000
        /*02d0*/ 	.short	0x000b
        /*02d2*/ 	.short	0x0058
        /*02d4*/ 	.byte	0x00, 0xf5, 0x21, 0x00


	//----- nvinfo : EIATTR_KPARAM_INFO
	.align		4
.L_2615:
        /*02d8*/ 	.byte	0x04, 0x17
        /*02da*/ 	.short	(.L_2617 - .L_2616)
.L_2616:
        /*02dc*/ 	.word	0x00000000
        /*02e0*/ 	.short	0x000a
        /*02e2*/ 	.short	0x0050
        /*02e4*/ 	.byte	0x00, 0xf5, 0x21, 0x00


	//----- nvinfo : EIATTR_KPARAM_INFO
	.align		4
.L_2617:
        /*02e8*/ 	.byte	0x04, 0x17
        /*02ea*/ 	.short	(.L_2619 - .L_2618)
.L_2618:
        /*02ec*/ 	.word	0x00000000
        /*02f0*/ 	.short	0x0009
        /*02f2*/ 	.short	0x0048
        /*02f4*/ 	.byte	0x00, 0xf5, 0x21, 0x00


	//----- nvinfo : EIATTR_KPARAM_INFO
	.align		4
.L_2619:
        /*02f8*/ 	.byte	0x04, 0x17
        /*02fa*/ 	.short	(.L_2621 - .L_2620)
.L_2620:
        /*02fc*/ 	.word	0x00000000
        /*0300*/ 	.short	0x0008
        /*0302*/ 	.short	0x0040
        /*0304*/ 	.byte	0x00, 0xf5, 0x21, 0x00


	//----- nvinfo : EIATTR_KPARAM_INFO
	.align		4
.L_2621:
        /*0308*/ 	.byte	0x04, 0x17
        /*030a*/ 	.short	(.L_2623 - .L_2622)
.L_2622:
        /*030c*/ 	.word	0x00000000
        /*0310*/ 	.short	0x0007
        /*0312*/ 	.short	0x0038
        /*0314*/ 	.byte	0x00, 0xf5, 0x21, 0x00


	//----- nvinfo : EIATTR_KPARAM_INFO
	.align		4
.L_2623:
        /*0318*/ 	.byte	0x04, 0x17
        /*031a*/ 	.short	(.L_2625 - .L_2624)
.L_2624:
        /*031c*/ 	.word	0x00000000
        /*0320*/ 	.short	0x0006
        /*0322*/ 	.short	0x0030
        /*0324*/ 	.byte	0x00, 0xf5, 0x21, 0x00


	//----- nvinfo : EIATTR_KPARAM_INFO
	.align		4
.L_2625:
        /*0328*/ 	.byte	0x04, 0x17
        /*032a*/ 	.short	(.L_2627 - .L_2626)
.L_2626:
        /*032c*/ 	.word	0x00000000
        /*0330*/ 	.short	0x0005
        /*0332*/ 	.short	0x0028
        /*0334*/ 	.byte	0x00, 0xf5, 0x21, 0x00


	//----- nvinfo : EIATTR_KPARAM_INFO
	.align		4
.L_2627:
        /*0338*/ 	.byte	0x04, 0x17
        /*033a*/ 	.short	(.L_2629 - .L_2628)
.L_2628:
        /*033c*/ 	.word	0x00000000
        /*0340*/ 	.short	0x0004
        /*0342*/ 	.short	0x0020
        /*0344*/ 	.byte	0x00, 0xf5, 0x21, 0x00


	//----- nvinfo : EIATTR_KPARAM_INFO
	.align		4
.L_2629:
        /*0348*/ 	.byte	0x04, 0x17
        /*034a*/ 	.short	(.L_2631 - .L_2630)
.L_2630:
        /*034c*/ 	.word	0x00000000
        /*0350*/ 	.short	0x0003
        /*0352*/ 	.short	0x0018
        /*0354*/ 	.byte	0x00, 0xf5, 0x21, 0x00


	//----- nvinfo : EIATTR_KPARAM_INFO
	.align		4
.L_2631:
        /*0358*/ 	.byte	0x04, 0x17
        /*035a*/ 	.short	(.L_2633 - .L_2632)
.L_2632:
        /*035c*/ 	.word	0x00000000
        /*0360*/ 	.short	0x0002
        /*0362*/ 	.short	0x0010
        /*0364*/ 	.byte	0x00, 0xf5, 0x21, 0x00


	//----- nvinfo : EIATTR_KPARAM_INFO
	.align		4
.L_2633:
        /*0368*/ 	.byte	0x04, 0x17
        /*036a*/ 	.short	(.L_2635 - .L_2634)
.L_2634:
        /*036c*/ 	.word	0x00000000
        /*0370*/ 	.short	0x0001
        /*0372*/ 	.short	0x0008
        /*0374*/ 	.byte	0x00, 0xf5, 0x21, 0x00


	//----- nvinfo : EIATTR_KPARAM_INFO
	.align		4
.L_2635:
        /*0378*/ 	.byte	0x04, 0x17
        /*037a*/ 	.short	(.L_2637 - .L_2636)
.L_2636:
        /*037c*/ 	.word	0x00000000
        /*0380*/ 	.short	0x0000
        /*0382*/ 	.short	0x0000
        /*0384*/ 	.byte	0x00, 0xf5, 0x21, 0x00


	//----- nvinfo : EIATTR_SPARSE_MMA_MASK
	.align		4
.L_2637:
        /*0388*/ 	.byte	0x03, 0x50
        /*038a*/ 	.short	0x0000


	//----- nvinfo : EIATTR_MAXREG_COUNT
	.align		4
        /*038c*/ 	.byte	0x03, 0x1b
        /*038e*/ 	.short	0x00ff


	//----- nvinfo : EIATTR_MERCURY_ISA_VERSION
	.align		4
        /*0390*/ 	.byte	0x03, 0x5f
        /*0392*/ 	.short	0x0101


	//----- nvinfo : EIATTR_VRC_CTA_INIT_COUNT
	.align		4
        /*0394*/ 	.byte	0x02, 0x4a
	.zero		1
	.zero		1


	//----- nvinfo : EIATTR_EXIT_INSTR_OFFSETS
	.align		4
        /*0398*/ 	.byte	0x04, 0x1c
        /*039a*/ 	.short	(.L_2639 - .L_2638)


	//   ....[0]....
.L_2638:
        /*039c*/ 	.word	0x00000230


	//   ....[1]....
        /*03a0*/ 	.word	0x00007ec0


	//----- nvinfo : EIATTR_CRS_STACK_SIZE
	.align		4
.L_2639:
        /*03a4*/ 	.byte	0x04, 0x1e
        /*03a6*/ 	.short	(.L_2641 - .L_2640)
.L_2640:
        /*03a8*/ 	.word	0x00000000


	//----- nvinfo : EIATTR_CBANK_PARAM_SIZE
	.align		4
.L_2641:
        /*03ac*/ 	.byte	0x03, 0x19
        /*03ae*/ 	.short	0x01c0


	//----- nvinfo : EIATTR_PARAM_CBANK
	.align		4
        /*03b0*/ 	.byte	0x04, 0x0a
        /*03b2*/ 	.short	(.L_2643 - .L_2642)
	.align		4
.L_2642:
        /*03b4*/ 	.word	index@(.nv.constant0._Z10Vext_cal_3PiPdS0_S0_S0_S0_S_S0_S0_S0_S0_S0_S_S_S_S0_S0_S0_S0_S0_S0_S0_S_S_S_S_S0_S0_S_S_S_S_S_S_S_S_S0_S0_S0_S0_S0_S0_S0_S0_S0_S0_S0_S0_S0_S0_S0_S0_S0_S0_S0_S0_)
        /*03b8*/ 	.short	0x0380
        /*03ba*/ 	.short	0x01c0


	//----- nvinfo : EIATTR_SW_WAR
	.align		4
.L_2643:
        /*03bc*/ 	.byte	0x04, 0x36
        /*03be*/ 	.short	(.L_2645 - .L_2644)
.L_2644:
        /*03c0*/ 	.word	0x00000008
.L_2645:


//--------------------- .nv.info._Z9check_keyiPN3cub18CUB_300001_SM_100012KeyValuePairIidEE --------------------------
	.section	.nv.info._Z9check_keyiPN3cub18CUB_300001_SM_100012KeyValuePairIidEE,"",@"SHT_CUDA_INFO"
	.sectionflags	@""
	.align	4


	//----- nvinfo : EIATTR_CUDA_API_VERSION
	.align		4
        /*0000*/ 	.byte	0x04, 0x37
        /*0002*/ 	.short	(.L_2647 - .L_2646)
.L_2646:
        /*0004*/ 	.word	0x00000082


	//----- nvinfo : EIATTR_KPARAM_INFO
	.align		4
.L_2647:
        /*0008*/ 	.byte	0x04, 0x17
        /*000a*/ 	.short	(.L_2649 - .L_2648)
.L_2648:
        /*000c*/ 	.word	0x00000000
        /*0010*/ 	.short	0x0001
        /*0012*/ 	.short	0x0008
        /*0014*/ 	.byte	0x00, 0xf5, 0x21, 0x00


	//----- nvinfo : EIATTR_KPARAM_INFO
	.align		4
.L_2649:
        /*0018*/ 	.byte	0x04, 0x17
        /*001a*/ 	.short	(.L_2651 - .L_2650)
.L_2650:
        /*001c*/ 	.word	0x00000000
        /*0020*/ 	.short	0x0000
        /*0022*/ 	.short	0x0000
        /*0024*/ 	.byte	0x00, 0xf0, 0x11, 0x00


	//----- nvinfo : EIATTR_SPARSE_MMA_MASK
	.align		4
.L_2651:
        /*0028*/ 	.byte	0x03, 0x50
        /*002a*/ 	.short	0x0000


	//----- nvinfo : EIATTR_MAXREG_COUNT
	.align		4
        /*002c*/ 	.byte	0x03, 0x1b
        /*002e*/ 	.short	0x00ff


	//----- nvinfo : EIATTR_EXTERNS
	.align		4
        /*0030*/ 	.byte	0x04, 0x0f
        /*0032*/ 	.short	(.L_2653 - .L_2652)


	//   ....[0]....
	.align		4
.L_2652:
        /*0034*/ 	.word	index@(vprintf)


	//----- nvinfo : EIATTR_MERCURY_ISA_VERSION
	.align		4
.L_2653:
        /*0038*/ 	.byte	0x03, 0x5f
        /*003a*/ 	.short	0x0101


	//----- nvinfo : EIATTR_VRC_CTA_INIT_COUNT
	.align		4
        /*003c*/ 	.byte	0x02, 0x4a
	.zero		1
	.zero		1


	//----- nvinfo : EIATTR_SYSCALL_OFFSETS
	.align		4
        /*0040*/ 	.byte	0x04, 0x46
        /*0042*/ 	.short	(.L_2655 - .L_2654)


	//   ....[0]....
.L_2654:
        /*0044*/ 	.word	0x000002b0


	//----- nvinfo : EIATTR_EXIT_INSTR_OFFSETS
	.align		4
.L_2655:
        /*0048*/ 	.byte	0x04, 0x1c
        /*004a*/ 	.short	(.L_2657 - .L_2656)


	//   ....[0]....
.L_2656:
        /*004c*/ 	.word	0x000000a0


	//   ....[1]....
        /*0050*/ 	.word	0x00000340


	//----- nvinfo : EIATTR_CRS_STACK_SIZE
	.align		4
.L_2657:
        /*0054*/ 	.byte	0x04, 0x1e
        /*0056*/ 	.short	(.L_2659 - .L_2658)
.L_2658:
        /*0058*/ 	.word	0x00000000


	//----- nvinfo : EIATTR_CBANK_PARAM_SIZE
	.align		4
.L_2659:
        /*005c*/ 	.byte	0x03, 0x19
        /*005e*/ 	.short	0x0010


	//----- nvinfo : EIATTR_PARAM_CBANK
	.align		4
        /*0060*/ 	.byte	0x04, 0x0a
        /*0062*/ 	.short	(.L_2661 - .L_2660)
	.align		4
.L_2660:
        /*0064*/ 	.word	index@(.nv.constant0._Z9check_keyiPN3cub18CUB_300001_SM_100012KeyValuePairIidEE)
        /*0068*/ 	.short	0x0380
        /*006a*/ 	.short	0x0010


	//----- nvinfo : EIATTR_SW_WAR
	.align		4
.L_2661:
        /*006c*/ 	.byte	0x04, 0x36
        /*006e*/ 	.short	(.L_2663 - .L_2662)
.L_2662:
        /*0070*/ 	.word	0x00000008
.L_2663:


//--------------------- .nv.info._Z19check_double_angle3iPdS_S_S_ --------------------------
	.section	.nv.info._Z19check_double_angle3iPdS_S_S_,"",@"SHT_CUDA_INFO"
	.sectionflags	@""
	.align	4


	//----- nvinfo : EIATTR_CUDA_API_VERSION
	.align		4
        /*0000*/ 	.byte	0x04, 0x37
        /*0002*/ 	.short	(.L_2665 - .L_2664)
.L_2664:
        /*0004*/ 	.word	0x00000082


	//----- nvinfo : EIATTR_KPARAM_INFO
	.align		4
.L_2665:
        /*0008*/ 	.byte	0x04, 0x17
        /*000a*/ 	.short	(.L_2667 - .L_2666)
.L_2666:
        /*000c*/ 	.word	0x00000000
        /*0010*/ 	.short	0x0004
        /*0012*/ 	.short	0x0020
        /*0014*/ 	.byte	0x00, 0xf5, 0x21, 0x00


	//----- nvinfo : EIATTR_KPARAM_INFO
	.align		4
.L_2667:
        /*0018*/ 	.byte	0x04, 0x17
        /*001a*/ 	.short	(.L_2669 - .L_2668)
.L_2668:
        /*001c*/ 	.word	0x00000000
        /*0020*/ 	.short	0x0003
        /*0022*/ 	.short	0x0018
        /*0024*/ 	.byte	0x00, 0xf5, 0x21, 0x00


	//----- nvinfo : EIATTR_KPARAM_INFO
	.align		4
.L_2669:
        /*0028*/ 	.byte	0x04, 0x17
        /*002a*/ 	.short	(.L_2671 - .L_2670)
.L_2670:
        /*002c*/ 	.word	0x00000000
        /*0030*/ 	.short	0x0002
        /*0032*/ 	.short	0x0010
        /*0034*/ 	.byte	0x00, 0xf5, 0x21, 0x00


	//----- nvinfo : EIATTR_KPARAM_INFO
	.align		4
.L_2671:
        /*0038*/ 	.byte	0x04, 0x17
        /*003a*/ 	.short	(.L_2673 - .L_2672)
.L_2672:
        /*003c*/ 	.word	0x00000000
        /*0040*/ 	.short	0x0001
        /*0042*/ 	.short	0x0008
        /*0044*/ 	.byte	0x00, 0xf5, 0x21, 0x00


	//----- nvinfo : EIATTR_KPARAM_INFO
	.align		4
.L_2673:
        /*0048*/ 	.byte	0x04, 0x17
        /*004a*/ 	.short	(.L_2675 - .L_2674)
.L_2674:
        /*004c*/ 	.word	0x00000000
        /*0050*/ 	.short	0x0000
        /*0052*/ 	.short	0x0000
        /*0054*/ 	.byte	0x00, 0xf0, 0x11, 0x00


	//----- nvinfo : EIATTR_SPARSE_MMA_MASK
	.align		4
.L_2675:
        /*0058*/ 	.byte	0x03, 0x50
        /*005a*/ 	.short	0x0000


	//----- nvinfo : EIATTR_MAXREG_COUNT
	.align		4
        /*005c*/ 	.byte	0x03, 0x1b
        /*005e*/ 	.short	0x00ff


	//----- nvinfo : EIATTR_EXTERNS
	.align		4
        /*0060*/ 	.byte	0x04, 0x0f
        /*0062*/ 	.short	(.L_2677 - .L_2676)


	//   ....[0]....
	.align		4
.L_2676:
        /*0064*/ 	.word	index@(vprintf)


	//----- nvinfo : EIATTR_MERCURY_ISA_VERSION
	.align		4
.L_2677:
        /*0068*/ 	.byte	0x03, 0x5f
        /*006a*/ 	.short	0x0101


	//----- nvinfo : EIATTR_VRC_CTA_INIT_COUNT
	.align		4
        /*006c*/ 	.byte	0x02, 0x4a
	.zero		1
	.zero		1


	//----- nvinfo : EIATTR_SYSCALL_OFFSETS
	.align		4
        /*0070*/ 	.byte	0x04, 0x46
        /*0072*/ 	.short	(.L_2679 - .L_2678)


	//   ....[0]....
.L_2678:
        /*0074*/ 	.word	0x000002d0


	//----- nvinfo : EIATTR_EXIT_INSTR_OFFSETS
	.align		4
.L_2679:
        /*0078*/ 	.byte	0x04, 0x1c
        /*007a*/ 	.short	(.L_2681 - .L_2680)


	//   ....[0]....
.L_2680:
        /*007c*/ 	.word	0x000000c0


	//   ....[1]....
        /*0080*/ 	.word	0x00000310


	//----- nvinfo : EIATTR_CRS_STACK_SIZE
	.align		4
.L_2681:
        /*0084*/ 	.byte	0x04, 0x1e
        /*0086*/ 	.short	(.L_2683 - .L_2682)
.L_2682:
        /*0088*/ 	.word	0x00000000


	//----- nvinfo : EIATTR_CBANK_PARAM_SIZE
	.align		4
.L_2683:
        /*008c*/ 	.byte	0x03, 0x19
        /*008e*/ 	.short	0x0028


	//----- nvinfo : EIATTR_PARAM_CBANK
	.align		4
        /*0090*/ 	.byte	0x04, 0x0a
        /*0092*/ 	.short	(.L_2685 - .L_2684)
	.align		4
.L_2684:
        /*0094*/ 	.word	index@(.nv.constant0._Z19check_double_angle3iPdS_S_S_)
        /*0098*/ 	.short	0x0380
        /*009a*/ 	.short	0x0028


	//----- nvinfo : EIATTR_SW_WAR
	.align		4
.L_2685:
        /*009c*/ 	.byte	0x04, 0x36
        /*009e*/ 	.short	(.L_2687 - .L_2686)
.L_2686:
        /*00a0*/ 	.word	0x00000008
.L_2687:


//--------------------- .nv.info._Z19check_double_angle2iPdS_S_ --------------------------
	.section	.nv.info._Z19check_double_angle2iPdS_S_,"",@"SHT_CUDA_INFO"
	.sectionflags	@""
	.align	4


	//----- nvinfo : EIATTR_CUDA_API_VERSION
	.align		4
        /*0000*/ 	.byte	0x04, 0x37
        /*0002*/ 	.short	(.L_2689 - .L_2688)
.L_2688:
        /*0004*/ 	.word	0x00000082


	//----- nvinfo : EIATTR_KPARAM_INFO
	.align		4
.L_2689:
        /*0008*/ 	.byte	0x04, 0x17
        /*000a*/ 	.short	(.L_2691 - .L_2690)
.L_2690:
        /*000c*/ 	.word	0x00000000
        /*0010*/ 	.short	0x0003
        /*0012*/ 	.short	0x0018
        /*0014*/ 	.byte	0x00, 0xf5, 0x21, 0x00


	//----- nvinfo : EIATTR_KPARAM_INFO
	.align		4
.L_2691:
        /*0018*/ 	.byte	0x04, 0x17
        /*001a*/ 	.short	(.L_2693 - .L_2692)
.L_2692:
        /*001c*/ 	.word	0x00000000
        /*0020*/ 	.short	0x0002
        /*0022*/ 	.short	0x0010
        /*0024*/ 	.byte	0x00, 0xf5, 0x21, 0x00


	//----- nvinfo : EIATTR_KPARAM_INFO
	.align		4
.L_2693:
        /*0028*/ 	.byte	0x04, 0x17
        /*002a*/ 	.short	(.L_2695 - .L_2694)
.L_2694:
        /*002c*/ 	.word	0x00000000
        /*0030*/ 	.short	0x0001
        /*0032*/ 	.short	0x0008
        /*0034*/ 	.byte	0x00, 0xf5, 0x21, 0x00


	//----- nvinfo : EIATTR_KPARAM_INFO
	.align		4
.L_2695:
        /*0038*/ 	.byte	0x04, 0x17
        /*003a*/ 	.short	(.L_2697 - .L_2696)
.L_2696:
        /*003c*/ 	.word	0x00000000
        /*0040*/ 	.short	0x0000
        /*0042*/ 	.short	0x0000
        /*0044*/ 	.byte	0x00, 0xf0, 0x11, 0x00


	//----- nvinfo : EIATTR_SPARSE_MMA_MASK
	.align		4
.L_2697:
        /*0048*/ 	.byte	0x03, 0x50
        /*004a*/ 	.short	0x0000


	//----- nvinfo : EIATTR_MAXREG_COUNT
	.align		4
        /*004c*/ 	.byte	0x03, 0x1b
        /*004e*/ 	.short	0x00ff


	//----- nvinfo : EIATTR_EXTERNS
	.align		4
        /*0050*/ 	.byte	0x04, 0x0f
        /*0052*/ 	.short	(.L_2699 - .L_2698)


	//   ....[0]....
	.align		4
.L_2698:
        /*0054*/ 	.word	index@(vprintf)


	//----- nvinfo : EIATTR_MERCURY_ISA_VERSION
	.align		4
.L_2699:
        /*0058*/ 	.byte	0x03, 0x5f
        /*005a*/ 	.short	0x0101


	//----- nvinfo : EIATTR_VRC_CTA_INIT_COUNT
	.align		4
        /*005c*/ 	.byte	0x02, 0x4a
	.zero		1
	.zero		1


	//----- nvinfo : EIATTR_SYSCALL_OFFSETS
	.align		4
        /*0060*/ 	.byte	0x04, 0x46
        /*0062*/ 	.short	(.L_2701 - .L_2700)


	//   ....[0]....
.L_2700:
        /*0064*/ 	.word	0x00000290


	//----- nvinfo : EIATTR_EXIT_INSTR_OFFSETS
	.align		4
.L_2701:
        /*0068*/ 	.byte	0x04, 0x1c
        /*006a*/ 	.short	(.L_2703 - .L_2702)


	//   ....[0]....
.L_2702:
        /*006c*/ 	.word	0x000000c0


	//   ....[1]....
        /*0070*/ 	.word	0x000002d0


	//----- nvinfo : EIATTR_CRS_STACK_SIZE
	.align		4
.L_2703:
        /*0074*/ 	.byte	0x04, 0x1e
        /*0076*/ 	.short	(.L_2705 - .L_2704)
.L_2704:
        /*0078*/ 	.word	0x00000000


	//----- nvinfo : EIATTR_CBANK_PARAM_SIZE
	.align		4
.L_2705:
        /*007c*/ 	.byte	0x03, 0x19
        /*007e*/ 	.short	0x0020


	//----- nvinfo : EIATTR_PARAM_CBANK
	.align		4
        /*0080*/ 	.byte	0x04, 0x0a
        /*0082*/ 	.short	(.L_2707 - .L_2706)
	.align		4
.L_2706:
        /*0084*/ 	.word	index@(.nv.constant0._Z19check_double_angle2iPdS_S_)
        /*0088*/ 	.short	0x0380
        /*008a*/ 	.short	0x0020


	//----- nvinfo : EIATTR_SW_WAR
	.align		4
.L_2707:
        /*008c*/ 	.byte	0x04, 0x36
        /*008e*/ 	.short	(.L_2709 - .L_2708)
.L_2708:
        /*0090*/ 	.word	0x00000008
.L_2709:


//--------------------- .nv.info._Z19check_double_angle1iPdS_S_ --------------------------
	.section	.nv.info._Z19check_double_angle1iPdS_S_,"",@"SHT_CUDA_INFO"
	.sectionflags	@""
	.align	4


	//----- nvinfo : EIATTR_CUDA_API_VERSION
	.align		4
        /*0000*/ 	.byte	0x04, 0x37
        /*0002*/ 	.short	(.L_2711 - .L_2710)
.L_2710:
        /*0004*/ 	.word	0x00000082


	//----- nvinfo : EIATTR_KPARAM_INFO
	.align		4
.L_2711:
        /*0008*/ 	.byte	0x04, 0x17
        /*000a*/ 	.short	(.L_2713 - .L_2712)
.L_2712:
        /*000c*/ 	.word	0x00000000
        /*0010*/ 	.short	0x0003
        /*0012*/ 	.short	0x0018
        /*0014*/ 	.byte	0x00, 0xf5, 0x21, 0x00


	//----- nvinfo : EIATTR_KPARAM_INFO
	.align		4
.L_2713:
        /*0018*/ 	.byte	0x04, 0x17
        /*001a*/ 	.short	(.L_2715 - .L_2714)
.L_2714:
        /*001c*/ 	.word	0x00000000
        /*0020*/ 	.short	0x0002
        /*0022*/ 	.short	0x0010
        /*0024*/ 	.byte	0x00, 0xf5, 0x21, 0x00


	//----- nvinfo : EIATTR_KPARAM_INFO
	.align		4
.L_2715:
        /*0028*/ 	.byte	0x04, 0x17
        /*002a*/ 	.short	(.L_2717 - .L_2716)
.L_2716:
        /*002c*/ 	.word	0x00000000
        /*0030*/ 	.short	0x0001
        /*0032*/ 	.short	0x0008
        /*0034*/ 	.byte	0x00, 0xf5, 0x21, 0x00


	//----- nvinfo : EIATTR_KPARAM_INFO
	.align		4
.L_2717:
        /*0038*/ 	.byte	0x04, 0x17
        /*003a*/ 	.short	(.L_2719 - .L_2718)
.L_2718:
        /*003c*/ 	.word	0x00000000
        /*0040*/ 	.short	0x0000
        /*0042*/ 	.short	0x0000
        /*0044*/ 	.byte	0x00, 0xf0, 0x11, 0x00


	//----- nvinfo : EIATTR_SPARSE_MMA_MASK
	.align		4
.L_2719:
        /*0048*/ 	.byte	0x03, 0x50
        /*004a*/ 	.short	0x0000


	//----- nvinfo : EIATTR_MAXREG_COUNT
	.align		4
        /*004c*/ 	.byte	0x03, 0x1b
        /*004e*/ 	.short	0x00ff


	//----- nvinfo : EIATTR_EXTERNS
	.align		4
        /*0050*/ 	.byte	0x04, 0x0f
        /*0052*/ 	.short	(.L_2721 - .L_2720)


	//   ....[0]....
	.align		4
.L_2720:
        /*0054*/ 	.word	index@(vprintf)


	//----- nvinfo : EIATTR_MERCURY_ISA_VERSION
	.align		4
.L_2721:
        /*0058*/ 	.byte	0x03, 0x5f
        /*005a*/ 	.short	0x0101


	//----- nvinfo : EIATTR_VRC_CTA_INIT_COUNT
	.align		4
        /*005c*/ 	.byte	0x02, 0x4a
	.zero		1
	.zero		1


	//----- nvinfo : EIATTR_SYSCALL_OFFSETS
	.align		4
        /*0060*/ 	.byte	0x04, 0x46
        /*0062*/ 	.short	(.L_2723 - .L_2722)


	//   ....[0]....
.L_2722:
        /*0064*/ 	.word	0x00000290


	//----- nvinfo : EIATTR_EXIT_INSTR_OFFSETS
	.align		4
.L_2723:
        /*0068*/ 	.byte	0x04, 0x1c
        /*006a*/ 	.short	(.L_2725 - .L_2724)


	//   ....[0]....
.L_2724:
        /*006c*/ 	.word	0x000000c0


	//   ....[1]....
        /*0070*/ 	.word	0x000002d0


	//----- nvinfo : EIATTR_CRS_STACK_SIZE
	.align		4
.L_2725:
        /*0074*/ 	.byte	0x04, 0x1e
        /*0076*/ 	.short	(.L_2727 - .L_2726)
.L_2726:
        /*0078*/ 	.word	0x00000000


	//----- nvinfo : EIATTR_CBANK_PARAM_SIZE
	.align		4
.L_2727:
        /*007c*/ 	.byte	0x03, 0x19
        /*007e*/ 	.short	0x0020


	//----- nvinfo : EIATTR_PARAM_CBANK
	.align		4
        /*0080*/ 	.byte	0x04, 0x0a
        /*0082*/ 	.short	(.L_2729 - .L_2728)
	.align		4
.L_2728:
        /*0084*/ 	.word	index@(.nv.constant0._Z19check_double_angle1iPdS_S_)
        /*0088*/ 	.short	0x0380
        /*008a*/ 	.short	0x0020


	//----- nvinfo : EIATTR_SW_WAR
	.align		4
.L_2729:
        /*008c*/ 	.byte	0x04, 0x36
        /*008e*/ 	.short	(.L_2731 - .L_2730)
.L_2730:
        /*0090*/ 	.word	0x00000008
.L_2731:


//--------------------- .nv.info._Z17check_double_tempiPdS_S_ --------------------------
	.section	.nv.info._Z17check_double_tempiPdS_S_,"",@"SHT_CUDA_INFO"
	.sectionflags	@""
	.align	4


	//----- nvinfo : EIATTR_CUDA_API_VERSION
	.align		4
        /*0000*/ 	.byte	0x04, 0x37
        /*0002*/ 	.short	(.L_2733 - .L_2732)
.L_2732:
        /*0004*/ 	.word	0x00000082


	//----- nvinfo : EIATTR_KPARAM_INFO
	.align		4
.L_2733:
        /*0008*/ 	.byte	0x04, 0x17
        /*000a*/ 	.short	(.L_2735 - .L_2734)
.L_2734:
        /*000c*/ 	.word	0x00000000
        /*0010*/ 	.short	0x0003
        /*0012*/ 	.short	0x0018
        /*0014*/ 	.byte	0x00, 0xf5, 0x21, 0x00


	//----- nvinfo : EIATTR_KPARAM_INFO
	.align		4
.L_2735:
        /*0018*/ 	.byte	0x04, 0x17
        /*001a*/ 	.short	(.L_2737 - .L_2736)
.L_2736:
        /*001c*/ 	.word	0x00000000
        /*0020*/ 	.short	0x0002
        /*0022*/ 	.short	0x0010
        /*0024*/ 	.byte	0x00, 0xf5, 0x21, 0x00


	//----- nvinfo : EIATTR_KPARAM_INFO
	.align		4
.L_2737:
        /*0028*/ 	.byte	0x04, 0x17
        /*002a*/ 	.short	(.L_2739 - .L_2738)
.L_2738:
        /*002c*/ 	.word	0x00000000
        /*0030*/ 	.short	0x0001
        /*0032*/ 	.short	0x0008
        /*0034*/ 	.byte	0x00, 0xf5, 0x21, 0x00


	//----- nvinfo : EIATTR_KPARAM_INFO
	.align		4
.L_2739:
        /*0038*/ 	.byte	0x04, 0x17
        /*003a*/ 	.short	(.L_2741 - .L_2740)
.L_2740:
        /*003c*/ 	.word	0x00000000
        /*0040*/ 	.short	0x0000
        /*0042*/ 	.short	0x0000
        /*0044*/ 	.byte	0x00, 0xf0, 0x11, 0x00


	//----- nvinfo : EIATTR_SPARSE_MMA_MASK
	.align		4
.L_2741:
        /*0048*/ 	.byte	0x03, 0x50
        /*004a*/ 	.short	0x0000


	//----- nvinfo : EIATTR_MAXREG_COUNT
	.align		4
        /*004c*/ 	.byte	0x03, 0x1b
        /*004e*/ 	.short	0x00ff


	//----- nvinfo : EIATTR_EXTERNS
	.align		4
        /*0050*/ 	.byte	0x04, 0x0f
        /*0052*/ 	.short	(.L_2743 - .L_2742)


	//   ....[0]....
	.align		4
.L_2742:
        /*0054*/ 	.word	index@(vprintf)


	//----- nvinfo : EIATTR_MERCURY_ISA_VERSION
	.align		4
.L_2743:
        /*0058*/ 	.byte	0x03, 0x5f
        /*005a*/ 	.short	0x0101


	//----- nvinfo : EIATTR_VRC_CTA_INIT_COUNT
	.align		4
        /*005c*/ 	.byte	0x02, 0x4a
	.zero		1
	.zero		1


	//----- nvinfo : EIATTR_SYSCALL_OFFSETS
	.align		4
        /*0060*/ 	.byte	0x04, 0x46
        /*0062*/ 	.short	(.L_2745 - .L_2744)


	//   ....[0]....
.L_2744:
        /*0064*/ 	.word	0x00000310


	//----- nvinfo : EIATTR_EXIT_INSTR_OFFSETS
	.align		4
.L_2745:
        /*0068*/ 	.byte	0x04, 0x1c
        /*006a*/ 	.short	(.L_2747 - .L_2746)


	//   ....[0]....
.L_2746:
        /*006c*/ 	.word	0x000000a0


	//   ....[1]....
        /*0070*/ 	.word	0x000003a0


	//----- nvinfo : EIATTR_CRS_STACK_SIZE
	.align		4
.L_2747:
        /*0074*/ 	.byte	0x04, 0x1e
        /*0076*/ 	.short	(.L_2749 - .L_2748)
.L_2748:
        /*0078*/ 	.word	0x00000000


	//----- nvinfo : EIATTR_CBANK_PARAM_SIZE
	.align		4
.L_2749:
        /*007c*/ 	.byte	0x03, 0x19
        /*007e*/ 	.short	0x0020


	//----- nvinfo : EIATTR_PARAM_CBANK
	.align		4
        /*0080*/ 	.byte	0x04, 0x0a
        /*0082*/ 	.short	(.L_2751 - .L_2750)
	.align		4
.L_2750:
        /*0084*/ 	.word	index@(.nv.constant0._Z17check_double_tempiPdS_S_)
        /*0088*/ 	.short	0x0380
        /*008a*/ 	.short	0x0020


	//----- nvinfo : EIATTR_SW_WAR
	.align		4
.L_2751:
        /*008c*/ 	.byte	0x04, 0x36
        /*008e*/ 	.short	(.L_2753 - .L_2752)
.L_2752:
        /*0090*/ 	.word	0x00000008
.L_2753:


//--------------------- .nv.info._Z19check_double_followPdS_S_ --------------------------
	.section	.nv.info._Z19check_double_followPdS_S_,"",@"SHT_CUDA_INFO"
	.sectionflags	@""
	.align	4


	//----- nvinfo : EIATTR_CUDA_API_VERSION
	.align		4
        /*0000*/ 	.byte	0x04, 0x37
        /*0002*/ 	.short	(.L_2755 - .L_2754)
.L_2754:
        /*0004*/ 	.word	0x00000082


	//----- nvinfo : EIATTR_KPARAM_INFO
	.align		4
.L_2755:
        /*0008*/ 	.byte	0x04, 0x17
        /*000a*/ 	.short	(.L_2757 - .L_2756)
.L_2756:
        /*000c*/ 	.word	0x00000000
        /*0010*/ 	.short	0x0002
        /*0012*/ 	.short	0x0010
        /*0014*/ 	.byte	0x00, 0xf5, 0x21, 0x00


	//----- nvinfo : EIATTR_KPARAM_INFO
	.align		4
.L_2757:
        /*0018*/ 	.byte	0x04, 0x17
        /*001a*/ 	.short	(.L_2759 - .L_2758)
.L_2758:
        /*001c*/ 	.word	0x00000000
        /*0020*/ 	.short	0x0001
        /*0022*/ 	.short	0x0008
        /*0024*/ 	.byte	0x00, 0xf5, 0x21, 0x00


	//----- nvinfo : EIATTR_KPARAM_INFO
	.align		4
.L_2759:
        /*0028*/ 	.byte	0x04, 0x17
        /*002a*/ 	.short	(.L_2761 - .L_2760)
.L_2760:
        /*002c*/ 	.word	0x00000000
        /*0030*/ 	.short	0x0000
        /*0032*/ 	.short	0x0000
        /*0034*/ 	.byte	0x00, 0xf5, 0x21, 0x00


	//----- nvinfo : EIATTR_SPARSE_MMA_MASK
	.align		4
.L_2761:
        /*0038*/ 	.byte	0x03, 0x50
        /*003a*/ 	.short	0x0000


	//----- nvinfo : EIATTR_MAXREG_COUNT
	.align		4
        /*003c*/ 	.byte	0x03, 0x1b
        /*003e*/ 	.short	0x00ff


	//----- nvinfo : EIATTR_EXTERNS
	.align		4
        /*0040*/ 	.byte	0x04, 0x0f
        /*0042*/ 	.short	(.L_2763 - .L_2762)


	//   ....[0]....
	.align		4
.L_2762:
        /*0044*/ 	.word	index@(vprintf)


	//----- nvinfo : EIATTR_MERCURY_ISA_VERSION
	.align		4
.L_2763:
        /*0048*/ 	.byte	0x03, 0x5f
        /*004a*/ 	.short	0x0101


	//----- nvinfo : EIATTR_VRC_CTA_INIT_COUNT
	.align		4
        /*004c*/ 	.byte	0x02, 0x4a
	.zero		1
	.zero		1


	//----- nvinfo : EIATTR_SYSCALL_OFFSETS
	.align		4
        /*0050*/ 	.byte	0x04, 0x46
        /*0052*/ 	.short	(.L_2765 - .L_2764)


	//   ....[0]....
.L_2764:
        /*0054*/ 	.word	0x000001c0


	//----- nvinfo : EIATTR_EXIT_INSTR_OFFSETS
	.align		4
.L_2765:
        /*0058*/ 	.byte	0x04, 0x1c
        /*005a*/ 	.short	(.L_2767 - .L_2766)


	//   ....[0]....
.L_2766:
        /*005c*/ 	.word	0x000000b0


	//   ....[1]....
        /*0060*/ 	.word	0x000001d0


	//----- nvinfo : EIATTR_CRS_STACK_SIZE
	.align		4
.L_2767:
        /*0064*/ 	.byte	0x04, 0x1e
        /*0066*/ 	.short	(.L_2769 - .L_2768)
.L_2768:
        /*0068*/ 	.word	0x00000000


	//----- nvinfo : EIATTR_CBANK_PARAM_SIZE
	.align		4
.L_2769:
        /*006c*/ 	.byte	0x03, 0x19
        /*006e*/ 	.short	0x0018


	//----- nvinfo : EIATTR_PARAM_CBANK
	.align		4
        /*0070*/ 	.byte	0x04, 0x0a
        /*0072*/ 	.short	(.L_2771 - .L_2770)
	.align		4
.L_2770:
        /*0074*/ 	.word	index@(.nv.constant0._Z19check_double_followPdS_S_)
        /*0078*/ 	.short	0x0380
        /*007a*/ 	.short	0x0018


	//----- nvinfo : EIATTR_SW_WAR
	.align		4
.L_2771:
        /*007c*/ 	.byte	0x04, 0x36
        /*007e*/ 	.short	(.L_2773 - .L_2772)
.L_2772:
        /*0080*/ 	.word	0x00000008
.L_2773:


//--------------------- .nv.info._Z20check_double_custom7iPdS_ --------------------------
	.section	.nv.info._Z20check_double_custom7iPdS_,"",@"SHT_CUDA_INFO"
	.sectionflags	@""
	.align	4


	//----- nvinfo : EIATTR_CUDA_API_VERSION
	.align		4
        /*0000*/ 	.byte	0x04, 0x37
        /*0002*/ 	.short	(.L_2775 - .L_2774)
.L_2774:
        /*0004*/ 	.word	0x00000082


	//----- nvinfo : EIATTR_KPARAM_INFO
	.align		4
.L_2775:
        /*0008*/ 	.byte	0x04, 0x17
        /*000a*/ 	.short	(.L_2777 - .L_2776)
.L_2776:
        /*000c*/ 	.word	0x00000000
        /*0010*/ 	.short	0x0002
        /*0012*/ 	.short	0x0010
        /*0014*/ 	.byte	0x00, 0xf5, 0x21, 0x00


	//----- nvinfo : EIATTR_KPARAM_INFO
	.align		4
.L_2777:
        /*0018*/ 	.byte	0x04, 0x17
        /*001a*/ 	.short	(.L_2779 - .L_2778)
.L_2778:
        /*001c*/ 	.word	0x00000000
        /*0020*/ 	.short	0x0001
        /*0022*/ 	.short	0x0008
        /*0024*/ 	.byte	0x00, 0xf5, 0x21, 0x00


	//----- nvinfo : EIATTR_KPARAM_INFO
	.align		4
.L_2779:
        /*0028*/ 	.byte	0x04, 0x17
        /*002a*/ 	.short	(.L_2781 - .L_2780)
.L_2780:
        /*002c*/ 	.word	0x00000000
        /*0030*/ 	.short	0x0000
        /*0032*/ 	.short	0x0000
        /*0034*/ 	.byte	0x00, 0xf0, 0x11, 0x00


	//----- nvinfo : EIATTR_SPARSE_MMA_MASK
	.align		4
.L_2781:
        /*0038*/ 	.byte	0x03, 0x50
        /*003a*/ 	.short	0x0000


	//----- nvinfo : EIATTR_MAXREG_COUNT
	.align		4
        /*003c*/ 	.byte	0x03, 0x1b
        /*003e*/ 	.short	0x00ff


	//----- nvinfo : EIATTR_EXTERNS
	.align		4
        /*0040*/ 	.byte	0x04, 0x0f
        /*0042*/ 	.short	(.L_2783 - .L_2782)


	//   ....[0]....
	.align		4
.L_2782:
        /*0044*/ 	.word	index@(vprintf)


	//----- nvinfo : EIATTR_MERCURY_ISA_VERSION
	.align		4
.L_2783:
        /*0048*/ 	.byte	0x03, 0x5f
        /*004a*/ 	.short	0x0101


	//----- nvinfo : EIATTR_VRC_CTA_INIT_COUNT
	.align		4
        /*004c*/ 	.byte	0x02, 0x4a
	.zero		1
	.zero		1


	//----- nvinfo : EIATTR_SYSCALL_OFFSETS
	.align		4
        /*0050*/ 	.byte	0x04, 0x46
        /*0052*/ 	.short	(.L_2785 - .L_2784)


	//   ....[0]....
.L_2784:
        /*0054*/ 	.word	0x00000310


	//----- nvinfo : EIATTR_EXIT_INSTR_OFFSETS
	.align		4
.L_2785:
        /*0058*/ 	.byte	0x04, 0x1c
        /*005a*/ 	.short	(.L_2787 - .L_2786)


	//   ....[0]....
.L_2786:
        /*005c*/ 	.word	0x000000a0


	//   ....[1]....
        /*0060*/ 	.word	0x000003a0


	//----- nvinfo : EIATTR_CRS_STACK_SIZE
	.align		4
.L_2787:
        /*0064*/ 	.byte	0x04, 0x1e
        /*0066*/ 	.short	(.L_2789 - .L_2788)
.L_2788:
        /*0068*/ 	.word	0x00000000


	//----- nvinfo : EIATTR_CBANK_PARAM_SIZE
	.align		4
.L_2789:
        /*006c*/ 	.byte	0x03, 0x19
        /*006e*/ 	.short	0x0018


	//----- nvinfo : EIATTR_PARAM_CBANK
	.align		4
        /*0070*/ 	.byte	0x04, 0x0a
        /*0072*/ 	.short	(.L_2791 - .L_2790)
	.align		4
.L_2790:
        /*0074*/ 	.word	index@(.nv.constant0._Z20check_double_custom7iPdS_)
        /*0078*/ 	.short	0x0380
        /*007a*/ 	.short	0x0018


	//----- nvinfo : EIATTR_SW_WAR
	.align		4
.L_2791:
        /*007c*/ 	.byte	0x04, 0x36
        /*007e*/ 	.short	(.L_2793 - .L_2792)
.L_2792:
        /*0080*/ 	.word	0x00000008
.L_2793:


//--------------------- .nv.info._Z20check_double_custom6iPdS_ --------------------------
	.section	.nv.info._Z20check_double_custom6iPdS_,"",@"SHT_CUDA_INFO"
	.sectionflags	@""
	.align	4


	//----- nvinfo : EIATTR_CUDA_API_VERSION
	.align		4
        /*0000*/ 	.byte	0x04, 0x37
        /*0002*/ 	.short	(.L_2795 - .L_2794)
.L_2794:
        /*0004*/ 	.word	0x00000082


	//----- nvinfo : EIATTR_KPARAM_INFO
	.align		4
.L_2795:
        /*0008*/ 	.byte	0x04, 0x17
        /*000a*/ 	.short	(.L_2797 - .L_2796)
.L_2796:
        /*000c*/ 	.word	0x00000000
        /*0010*/ 	.short	0x0002
        /*0012*/ 	.short	0x0010
        /*0014*/ 	.byte	0x00, 0xf5, 0x21, 0x00


	//----- nvinfo : EIATTR_KPARAM_INFO
	.align		4
.L_2797:
        /*0018*/ 	.byte	0x04, 0x17
        /*001a*/ 	.short	(.L_2799 - .L_2798)
.L_2798:
        /*001c*/ 	.word	0x00000000
        /*0020*/ 	.short	0x0001
        /*0022*/ 	.short	0x0008
        /*0024*/ 	.byte	0x00, 0xf5, 0x21, 0x00


	//----- nvinfo : EIATTR_KPARAM_INFO
	.align		4
.L_2799:
        /*0028*/ 	.byte	0x04, 0x17
        /*002a*/ 	.short	(.L_2801 - .L_2800)
.L_2800:
        /*002c*/ 	.word	0x00000000
        /*0030*/ 	.short	0x0000
        /*0032*/ 	.short	0x0000
        /*0034*/ 	.byte	0x00, 0xf0, 0x11, 0x00


	//----- nvinfo : EIATTR_SPARSE_MMA_MASK
	.align		4
.L_2801:
        /*0038*/ 	.byte	0x03, 0x50
        /*003a*/ 	.short	0x0000


	//----- nvinfo : EIATTR_MAXREG_COUNT
	.align		4
        /*003c*/ 	.byte	0x03, 0x1b
        /*003e*/ 	.short	0x00ff


	//----- nvinfo : EIATTR_EXTERNS
	.align		4
        /*0040*/ 	.byte	0x04, 0x0f
        /*0042*/ 	.short	(.L_2803 - .L_2802)


	//   ....[0]....
	.align		4
.L_2802:
        /*0044*/ 	.word	index@(vprintf)


	//----- nvinfo : EIATTR_MERCURY_ISA_VERSION
	.align		4
.L_2803:
        /*0048*/ 	.byte	0x03, 0x5f
        /*004a*/ 	.short	0x0101


	//----- nvinfo : EIATTR_VRC_CTA_INIT_COUNT
	.align		4
        /*004c*/ 	.byte	0x02, 0x4a
	.zero		1
	.zero		1


	//----- nvinfo : EIATTR_SYSCALL_OFFSETS
	.align		4
        /*0050*/ 	.byte	0x04, 0x46
        /*0052*/ 	.short	(.L_2805 - .L_2804)


	//   ....[0]....
.L_2804:
        /*0054*/ 	.word	0x00000330


	//----- nvinfo : EIATTR_EXIT_INSTR_OFFSETS
	.align		4
.L_2805:
        /*0058*/ 	.byte	0x04, 0x1c
        /*005a*/ 	.short	(.L_2807 - .L_2806)


	//   ....[0]....
.L_2806:
        /*005c*/ 	.word	0x000000a0


	//   ....[1]....
        /*0060*/ 	.word	0x000003c0


	//----- nvinfo : EIATTR_CRS_STACK_SIZE
	.align		4
.L_2807:
        /*0064*/ 	.byte	0x04, 0x1e
        /*0066*/ 	.short	(.L_2809 - .L_2808)
.L_2808:
        /*0068*/ 	.word	0x00000000


	//----- nvinfo : EIATTR_CBANK_PARAM_SIZE
	.align		4
.L_2809:
        /*006c*/ 	.byte	0x03, 0x19
        /*006e*/ 	.short	0x0018


	//----- nvinfo : EIATTR_PARAM_CBANK
	.align		4
        /*0070*/ 	.byte	0x04, 0x0a
        /*0072*/ 	.short	(.L_2811 - .L_2810)
	.align		4
.L_2810:
        /*0074*/ 	.word	index@(.nv.constant0._Z20check_double_custom6iPdS_)
        /*0078*/ 	.short	0x0380
        /*007a*/ 	.short	0x0018


	//----- nvinfo : EIATTR_SW_WAR
	.align		4
.L_2811:
        /*007c*/ 	.byte	0x04, 0x36
        /*007e*/ 	.short	(.L_2813 - .L_2812)
.L_2812:
        /*0080*/ 	.word	0x00000008
.L_2813:


//--------------------- .nv.info._Z20check_double_custom5iPdS_S_S_S_S_S_S_S_S_S_S_ --------------------------
	.section	.nv.info._Z20check_double_custom5iPdS_S_S_S_S_S_S_S_S_S_S_,"",@"SHT_CUDA_INFO"
	.sectionflags	@""
	.align	4


	//----- nvinfo : EIATTR_CUDA_API_VERSION
	.align		4
        /*0000*/ 	.byte	0x04, 0x37
        /*0002*/ 	.short	(.L_2815 - .L_2814)
.L_2814:
        /*0004*/ 	.word	0x00000082


	//----- nvinfo : EIATTR_KPARAM_INFO
	.align		4
.L_2815:
        /*0008*/ 	.byte	0x04, 0x17
        /*000a*/ 	.short	(.L_2817 - .L_2816)
.L_2816:
        /*000c*/ 	.word	0x00000000
        /*0010*/ 	.short	0x000c
        /*0012*/ 	.short	0x0060
        /*0014*/ 	.byte	0x00, 0xf5, 0x21, 0x00


	//----- nvinfo : EIATTR_KPARAM_INFO
	.align		4
.L_2817:
        /*0018*/ 	.byte	0x04, 0x17
        /*001a*/ 	.short	(.L_2819 - .L_2818)
.L_2818:
        /*001c*/ 	.word	0x00000000
        /*0020*/ 	.short	0x000b
        /*0022*/ 	.short	0x0058
        /*0024*/ 	.byte	0x00, 0xf5, 0x21, 0x00


	//----- nvinfo : EIATTR_KPARAM_INFO
	.align		4
.L_2819:
        /*0028*/ 	.byte	0x04, 0x17
        /*002a*/ 	.short	(.L_2821 - .L_2820)
.L_2820:
        /*002c*/ 	.word	0x00000000
        /*0030*/ 	.short	0x000a
        /*0032*/ 	.short	0x0050
        /*0034*/ 	.byte	0x00, 0xf5, 0x21, 0x00


	//----- nvinfo : EIATTR_KPARAM_INFO
	.align		4
.L_2821:
        /*0038*/ 	.byte	0x04, 0x17
        /*003a*/ 	.short	(.L_2823 - .L_2822)
.L_2822:
        /*003c*/ 	.word	0x00000000
        /*0040*/ 	.short	0x0009
        /*0042*/ 	.short	0x0048
        /*0044*/ 	.byte	0x00, 0xf5, 0x21, 0x00


	//----- nvinfo : EIATTR_KPARAM_INFO
	.align		4
.L_2823:
        /*0048*/ 	.byte	0x04, 0x17
        /*004a*/ 	.short	(.L_2825 - .L_2824)
.L_2824:
        /*004c*/ 	.word	0x00000000
        /*0050*/ 	.short	0x0008
        /*0052*/ 	.short	0x0040
        /*0054*/ 	.byte	0x00, 0xf5, 0x21, 0x00


	//----- nvinfo : EIATTR_KPARAM_INFO
	.align		4
.L_2825:
        /*0058*/ 	.byte	0x04, 0x17
        /*005a*/ 	.short	(.L_2827 - .L_2826)
.L_2826:
        /*005c*/ 	.word	0x00000000
        /*0060*/ 	.short	0x0007
        /*0062*/ 	.short	0x0038
        /*0064*/ 	.byte	0x00, 0xf5, 0x21, 0x00


	//----- nvinfo : EIATTR_KPARAM_INFO
	.align		4
.L_2827:
        /*0068*/ 	.byte	0x04, 0x17
        /*006a*/ 	.short	(.L_2829 - .L_2828)
.L_2828:
        /*006c*/ 	.word	0x00000000
        /*0070*/ 	.short	0x0006
        /*0072*/ 	.short	0x0030
        /*0074*/ 	.byte	0x00, 0xf5, 0x21, 0x00


	//----- nvinfo : EIATTR_KPARAM_INFO
	.align		4
.L_2829:
        /*0078*/ 	.byte	0x04, 0x17
        /*007a*/ 	.short	(.L_2831 - .L_2830)
.L_2830:
        /*007c*/ 	.word	0x00000000
        /*0080*/ 	.short	0x0005
        /*0082*/ 	.short	0x0028
        /*0084*/ 	.byte	0x00, 0xf5, 0x21, 0x00


	//----- nvinfo : EIATTR_KPARAM_INFO
	.align		4
.L_2831:
        /*0088*/ 	.byte	0x04, 0x17
        /*008a*/ 	.short	(.L_2833 - .L_2832)
.L_2832:
        /*008c*/ 	.word	0x00000000
        /*0090*/ 	.short	0x0004
        /*0092*/ 	.short	0x0020
        /*0094*/ 	.byte	0x00, 0xf5, 0x21, 0x00


	//----- nvinfo : EIATTR_KPARAM_INFO
	.align		4
.L_2833:
        /*0098*/ 	.byte	0x04, 0x17
        /*009a*/ 	.short	(.L_2835 - .L_2834)
.L_2834:
        /*009c*/ 	.word	0x00000000
        /*00a0*/ 	.short	0x0003
        /*00a2*/ 	.short	0x0018
        /*00a4*/ 	.byte	0x00, 0xf5, 0x21, 0x00


	//----- nvinfo : EIATTR_KPARAM_INFO
	.align		4
.L_2835:
        /*00a8*/ 	.byte	0x04, 0x17
        /*00aa*/ 	.short	(.L_2837 - .L_2836)
.L_2836:
        /*00ac*/ 	.word	0x00000000
        /*00b0*/ 	.short	0x0002
        /*00b2*/ 	.short	0x0010
        /*00b4*/ 	.byte	0x00, 0xf5, 0x21, 0x00


	//----- nvinfo : EIATTR_KPARAM_INFO
	.align		4
.L_2837:
        /*00b8*/ 	.byte	0x04, 0x17
        /*00ba*/ 	.short	(.L_2839 - .L_2838)
.L_2838:
        /*00bc*/ 	.word	0x00000000
        /*00c0*/ 	.short	0x0001
        /*00c2*/ 	.short	0x0008
        /*00c4*/ 	.byte	0x00, 0xf5, 0x21, 0x00


	//----- nvinfo : EIATTR_KPARAM_INFO
	.align		4
.L_2839:
        /*00c8*/ 	.byte	0x04, 0x17
        /*00ca*/ 	.short	(.L_2841 - .L_2840)
.L_2840:
        /*00cc*/ 	.word	0x00000000
        /*00d0*/ 	.short	0x0000
        /*00d2*/ 	.short	0x0000
        /*00d4*/ 	.byte	0x00, 0xf0, 0x11, 0x00


	//----- nvinfo : EIATTR_SPARSE_MMA_MASK
	.align		4
.L_2841:
        /*00d8*/ 	.byte	0x03, 0x50
        /*00da*/ 	.short	0x0000


	//----- nvinfo : EIATTR_MAXREG_COUNT
	.align		4
        /*00dc*/ 	.byte	0x03, 0x1b
        /*00de*/ 	.short	0x00ff


	//----- nvinfo : EIATTR_EXTERNS
	.align		4
        /*00e0*/ 	.byte	0x04, 0x0f
        /*00e2*/ 	.short	(.L_2843 - .L_2842)


	//   ....[0]....
	.align		4
.L_2842:
        /*00e4*/ 	.word	index@(vprintf)


	//----- nvinfo : EIATTR_MERCURY_ISA_VERSION
	.align		4
.L_2843:
        /*00e8*/ 	.byte	0x03, 0x5f
        /*00ea*/ 	.short	0x0101


	//----- nvinfo : EIATTR_VRC_CTA_INIT_COUNT
	.align		4
        /*00ec*/ 	.byte	0x02, 0x4a
	.zero		1
	.zero		1


	//----- nvinfo : EIATTR_SYSCALL_OFFSETS
	.align		4
        /*00f0*/ 	.byte	0x04, 0x46
        /*00f2*/ 	.short	(.L_2845 - .L_2844)


	//   ....[0]....
.L_2844:
        /*00f4*/ 	.word	0x000004f0


	//----- nvinfo : EIATTR_EXIT_INSTR_OFFSETS
	.align		4
.L_2845:
        /*00f8*/ 	.byte	0x04, 0x1c
        /*00fa*/ 	.short	(.L_2847 - .L_2846)


	//   ....[0]....
.L_2846:
        /*00fc*/ 	.word	0x000000a0


	//   ....[1]....
        /*0100*/ 	.word	0x00000580


	//----- nvinfo : EIATTR_CRS_STACK_SIZE
	.align		4
.L_2847:
        /*0104*/ 	.byte	0x04, 0x1e
        /*0106*/ 	.short	(.L_2849 - .L_2848)
.L_2848:
        /*0108*/ 	.word	0x00000000


	//----- nvinfo : EIATTR_CBANK_PARAM_SIZE
	.align		4
.L_2849:
        /*010c*/ 	.byte	0x03, 0x19
        /*010e*/ 	.short	0x0068


	//----- nvinfo : EIATTR_PARAM_CBANK
	.align		4
        /*0110*/ 	.byte	0x04, 0x0a
        /*0112*/ 	.short	(.L_2851 - .L_2850)
	.align		4
.L_2850:
        /*0114*/ 	.word	index@(.nv.constant0._Z20check_double_custom5iPdS_S_S_S_S_S_S_S_S_S_S_)
        /*0118*/ 	.short	0x0380
        /*011a*/ 	.short	0x0068


	//----- nvinfo : EIATTR_SW_WAR
	.align		4
.L_2851:
        /*011c*/ 	.byte	0x04, 0x36
        /*011e*/ 	.short	(.L_2853 - .L_2852)
.L_2852:
        /*0120*/ 	.word	0x00000008
.L_2853:


//--------------------- .nv.info._Z20check_double_custom4iPdS_S_S_S_S_S_ --------------------------
	.section	.nv.info._Z20check_double_custom4iPdS_S_S_S_S_S_,"",@"SHT_CUDA_INFO"
	.sectionflags	@""
	.align	4


	//----- nvinfo : EIATTR_CUDA_API_VERSION
	.align		4
        /*0000*/ 	.byte	0x04, 0x37
        /*0002*/ 	.short	(.L_2855 - .L_2854)
.L_2854:
        /*0004*/ 	.word	0x00000082


	//----- nvinfo : EIATTR_KPARAM_INFO
	.align		4
.L_2855:
        /*0008*/ 	.byte	0x04, 0x17
        /*000a*/ 	.short	(.L_2857 - .L_2856)
.L_2856:
        /*000c*/ 	.word	0x00000000
        /*0010*/ 	.short	0x0007
        /*0012*/ 	.short	0x0038
        /*0014*/ 	.byte	0x00, 0xf5, 0x21, 0x00


	//----- nvinfo : EIATTR_KPARAM_INFO
	.align		4
.L_2857:
        /*0018*/ 	.byte	0x04, 0x17
        /*001a*/ 	.short	(.L_2859 - .L_2858)
.L_2858:
        /*001c*/ 	.word	0x00000000
        /*0020*/ 	.short	0x0006
        /*0022*/ 	.short	0x0030
        /*0024*/ 	.byte	0x00, 0xf5, 0x21, 0x00


	//----- nvinfo : EIATTR_KPARAM_INFO
	.align		4
.L_2859:
        /*0028*/ 	.byte	0x04, 0x17
        /*002a*/ 	.short	(.L_2861 - .L_2860)
.L_2860:
        /*002c*/ 	.word	0x00000000
        /*0030*/ 	.short	0x0005
        /*0032*/ 	.short	0x0028
        /*0034*/ 	.byte	0x00, 0xf5, 0x21, 0x00


	//----- nvinfo : EIATTR_KPARAM_INFO
	.align		4
.L_2861:
        /*0038*/ 	.byte	0x04, 0x17
        /*003a*/ 	.short	(.L_2863 - .L_2862)
.L_2862:
        /*003c*/ 	.word	0x00000000
        /*0040*/ 	.short	0x0004
        /*0042*/ 	.short	0x0020
        /*0044*/ 	.byte	0x00, 0xf5, 0x21, 0x00


	//----- nvinfo : EIATTR_KPARAM_INFO
	.align		4
.L_2863:
        /*0048*/ 	.byte	0x04, 0x17
        /*004a*/ 	.short	(.L_2865 - .L_2864)
.L_2864:
        /*004c*/ 	.word	0x00000000
        /*0050*/ 	.short	0x0003
        /*0052*/ 	.short	0x0018
        /*0054*/ 	.byte	0x00, 0xf5, 0x21, 0x00


	//----- nvinfo : EIATTR_KPARAM_INFO
	.align		4
.L_2865:
        /*0058*/ 	.byte	0x04, 0x17
        /*005a*/ 	.short	(.L_2867 - .L_2866)
.L_2866:
        /*005c*/ 	.word	0x00000000
        /*0060*/ 	.short	0x0002
        /*0062*/ 	.short	0x0010
        /*0064*/ 	.byte	0x00, 0xf5, 0x21, 0x00


	//----- nvinfo : EIATTR_KPARAM_INFO
	.align		4
.L_2867:
        /*0068*/ 	.byte	0x04, 0x17
        /*006a*/ 	.short	(.L_2869 - .L_2868)
.L_2868:
        /*006c*/ 	.word	0x00000000
        /*0070*/ 	.short	0x0001
        /*0072*/ 	.short	0x0008
        /*0074*/ 	.byte	0x00, 0xf5, 0x21, 0x00


	//----- nvinfo : EIATTR_KPARAM_INFO
	.align		4
.L_2869:
        /*0078*/ 	.byte	0x04, 0x17
        /*007a*/ 	.short	(.L_2871 - .L_2870)
.L_2870:
        /*007c*/ 	.word	0x00000000
        /*0080*/ 	.short	0x0000
        /*0082*/ 	.short	0x0000
        /*0084*/ 	.byte	0x00, 0xf0, 0x11, 0x00


	//----- nvinfo : EIATTR_SPARSE_MMA_MASK
	.align		4
.L_2871:
        /*0088*/ 	.byte	0x03, 0x50
        /*008a*/ 	.short	0x0000


	//----- nvinfo : EIATTR_MAXREG_COUNT
	.align		4
        /*008c*/ 	.byte	0x03, 0x1b
        /*008e*/ 	.short	0x00ff


	//----- nvinfo : EIATTR_EXTERNS
	.align		4
        /*0090*/ 	.byte	0x04, 0x0f
        /*0092*/ 	.short	(.L_2873 - .L_2872)


	//   ....[0]....
	.align		4
.L_2872:
        /*0094*/ 	.word	index@(vprintf)


	//----- nvinfo : EIATTR_MERCURY_ISA_VERSION
	.align		4
.L_2873:
        /*0098*/ 	.byte	0x03, 0x5f
        /*009a*/ 	.short	0x0101


	//----- nvinfo : EIATTR_VRC_CTA_INIT_COUNT
	.align		4
        /*009c*/ 	.byte	0x02, 0x4a
	.zero		1
	.zero		1


	//----- nvinfo : EIATTR_SYSCALL_OFFSETS
	.align		4
        /*00a0*/ 	.byte	0x04, 0x46
        /*00a2*/ 	.short	(.L_2875 - .L_2874)


	//   ....[0]....
.L_2874:
        /*00a4*/ 	.word	0x00000410


	//----- nvinfo : EIATTR_EXIT_INSTR_OFFSETS
	.align		4
.L_2875:
        /*00a8*/ 	.byte	0x04, 0x1c
        /*00aa*/ 	.short	(.L_2877 - .L_2876)


	//   ....[0]....
.L_2876:
        /*00ac*/ 	.word	0x000000a0


	//   ....[1]....
        /*00b0*/ 	.word	0x000004a0


	//----- nvinfo : EIATTR_CRS_STACK_SIZE
	.align		4
.L_2877:
        /*00b4*/ 	.byte	0x04, 0x1e
        /*00b6*/ 	.short	(.L_2879 - .L_2878)
.L_2878:
        /*00b8*/ 	.word	0x00000000


	//----- nvinfo : EIATTR_CBANK_PARAM_SIZE
	.align		4
.L_2879:
        /*00bc*/ 	.byte	0x03, 0x19
        /*00be*/ 	.short	0x0040


	//----- nvinfo : EIATTR_PARAM_CBANK
	.align		4
        /*00c0*/ 	.byte	0x04, 0x0a
        /*00c2*/ 	.short	(.L_2881 - .L_2880)
	.align		4
.L_2880:
        /*00c4*/ 	.word	index@(.nv.constant0._Z20check_double_custom4iPdS_S_S_S_S_S_)
        /*00c8*/ 	.short	0x0380
        /*00ca*/ 	.short	0x0040


	//----- nvinfo : EIATTR_SW_WAR
	.align		4
.L_2881:
        /*00cc*/ 	.byte	0x04, 0x36
        /*00ce*/ 	.short	(.L_2883 - .L_2882)
.L_2882:
        /*00d0*/ 	.word	0x00000008
.L_2883:


//--------------------- .nv.info._Z20check_double_custom3iPdS_S_S_S_S_ --------------------------
	.section	.nv.info._Z20check_double_custom3iPdS_S_S_S_S_,"",@"SHT_CUDA_INFO"
	.sectionflags	@""
	.align	4


	//----- nvinfo : EIATTR_CUDA_API_VERSION
	.align		4
        /*0000*/ 	.byte	0x04, 0x37
        /*0002*/ 	.short	(.L_2885 - .L_2884)
.L_2884:
        /*0004*/ 	.word	0x00000082


	//----- nvinfo : EIATTR_KPARAM_INFO
	.align		4
.L_2885:
        /*0008*/ 	.byte	0x04, 0x17
        /*000a*/ 	.short	(.L_2887 - .L_2886)
.L_2886:
        /*000c*/ 	.word	0x00000000
        /*0010*/ 	.short	0x0006
        /*0012*/ 	.short	0x0030
        /*0014*/ 	.byte	0x00, 0xf5, 0x21, 0x00


	//----- nvinfo : EIATTR_KPARAM_INFO
	.align		4
.L_2887:
        /*0018*/ 	.byte	0x04, 0x17
        /*001a*/ 	.short	(.L_2889 - .L_2888)
.L_2888:
        /*001c*/ 	.word	0x00000000
        /*0020*/ 	.short	0x0005
        /*0022*/ 	.short	0x0028
        /*0024*/ 	.byte	0x00, 0xf5, 0x21, 0x00


	//----- nvinfo : EIATTR_KPARAM_INFO
	.align		4
.L_2889:
        /*0028*/ 	.byte	0x04, 0x17
        /*002a*/ 	.short	(.L_2891 - .L_2890)
.L_2890:
        /*002c*/ 	.word	0x00000000
        /*0030*/ 	.short	0x0004
        /*0032*/ 	.short	0x0020
        /*0034*/ 	.byte	0x00, 0xf5, 0x21, 0x00


	//----- nvinfo : EIATTR_KPARAM_INFO
	.align		4
.L_2891:
        /*0038*/ 	.byte	0x04, 0x17
        /*003a*/ 	.short	(.L_2893 - .L_2892)
.L_2892:
        /*003c*/ 	.word	0x00000000
        /*0040*/ 	.short	0x0003
        /*0042*/ 	.short	0x0018
        /*0044*/ 	.byte	0x00, 0xf5, 0x21, 0x00


	//----- nvinfo : EIATTR_KPARAM_INFO
	.align		4
.L_2893:
        /*0048*/ 	.byte	0x04, 0x17
        /*004a*/ 	.short	(.L_2895 - .L_2894)
.L_2894:
        /*004c*/ 	.word	0x00000000
        /*0050*/ 	.short	0x0002
        /*0052*/ 	.short	0x0010
        /*0054*/ 	.byte	0x00, 0xf5, 0x21, 0x00


	//----- nvinfo : EIATTR_KPARAM_INFO
	.align		4
.L_2895:
        /*0058*/ 	.byte	0x04, 0x17
        /*005a*/ 	.short	(.L_2897 - .L_2896)
.L_2896:
        /*005c*/ 	.word	0x00000000
        /*0060*/ 	.short	0x0001
        /*0062*/ 	.short	0x0008
        /*0064*/ 	.byte	0x00, 0xf5, 0x21, 0x00


	//----- nvinfo : EIATTR_KPARAM_INFO
	.align		4
.L_2897:
        /*0068*/ 	.byte	0x04, 0x17
        /*006a*/ 	.short	(.L_2899 - .L_2898)
.L_2898:
        /*006c*/ 	.word	0x00000000
        /*0070*/ 	.short	0x0000
        /*0072*/ 	.short	0x0000
        /*0074*/ 	.byte	0x00, 0xf0, 0x11, 0x00


	//----- nvinfo : EIATTR_SPARSE_MMA_MASK
	.align		4
.L_2899:
        /*0078*/ 	.byte	0x03, 0x50
        /*007a*/ 	.short	0x0000


	//----- nvinfo : EIATTR_MAXREG_COUNT
	.align		4
        /*007c*/ 	.byte	0x03, 0x1b
        /*007e*/ 	.short	0x00ff


	//----- nvinfo : EIATTR_EXTERNS
	.align		4
        /*0080*/ 	.byte	0x04, 0x0f
        /*0082*/ 	.short	(.L_2901 - .L_2900)


	//   ....[0]....
	.align		4
.L_2900:
        /*0084*/ 	.word	index@(vprintf)


	//----- nvinfo : EIATTR_MERCURY_ISA_VERSION
	.align		4
.L_2901:
        /*0088*/ 	.byte	0x03, 0x5f
        /*008a*/ 	.short	0x0101


	//----- nvinfo : EIATTR_VRC_CTA_INIT_COUNT
	.align		4
        /*008c*/ 	.byte	0x02, 0x4a
	.zero		1
	.zero		1


	//----- nvinfo : EIATTR_SYSCALL_OFFSETS
	.align		4
        /*0090*/ 	.byte	0x04, 0x46
        /*0092*/ 	.short	(.L_2903 - .L_2902)


	//   ....[0]....
.L_2902:
        /*0094*/ 	.word	0x00000840


	//----- nvinfo : EIATTR_EXIT_INSTR_OFFSETS
	.align		4
.L_2903:
        /*0098*/ 	.byte	0x04, 0x1c
        /*009a*/ 	.short	(.L_2905 - .L_2904)


	//   ....[0]....
.L_2904:
        /*009c*/ 	.word	0x000000a0


	//   ....[1]....
        /*00a0*/ 	.word	0x000008d0


	//----- nvinfo : EIATTR_CRS_STACK_SIZE
	.align		4
.L_2905:
        /*00a4*/ 	.byte	0x04, 0x1e
        /*00a6*/ 	.short	(.L_2907 - .L_2906)
.L_2906:
        /*00a8*/ 	.word	0x00000000


	//----- nvinfo : EIATTR_CBANK_PARAM_SIZE
	.align		4
.L_2907:
        /*00ac*/ 	.byte	0x03, 0x19
        /*00ae*/ 	.short	0x0038


	//----- nvinfo : EIATTR_PARAM_CBANK
	.align		4
        /*00b0*/ 	.byte	0x04, 0x0a
        /*00b2*/ 	.short	(.L_2909 - .L_2908)
	.align		4
.L_2908:
        /*00b4*/ 	.word	index@(.nv.constant0._Z20check_double_custom3iPdS_S_S_S_S_)
        /*00b8*/ 	.short	0x0380
        /*00ba*/ 	.short	0x0038


	//----- nvinfo : EIATTR_SW_WAR
	.align		4
.L_2909:
        /*00bc*/ 	.byte	0x04, 0x36
        /*00be*/ 	.short	(.L_2911 - .L_2910)
.L_2910:
        /*00c0*/ 	.word	0x00000008
.L_2911:


//--------------------- .nv.info._Z21check_double_custom22iPdS_S_S_S_S_ --------------------------
	.section	.nv.info._Z21check_double_custom22iPdS_S_S_S_S_,"",@"SHT_CUDA_INFO"
	.sectionflags	@""
	.align	4


	//----- nvinfo : EIATTR_CUDA_API_VERSION
	.align		4
        /*0000*/ 	.byte	0x04, 0x37
        /*0002*/ 	.short	(.L_2913 - .L_2912)
.L_2912:
        /*0004*/ 	.word	0x00000082


	//----- nvinfo : EIATTR_KPARAM_INFO
	.align		4
.L_2913:
        /*0008*/ 	.byte	0x04, 0x17
        /*000a*/ 	.short	(.L_2915 - .L_2914)
.L_2914:
        /*000c*/ 	.word	0x00000000
        /*0010*/ 	.short	0x0006
        /*0012*/ 	.short	0x0030
        /*0014*/ 	.byte	0x00, 0xf5, 0x21, 0x00


	//----- nvinfo : EIATTR_KPARAM_INFO
	.align		4
.L_2915:
        /*0018*/ 	.byte	0x04, 0x17
        /*001a*/ 	.short	(.L_2917 - .L_2916)
.L_2916:
        /*001c*/ 	.word	0x00000000
        /*0020*/ 	.short	0x0005
        /*0022*/ 	.short	0x0028
        /*0024*/ 	.byte	0x00, 0xf5, 0x21, 0x00


	//----- nvinfo : EIATTR_KPARAM_INFO
	.align		4
.L_2917:
        /*0028*/ 	.byte	0x04, 0x17
        /*002a*/ 	.short	(.L_2919 - .L_2918)
.L_2918:
        /*002c*/ 	.word	0x00000000
        /*0030*/ 	.short	0x0004
        /*0032*/ 	.short	0x0020
        /*0034*/ 	.byte	0x00, 0xf5, 0x21, 0x00


	//----- nvinfo : EIATTR_KPARAM_INFO
	.align		4
.L_2919:
        /*0038*/ 	.byte	0x04, 0x17
        /*003a*/ 	.short	(.L_2921 - .L_2920)
.L_2920:
        /*003c*/ 	.word	0x00000000
        /*0040*/ 	.short	0x0003
        /*0042*/ 	.short	0x0018
        /*0044*/ 	.byte	0x00, 0xf5, 0x21, 0x00


	//----- nvinfo : EIATTR_KPARAM_INFO
	.align		4
.L_2921:
        /*0048*/ 	.byte	0x04, 0x17
        /*004a*/ 	.short	(.L_2923 - .L_2922)
.L_2922:
        /*004c*/ 	.word	0x00000000
        /*0050*/ 	.short	0x0002
        /*0052*/ 	.short	0x0010
        /*0054*/ 	.byte	0x00, 0xf5, 0x21, 0x00


	//----- nvinfo : EIATTR_KPARAM_INFO
	.align		4
.L_2923:
        /*0058*/ 	.byte	0x04, 0x17
        /*005a*/ 	.short	(.L_2925 - .L_2924)
.L_2924:
        /*005c*/ 	.word	0x00000000
        /*0060*/ 	.short	0x0001
        /*0062*/ 	.short	0x0008
        /*0064*/ 	.byte	0x00, 0xf5, 0x21, 0x00


	//----- nvinfo : EIATTR_KPARAM_INFO
	.align		4
.L_2925:
        /*0068*/ 	.byte	0x04, 0x17
        /*006a*/ 	.short	(.L_2927 - .L_2926)
.L_2926:
        /*006c*/ 	.word	0x00000000
        /*0070*/ 	.short	0x0000
        /*0072*/ 	.short	0x0000
        /*0074*/ 	.byte	0x00, 0xf0, 0x11, 0x00


	//----- nvinfo : EIATTR_SPARSE_MMA_MASK
	.align		4
.L_2927:
        /*0078*/ 	.byte	0x03, 0x50
        /*007a*/ 	.short	0x0000


	//----- nvinfo : EIATTR_MAXREG_COUNT
	.align		4
        /*007c*/ 	.byte	0x03, 0x1b
        /*007e*/ 	.short	0x00ff


	//----- nvinfo : EIATTR_EXTERNS
	.align		4
        /*0080*/ 	.byte	0x04, 0x0f
        /*0082*/ 	.short	(.L_2929 - .L_2928)


	//   ....[0]....
	.align		4
.L_2928:
        /*0084*/ 	.word	index@(vprintf)


	//----- nvinfo : EIATTR_MERCURY_ISA_VERSION
	.align		4
.L_2929:
        /*0088*/ 	.byte	0x03, 0x5f
        /*008a*/ 	.short	0x0101


	//----- nvinfo : EIATTR_VRC_CTA_INIT_COUNT
	.align		4
        /*008c*/ 	.byte	0x02, 0x4a
	.zero		1
	.zero		1


	//----- nvinfo : EIATTR_SYSCALL_OFFSETS
	.align		4
        /*0090*/ 	.byte	0x04, 0x46
        /*0092*/ 	.short	(.L_2931 - .L_2930)


	//   ....[0]....
.L_2930:
        /*0094*/ 	.word	0x000003d0


	//----- nvinfo : EIATTR_EXIT_INSTR_OFFSETS
	.align		4
.L_2931:
        /*0098*/ 	.byte	0x04, 0x1c
        /*009a*/ 	.short	(.L_2933 - .L_2932)


	//   ....[0]....
.L_2932:
        /*009c*/ 	.word	0x000000a0


	//   ....[1]....
        /*00a0*/ 	.word	0x00000460


	//----- nvinfo : EIATTR_CRS_STACK_SIZE
	.align		4
.L_2933:
        /*00a4*/ 	.byte	0x04, 0x1e
        /*00a6*/ 	.short	(.L_2935 - .L_2934)
.L_2934:
        /*00a8*/ 	.word	0x00000000


	//----- nvinfo : EIATTR_CBANK_PARAM_SIZE
	.align		4
.L_2935:
        /*00ac*/ 	.byte	0x03, 0x19
        /*00ae*/ 	.short	0x0038


	//----- nvinfo : EIATTR_PARAM_CBANK
	.align		4
        /*00b0*/ 	.byte	0x04, 0x0a
        /*00b2*/ 	.short	(.L_2937 - .L_2936)
	.align		4
.L_2936:
        /*00b4*/ 	.word	index@(.nv.constant0._Z21check_double_custom22iPdS_S_S_S_S_)
        /*00b8*/ 	.short	0x0380
        /*00ba*/ 	.short	0x0038


	//----- nvinfo : EIATTR_SW_WAR
	.align		4
.L_2937:
        /*00bc*/ 	.byte	0x04, 0x36
        /*00be*/ 	.short	(.L_2939 - .L_2938)
.L_2938:
        /*00c0*/ 	.word	0x00000008
.L_2939:


//--------------------- .nv.info._Z20check_double_custom2iPdS_S_S_S_S_ --------------------------
	.section	.nv.info._Z20check_double_custom2iPdS_S_S_S_S_,"",@"SHT_CUDA_INFO"
	.sectionflags	@""
	.align	4


	//----- nvinfo : EIATTR_CUDA_API_VERSION
	.align		4
        /*0000*/ 	.byte	0x04, 0x37
        /*0002*/ 	.short	(.L_2941 - .L_2940)
.L_2940:
        /*0004*/ 	.word	0x00000082


	//----- nvinfo : EIATTR_KPARAM_INFO
	.align		4
.L_2941:
        /*0008*/ 	.byte	0x04, 0x17
        /*000a*/ 	.short	(.L_2943 - .L_2942)
.L_2942:
        /*000c*/ 	.word	0x00000000
        /*0010*/ 	.short	0x0006
        /*0012*/ 	.short	0x0030
        /*0014*/ 	.byte	0x00, 0xf5, 0x21, 0x00


	//----- nvinfo : EIATTR_KPARAM_INFO
	.align		4
.L_2943:
        /*0018*/ 	.byte	0x04, 0x17
        /*001a*/ 	.short	(.L_2945 - .L_2944)
.L_2944:
        /*001c*/ 	.word	0x00000000
        /*0020*/ 	.short	0x0005
        /*0022*/ 	.short	0x0028
        /*0024*/ 	.byte	0x00, 0xf5, 0x21, 0x00


	//----- nvinfo : EIATTR_KPARAM_INFO
	.align		4
.L_2945:
        /*0028*/ 	.byte	0x04, 0x17
        /*002a*/ 	.short	(.L_2947 - .L_2946)
.L_2946:
        /*002c*/ 	.word	0x00000000
        /*0030*/ 	.short	0x0004
        /*0032*/ 	.short	0x0020
        /*0034*/ 	.byte	0x00, 0xf5, 0x21, 0x00


	//----- nvinfo : EIATTR_KPARAM_INFO
	.align		4
.L_2947:
        /*0038*/ 	.byte	0x04, 0x17
        /*003a*/ 	.short	(.L_2949 - .L_2948)
.L_2948:
        /*003c*/ 	.word	0x00000000
        /*0040*/ 	.short	0x0003
        /*0042*/ 	.short	0x0018
        /*0044*/ 	.byte	0x00, 0xf5, 0x21, 0x00


	//----- nvinfo : EIATTR_KPARAM_INFO
	.align		4
.L_2949:
        /*0048*/ 	.byte	0x04, 0x17
        /*004a*/ 	.short	(.L_2951 - .L_2950)
.L_2950:
        /*004c*/ 	.word	0x00000000
        /*0050*/ 	.short	0x0002
        /*0052*/ 	.short	0x0010
        /*0054*/ 	.byte	0x00, 0xf5, 0x21, 0x00


	//----- nvinfo : EIATTR_KPARAM_INFO
	.align		4
.L_2951:
        /*0058*/ 	.byte	0x04, 0x17
        /*005a*/ 	.short	(.L_2953 - .L_2952)
.L_2952:
        /*005c*/ 	.word	0x00000000
        /*0060*/ 	.short	0x0001
        /*0062*/ 	.short	0x0008
        /*0064*/ 	.byte	0x00, 0xf5, 0x21, 0x00


	//----- nvinfo : EIATTR_KPARAM_INFO
	.align		4
.L_2953:
        /*0068*/ 	.byte	0x04, 0x17
        /*006a*/ 	.short	(.L_2955 - .L_2954)
.L_2954:
        /*006c*/ 	.word	0x00000000
        /*0070*/ 	.short	0x0000
        /*0072*/ 	.short	0x0000
        /*0074*/ 	.byte	0x00, 0xf0, 0x11, 0x00


	//----- nvinfo : EIATTR_SPARSE_MMA_MASK
	.align		4
.L_2955:
        /*0078*/ 	.byte	0x03, 0x50
        /*007a*/ 	.short	0x0000


	//----- nvinfo : EIATTR_MAXREG_COUNT
	.align		4
        /*007c*/ 	.byte	0x03, 0x1b
        /*007e*/ 	.short	0x00ff


	//----- nvinfo : EIATTR_EXTERNS
	.align		4
        /*0080*/ 	.byte	0x04, 0x0f
        /*0082*/ 	.short	(.L_2957 - .L_2956)


	//   ....[0]....
	.align		4
.L_2956:
        /*0084*/ 	.word	index@(vprintf)


	//----- nvinfo : EIATTR_MERCURY_ISA_VERSION
	.align		4
.L_2957:
        /*0088*/ 	.byte	0x03, 0x5f
        /*008a*/ 	.short	0x0101


	//----- nvinfo : EIATTR_VRC_CTA_INIT_COUNT
	.align		4
        /*008c*/ 	.byte	0x02, 0x4a
	.zero		1
	.zero		1


	//----- nvinfo : EIATTR_SYSCALL_OFFSETS
	.align		4
        /*0090*/ 	.byte	0x04, 0x46
        /*0092*/ 	.short	(.L_2959 - .L_2958)


	//   ....[0]....
.L_2958:
        /*0094*/ 	.word	0x000003a0


	//----- nvinfo : EIATTR_EXIT_INSTR_OFFSETS
	.align		4
.L_2959:
        /*0098*/ 	.byte	0x04, 0x1c
        /*009a*/ 	.short	(.L_2961 - .L_2960)


	//   ....[0]....
.L_2960:
        /*009c*/ 	.word	0x000000a0


	//   ....[1]....
        /*00a0*/ 	.word	0x00000430


	//----- nvinfo : EIATTR_CRS_STACK_SIZE
	.align		4
.L_2961:
        /*00a4*/ 	.byte	0x04, 0x1e
        /*00a6*/ 	.short	(.L_2963 - .L_2962)
.L_2962:
        /*00a8*/ 	.word	0x00000000


	//----- nvinfo : EIATTR_CBANK_PARAM_SIZE
	.align		4
.L_2963:
        /*00ac*/ 	.byte	0x03, 0x19
        /*00ae*/ 	.short	0x0038


	//----- nvinfo : EIATTR_PARAM_CBANK
	.align		4
        /*00b0*/ 	.byte	0x04, 0x0a
        /*00b2*/ 	.short	(.L_2965 - .L_2964)
	.align		4
.L_2964:
        /*00b4*/ 	.word	index@(.nv.constant0._Z20check_double_custom2iPdS_S_S_S_S_)
        /*00b8*/ 	.short	0x0380
        /*00ba*/ 	.short	0x0038


	//----- nvinfo : EIATTR_SW_WAR
	.align		4
.L_2965:
        /*00bc*/ 	.byte	0x04, 0x36
        /*00be*/ 	.short	(.L_2967 - .L_2966)
.L_2966:
        /*00c0*/ 	.word	0x00000008
.L_2967:


//--------------------- .nv.info._Z19check_double_customiPdS_ --------------------------
	.section	.nv.info._Z19check_double_customiPdS_,"",@"SHT_CUDA_INFO"
	.sectionflags	@""
	.align	4


	//----- nvinfo : EIATTR_CUDA_API_VERSION
	.align		4
        /*0000*/ 	.byte	0x04, 0x37
        /*0002*/ 	.short	(.L_2969 - .L_2968)
.L_2968:
        /*0004*/ 	.word	0x00000082


	//----- nvinfo : EIATTR_KPARAM_INFO
	.align		4
.L_2969:
        /*0008*/ 	.byte	0x04, 0x17
        /*000a*/ 	.short	(.L_2971 - .L_2970)
.L_2970:
        /*000c*/ 	.word	0x00000000
        /*0010*/ 	.short	0x0002
        /*0012*/ 	.short	0x0010
        /*0014*/ 	.byte	0x00, 0xf5, 0x21, 0x00


	//----- nvinfo : EIATTR_KPARAM_INFO
	.align		4
.L_2971:
        /*0018*/ 	.byte	0x04, 0x17
        /*001a*/ 	.short	(.L_2973 - .L_2972)
.L_2972:
        /*001c*/ 	.word	0x00000000
        /*0020*/ 	.short	0x0001
        /*0022*/ 	.short	0x0008
        /*0024*/ 	.byte	0x00, 0xf5, 0x21, 0x00


	//----- nvinfo : EIATTR_KPARAM_INFO
	.align		4
.L_2973:
        /*0028*/ 	.byte	0x04, 0x17
        /*002a*/ 	.short	(.L_2975 - .L_2974)
.L_2974:
        /*002c*/ 	.word	0x00000000
        /*0030*/ 	.short	0x0000
        /*0032*/ 	.short	0x0000
        /*0034*/ 	.byte	0x00, 0xf0, 0x11, 0x00


	//----- nvinfo : EIATTR_SPARSE_MMA_MASK
	.align		4
.L_2975:
        /*0038*/ 	.byte	0x03, 0x50
        /*003a*/ 	.short	0x0000


	//----- nvinfo : EIATTR_MAXREG_COUNT
	.align		4
        /*003c*/ 	.byte	0x03, 0x1b
        /*003e*/ 	.short	0x00ff


	//----- nvinfo : EIATTR_EXTERNS
	.align		4
        /*0040*/ 	.byte	0x04, 0x0f
        /*0042*/ 	.short	(.L_2977 - .L_2976)


	//   ....[0]....
	.align		4
.L_2976:
        /*0044*/ 	.word	index@(vprintf)


	//----- nvinfo : EIATTR_MERCURY_ISA_VERSION
	.align		4
.L_2977:
        /*0048*/ 	.byte	0x03, 0x5f
        /*004a*/ 	.short	0x0101


	//----- nvinfo : EIATTR_VRC_CTA_INIT_COUNT
	.align		4
        /*004c*/ 	.byte	0x02, 0x4a
	.zero		1
	.zero		1


	//----- nvinfo : EIATTR_SYSCALL_OFFSETS
	.align		4
        /*0050*/ 	.byte	0x04, 0x46
        /*0052*/ 	.short	(.L_2979 - .L_2978)


	//   ....[0]....
.L_2978:
        /*0054*/ 	.word	0x000002c0


	//----- nvinfo : EIATTR_EXIT_INSTR_OFFSETS
	.align		4
.L_2979:
        /*0058*/ 	.byte	0x04, 0x1c
        /*005a*/ 	.short	(.L_2981 - .L_2980)


	//   ....[0]....
.L_2980:
        /*005c*/ 	.word	0x000000a0


	//   ....[1]....
        /*0060*/ 	.word	0x00000350


	//----- nvinfo : EIATTR_CRS_STACK_SIZE
	.align		4
.L_2981:
        /*0064*/ 	.byte	0x04, 0x1e
        /*0066*/ 	.short	(.L_2983 - .L_2982)
.L_2982:
        /*0068*/ 	.word	0x00000000


	//----- nvinfo : EIATTR_CBANK_PARAM_SIZE
	.align		4
.L_2983:
        /*006c*/ 	.byte	0x03, 0x19
        /*006e*/ 	.short	0x0018


	//----- nvinfo : EIATTR_PARAM_CBANK
	.align		4
        /*0070*/ 	.byte	0x04, 0x0a
        /*0072*/ 	.short	(.L_2985 - .L_2984)
	.align		4
.L_2984:
        /*0074*/ 	.word	index@(.nv.constant0._Z19check_double_customiPdS_)
        /*0078*/ 	.short	0x0380
        /*007a*/ 	.short	0x0018


	//----- nvinfo : EIATTR_SW_WAR
	.align		4
.L_2985:
        /*007c*/ 	.byte	0x04, 0x36
        /*007e*/ 	.short	(.L_2987 - .L_2986)
.L_2986:
        /*0080*/ 	.word	0x00000008
.L_2987:


//--------------------- .nv.info._Z16check_double_sciiPd --------------------------
	.section	.nv.info._Z16check_double_sciiPd,"",@"SHT_CUDA_INFO"
	.sectionflags	@""
	.align	4


	//----- nvinfo : EIATTR_CUDA_API_VERSION
	.align		4
        /*0000*/ 	.byte	0x04, 0x37
        /*0002*/ 	.short	(.L_2989 - .L_2988)
.L_2988:
        /*0004*/ 	.word	0x00000082


	//----- nvinfo : EIATTR_KPARAM_INFO
	.align		4
.L_2989:
        /*0008*/ 	.byte	0x04, 0x17
        /*000a*/ 	.short	(.L_2991 - .L_2990)
.L_2990:
        /*000c*/ 	.word	0x00000000
        /*0010*/ 	.short	0x0001
        /*0012*/ 	.short	0x0008
        /*0014*/ 	.byte	0x00, 0xf5, 0x21, 0x00


	//----- nvinfo : EIATTR_KPARAM_INFO
	.align		4
.L_2991:
        /*0018*/ 	.byte	0x04, 0x17
        /*001a*/ 	.short	(.L_2993 - .L_2992)
.L_2992:
        /*001c*/ 	.word	0x00000000
        /*0020*/ 	.short	0x0000
        /*0022*/ 	.short	0x0000
        /*0024*/ 	.byte	0x00, 0xf0, 0x11, 0x00


	//----- nvinfo : EIATTR_SPARSE_MMA_MASK
	.align		4
.L_2993:
        /*0028*/ 	.byte	0x03, 0x50
        /*002a*/ 	.short	0x0000


	//----- nvinfo : EIATTR_MAXREG_COUNT
	.align		4
        /*002c*/ 	.byte	0x03, 0x1b
        /*002e*/ 	.short	0x00ff


	//----- nvinfo : EIATTR_EXTERNS
	.align		4
        /*0030*/ 	.byte	0x04, 0x0f
        /*0032*/ 	.short	(.L_2995 - .L_2994)


	//   ....[0]....
	.align		4
.L_2994:
        /*0034*/ 	.word	index@(vprintf)


	//----- nvinfo : EIATTR_MERCURY_ISA_VERSION
	.align		4
.L_2995:
        /*0038*/ 	.byte	0x03, 0x5f
        /*003a*/ 	.short	0x0101


	//----- nvinfo : EIATTR_VRC_CTA_INIT_COUNT
	.align		4
        /*003c*/ 	.byte	0x02, 0x4a
	.zero		1
	.zero		1


	//----- nvinfo : EIATTR_SYSCALL_OFFSETS
	.align		4
        /*0040*/ 	.byte	0x04, 0x46
        /*0042*/ 	.short	(.L_2997 - .L_2996)


	//   ....[0]....
.L_2996:
        /*0044*/ 	.word	0x00000290


	//----- nvinfo : EIATTR_EXIT_INSTR_OFFSETS
	.align		4
.L_2997:
        /*0048*/ 	.byte	0x04, 0x1c
        /*004a*/ 	.short	(.L_2999 - .L_2998)


	//   ....[0]....
.L_2998:
        /*004c*/ 	.word	0x000000a0


	//   ....[1]....
        /*0050*/ 	.word	0x00000320


	//----- nvinfo : EIATTR_CRS_STACK_SIZE
	.align		4
.L_2999:
        /*0054*/ 	.byte	0x04, 0x1e
        /*0056*/ 	.short	(.L_3001 - .L_3000)
.L_3000:
        /*0058*/ 	.word	0x00000000


	//----- nvinfo : EIATTR_CBANK_PARAM_SIZE
	.align		4
.L_3001:
        /*005c*/ 	.byte	0x03, 0x19
        /*005e*/ 	.short	0x0010


	//----- nvinfo : EIATTR_PARAM_CBANK
	.align		4
        /*0060*/ 	.byte	0x04, 0x0a
        /*0062*/ 	.short	(.L_3003 - .L_3002)
	.align		4
.L_3002:
        /*0064*/ 	.word	index@(.nv.constant0._Z16check_double_sciiPd)
        /*0068*/ 	.short	0x0380
        /*006a*/ 	.short	0x0010


	//----- nvinfo : EIATTR_SW_WAR
	.align		4
.L_3003:
        /*006c*/ 	.byte	0x04, 0x36
        /*006e*/ 	.short	(.L_3005 - .L_3004)
.L_3004:
        /*0070*/ 	.word	0x00000008
.L_3005:


//--------------------- .nv.info._Z16check_double_iniiPd --------------------------
	.section	.nv.info._Z16check_double_iniiPd,"",@"SHT_CUDA_INFO"
	.sectionflags	@""
	.align	4


	//----- nvinfo : EIATTR_CUDA_API_VERSION
	.align		4
        /*0000*/ 	.byte	0x04, 0x37
        /*0002*/ 	.short	(.L_3007 - .L_3006)
.L_3006:
        /*0004*/ 	.word	0x00000082


	//----- nvinfo : EIATTR_KPARAM_INFO
	.align		4
.L_3007:
        /*0008*/ 	.byte	0x04, 0x17
        /*000a*/ 	.short	(.L_3009 - .L_3008)
.L_3008:
        /*000c*/ 	.word	0x00000000
        /*0010*/ 	.short	0x0001
        /*0012*/ 	.short	0x0008
        /*0014*/ 	.byte	0x00, 0xf5, 0x21, 0x00


	//----- nvinfo : EIATTR_KPARAM_INFO
	.align		4
.L_3009:
        /*0018*/ 	.byte	0x04, 0x17
        /*001a*/ 	.short	(.L_3011 - .L_3010)
.L_3010:
        /*001c*/ 	.word	0x00000000
        /*0020*/ 	.short	0x0000
        /*0022*/ 	.short	0x0000
        /*0024*/ 	.byte	0x00, 0xf0, 0x11, 0x00


	//----- nvinfo : EIATTR_SPARSE_MMA_MASK
	.align		4
.L_3011:
        /*0028*/ 	.byte	0x03, 0x50
        /*002a*/ 	.short	0x0000


	//----- nvinfo : EIATTR_MAXREG_COUNT
	.align		4
        /*002c*/ 	.byte	0x03, 0x1b
        /*002e*/ 	.short	0x00ff


	//----- nvinfo : EIATTR_EXTERNS
	.align		4
        /*0030*/ 	.byte	0x04, 0x0f
        /*0032*/ 	.short	(.L_3013 - .L_3012)


	//   ....[0]....
	.align		4
.L_3012:
        /*0034*/ 	.word	index@(vprintf)


	//----- nvinfo : EIATTR_MERCURY_ISA_VERSION
	.align		4
.L_3013:
        /*0038*/ 	.byte	0x03, 0x5f
        /*003a*/ 	.short	0x0101


	//----- nvinfo : EIATTR_VRC_CTA_INIT_COUNT
	.align		4
        /*003c*/ 	.byte	0x02, 0x4a
	.zero		1
	.zero		1


	//----- nvinfo : EIATTR_SYSCALL_OFFSETS
	.align		4
        /*0040*/ 	.byte	0x04, 0x46
        /*0042*/ 	.short	(.L_3015 - .L_3014)


	//   ....[0]....
.L_3014:
        /*0044*/ 	.word	0x00000300


	//----- nvinfo : EIATTR_EXIT_INSTR_OFFSETS
	.align		4
.L_3015:
        /*0048*/ 	.byte	0x04, 0x1c
        /*004a*/ 	.short	(.L_3017 - .L_3016)


	//   ....[0]....
.L_3016:
        /*004c*/ 	.word	0x000000a0


	//   ....[1]....
        /*0050*/ 	.word	0x00000380


	//----- nvinfo : EIATTR_CRS_STACK_SIZE
	.align		4
.L_3017:
        /*0054*/ 	.byte	0x04, 0x1e
        /*0056*/ 	.short	(.L_3019 - .L_3018)
.L_3018:
        /*0058*/ 	.word	0x00000000


	//----- nvinfo : EIATTR_CBANK_PARAM_SIZE
	.align		4
.L_3019:
        /*005c*/ 	.byte	0x03, 0x19
        /*005e*/ 	.short	0x0010


	//----- nvinfo : EIATTR_PARAM_CBANK
	.align		4
        /*0060*/ 	.byte	0x04, 0x0a
        /*0062*/ 	.short	(.L_3021 - .L_3020)
	.align		4
.L_3020:
        /*0064*/ 	.word	index@(.nv.constant0._Z16check_double_iniiPd)
        /*0068*/ 	.short	0x0380
        /*006a*/ 	.short	0x0010


	//----- nvinfo : EIATTR_SW_WAR
	.align		4
.L_3021:
        /*006c*/ 	.byte	0x04, 0x36
        /*006e*/ 	.short	(.L_3023 - .L_3022)
.L_3022:
        /*0070*/ 	.word	0x00000008
.L_3023:


//--------------------- .nv.info._Z12check_doubleiPd --------------------------
	.section	.nv.info._Z12check_doubleiPd,"",@"SHT_CUDA_INFO"
	.sectionflags	@""
	.align	4


	//----- nvinfo : EIATTR_CUDA_API_VERSION
	.align		4
        /*0000*/ 	.byte	0x04, 0x37
        /*0002*/ 	.short	(.L_3025 - .L_3024)
.L_3024:
        /*0004*/ 	.word	0x00000082


	//----- nvinfo : EIATTR_KPARAM_INFO
	.align		4
.L_3025:
        /*0008*/ 	.byte	0x04, 0x17
        /*000a*/ 	.short	(.L_3027 - .L_3026)
.L_3026:
        /*000c*/ 	.word	0x00000000
        /*0010*/ 	.short	0x0001
        /*0012*/ 	.short	0x0008
        /*0014*/ 	.byte	0x00, 0xf5, 0x21, 0x00


	//----- nvinfo : EIATTR_KPARAM_INFO
	.align		4
.L_3027:
        /*0018*/ 	.byte	0x04, 0x17
        /*001a*/ 	.short	(.L_3029 - .L_3028)
.L_3028:
        /*001c*/ 	.word	0x00000000
        /*0020*/ 	.short	0x0000
        /*0022*/ 	.short	0x0000
        /*0024*/ 	.byte	0x00, 0xf0, 0x11, 0x00


	//----- nvinfo : EIATTR_SPARSE_MMA_MASK
	.align		4
.L_3029:
        /*0028*/ 	.byte	0x03, 0x50
        /*002a*/ 	.short	0x0000


	//----- nvinfo : EIATTR_MAXREG_COUNT
	.align		4
        /*002c*/ 	.byte	0x03, 0x1b
        /*002e*/ 	.short	0x00ff


	//----- nvinfo : EIATTR_EXTERNS
	.align		4
        /*0030*/ 	.byte	0x04, 0x0f
        /*0032*/ 	.short	(.L_3031 - .L_3030)


	//   ....[0]....
	.align		4
.L_3030:
        /*0034*/ 	.word	index@(vprintf)


	//----- nvinfo : EIATTR_MERCURY_ISA_VERSION
	.align		4
.L_3031:
        /*0038*/ 	.byte	0x03, 0x5f
        /*003a*/ 	.short	0x0101


	//----- nvinfo : EIATTR_VRC_CTA_INIT_COUNT
	.align		4
        /*003c*/ 	.byte	0x02, 0x4a
	.zero		1
	.zero		1


	//----- nvinfo : EIATTR_SYSCALL_OFFSETS
	.align		4
        /*0040*/ 	.byte	0x04, 0x46
        /*0042*/ 	.short	(.L_3033 - .L_3032)


	//   ....[0]....
.L_3032:
        /*0044*/ 	.word	0x00000290


	//----- nvinfo : EIATTR_EXIT_INSTR_OFFSETS
	.align		4
.L_3033:
        /*0048*/ 	.byte	0x04, 0x1c
        /*004a*/ 	.short	(.L_3035 - .L_3034)


	//   ....[0]....
.L_3034:
        /*004c*/ 	.word	0x000000a0


	//   ....[1]....
        /*0050*/ 	.word	0x00000320


	//----- nvinfo : EIATTR_CRS_STACK_SIZE
	.align		4
.L_3035:
        /*0054*/ 	.byte	0x04, 0x1e
        /*0056*/ 	.short	(.L_3037 - .L_3036)
.L_3036:
        /*0058*/ 	.word	0x00000000


	//----- nvinfo : EIATTR_CBANK_PARAM_SIZE
	.align		4
.L_3037:
        /*005c*/ 	.byte	0x03, 0x19
        /*005e*/ 	.short	0x0010


	//----- nvinfo : EIATTR_PARAM_CBANK
	.align		4
        /*0060*/ 	.byte	0x04, 0x0a
        /*0062*/ 	.short	(.L_3039 - .L_3038)
	.align		4
.L_3038:
        /*0064*/ 	.word	index@(.nv.constant0._Z12check_doubleiPd)
        /*0068*/ 	.short	0x0380
        /*006a*/ 	.short	0x0010


	//----- nvinfo : EIATTR_SW_WAR
	.align		4
.L_3039:
        /*006c*/ 	.byte	0x04, 0x36
        /*006e*/ 	.short	(.L_3041 - .L_3040)
.L_3040:
        /*0070*/ 	.word	0x00000008
.L_3041:


//--------------------- .nv.info._Z16check_int_customiPiS_S_S_S_S_S_S_ --------------------------
	.section	.nv.info._Z16check_int_customiPiS_S_S_S_S_S_S_,"",@"SHT_CUDA_INFO"
	.sectionflags	@""
	.align	4


	//----- nvinfo : EIATTR_CUDA_API_VERSION
	.align		4
        /*0000*/ 	.byte	0x04, 0x37
        /*0002*/ 	.short	(.L_3043 - .L_3042)
.L_3042:
        /*0004*/ 	.word	0x00000082


	//----- nvinfo : EIATTR_KPARAM_INFO
	.align		4
.L_3043:
        /*0008*/ 	.byte	0x04, 0x17
        /*000a*/ 	.short	(.L_3045 - .L_3044)
.L_3044:
        /*000c*/ 	.word	0x00000000
        /*0010*/ 	.short	0x0008
        /*0012*/ 	.short	0x0040
        /*0014*/ 	.byte	0x00, 0xf5, 0x21, 0x00


	//----- nvinfo : EIATTR_KPARAM_INFO
	.align		4
.L_3045:
        /*0018*/ 	.byte	0x04, 0x17
        /*001a*/ 	.short	(.L_3047 - .L_3046)
.L_3046:
        /*001c*/ 	.word	0x00000000
        /*0020*/ 	.short	0x0007
        /*0022*/ 	.short	0x0038
        /*0024*/ 	.byte	0x00, 0xf5, 0x21, 0x00


	//----- nvinfo : EIATTR_KPARAM_INFO
	.align		4
.L_3047:
        /*0028*/ 	.byte	0x04, 0x17
        /*002a*/ 	.short	(.L_3049 - .L_3048)
.L_3048:
        /*002c*/ 	.word	0x00000000
        /*0030*/ 	.short	0x0006
        /*0032*/ 	.short	0x0030
        /*0034*/ 	.byte	0x00, 0xf5, 0x21, 0x00


	//----- nvinfo : EIATTR_KPARAM_INFO
	.align		4
.L_3049:
        /*0038*/ 	.byte	0x04, 0x17
        /*003a*/ 	.short	(.L_3051 - .L_3050)
.L_3050:
        /*003c*/ 	.word	0x00000000
        /*0040*/ 	.short	0x0005
        /*0042*/ 	.short	0x0028
        /*0044*/ 	.byte	0x00, 0xf5, 0x21, 0x00


	//----- nvinfo : EIATTR_KPARAM_INFO
	.align		4
.L_3051:
        /*0048*/ 	.byte	0x04, 0x17
        /*004a*/ 	.short	(.L_3053 - .L_3052)
.L_3052:
        /*004c*/ 	.word	0x00000000
        /*0050*/ 	.short	0x0004
        /*0052*/ 	.short	0x0020
        /*0054*/ 	.byte	0x00, 0xf5, 0x21, 0x00


	//----- nvinfo : EIATTR_KPARAM_INFO
	.align		4
.L_3053:
        /*0058*/ 	.byte	0x04, 0x17
        /*005a*/ 	.short	(.L_3055 - .L_3054)
.L_3054:
        /*005c*/ 	.word	0x00000000
        /*0060*/ 	.short	0x0003
        /*0062*/ 	.short	0x0018
        /*0064*/ 	.byte	0x00, 0xf5, 0x21, 0x00


	//----- nvinfo : EIATTR_KPARAM_INFO
	.align		4
.L_3055:
        /*0068*/ 	.byte	0x04, 0x17
        /*006a*/ 	.short	(.L_3057 - .L_3056)
.L_3056:
        /*006c*/ 	.word	0x00000000
        /*0070*/ 	.short	0x0002
        /*0072*/ 	.short	0x0010
        /*0074*/ 	.byte	0x00, 0xf5, 0x21, 0x00


	//----- nvinfo : EIATTR_KPARAM_INFO
	.align		4
.L_3057:
        /*0078*/ 	.byte	0x04, 0x17
        /*007a*/ 	.short	(.L_3059 - .L_3058)
.L_3058:
        /*007c*/ 	.word	0x00000000
        /*0080*/ 	.short	0x0001
        /*0082*/ 	.short	0x0008
        /*0084*/ 	.byte	0x00, 0xf5, 0x21, 0x00


	//----- nvinfo : EIATTR_KPARAM_INFO
	.align		4
.L_3059:
        /*0088*/ 	.byte	0x04, 0x17
        /*008a*/ 	.short	(.L_3061 - .L_3060)
.L_3060:
        /*008c*/ 	.word	0x00000000
        /*0090*/ 	.short	0x0000
        /*0092*/ 	.short	0x0000
        /*0094*/ 	.byte	0x00, 0xf0, 0x11, 0x00


	//----- nvinfo : EIATTR_SPARSE_MMA_MASK
	.align		4
.L_3061:
        /*0098*/ 	.byte	0x03, 0x50
        /*009a*/ 	.short	0x0000


	//----- nvinfo : EIATTR_MAXREG_COUNT
	.align		4
        /*009c*/ 	.byte	0x03, 0x1b
        /*009e*/ 	.short	0x00ff


	//----- nvinfo : EIATTR_EXTERNS
	.align		4
        /*00a0*/ 	.byte	0x04, 0x0f
        /*00a2*/ 	.short	(.L_3063 - .L_3062)


	//   ....[0]....
	.align		4
.L_3062:
        /*00a4*/ 	.word	index@(vprintf)


	//----- nvinfo : EIATTR_MERCURY_ISA_VERSION
	.align		4
.L_3063:
        /*00a8*/ 	.byte	0x03, 0x5f
        /*00aa*/ 	.short	0x0101


	//----- nvinfo : EIATTR_VRC_CTA_INIT_COUNT
	.align		4
        /*00ac*/ 	.byte	0x02, 0x4a
	.zero		1
	.zero		1


	//----- nvinfo : EIATTR_SYSCALL_OFFSETS
	.align		4
        /*00b0*/ 	.byte	0x04, 0x46
        /*00b2*/ 	.short	(.L_3065 - .L_3064)


	//   ....[0]....
.L_3064:
        /*00b4*/ 	.word	0x000003f0


	//----- nvinfo : EIATTR_EXIT_INSTR_OFFSETS
	.align		4
.L_3065:
        /*00b8*/ 	.byte	0x04, 0x1c
        /*00ba*/ 	.short	(.L_3067 - .L_3066)


	//   ....[0]....
.L_3066:
        /*00bc*/ 	.word	0x000000a0


	//   ....[1]....
        /*00c0*/ 	.word	0x00000480


	//----- nvinfo : EIATTR_CRS_STACK_SIZE
	.align		4
.L_3067:
        /*00c4*/ 	.byte	0x04, 0x1e
        /*00c6*/ 	.short	(.L_3069 - .L_3068)
.L_3068:
        /*00c8*/ 	.word	0x00000000


	//----- nvinfo : EIATTR_CBANK_PARAM_SIZE
	.align		4
.L_3069:
        /*00cc*/ 	.byte	0x03, 0x19
        /*00ce*/ 	.short	0x0048


	//----- nvinfo : EIATTR_PARAM_CBANK
	.align		4
        /*00d0*/ 	.byte	0x04, 0x0a
        /*00d2*/ 	.short	(.L_3071 - .L_3070)
	.align		4
.L_3070:
        /*00d4*/ 	.word	index@(.nv.constant0._Z16check_int_customiPiS_S_S_S_S_S_S_)
        /*00d8*/ 	.short	0x0380
        /*00da*/ 	.short	0x0048


	//----- nvinfo : EIATTR_SW_WAR
	.align		4
.L_3071:
        /*00dc*/ 	.byte	0x04, 0x36
        /*00de*/ 	.short	(.L_3073 - .L_3072)
.L_3072:
        /*00e0*/ 	.word	0x00000008
.L_3073:


//--------------------- .nv.info._Z9check_intiPi  --------------------------
	.section	.nv.info._Z9check_intiPi,"",@"SHT_CUDA_INFO"
	.sectionflags	@""
	.align	4


	//----- nvinfo : EIATTR_CUDA_API_VERSION
	.align		4
        /*0000*/ 	.byte	0x04, 0x37
        /*0002*/ 	.short	(.L_3075 - .L_3074)
.L_3074:
        /*0004*/ 	.word	0x00000082


	//----- nvinfo : EIATTR_KPARAM_INFO
	.align		4
.L_3075:
        /*0008*/ 	.byte	0x04, 0x17
        /*000a*/ 	.short	(.L_3077 - .L_3076)
.L_3076:
        /*000c*/ 	.word	0x00000000
        /*0010*/ 	.short	0x0001
        /*0012*/ 	.short	0x0008
        /*0014*/ 	.byte	0x00, 0xf5, 0x21, 0x00


	//----- nvinfo : EIATTR_KPARAM_INFO
	.align		4
.L_3077:
        /*0018*/ 	.byte	0x04, 0x17
        /*001a*/ 	.short	(.L_3079 - .L_3078)
.L_3078:
        /*001c*/ 	.word	0x00000000
        /*0020*/ 	.short	0x0000
        /*0022*/ 	.short	0x0000
        /*0024*/ 	.byte	0x00, 0xf0, 0x11, 0x00


	//----- nvinfo : EIATTR_SPARSE_MMA_MASK
	.align		4
.L_3079:
        /*0028*/ 	.byte	0x03, 0x50
        /*002a*/ 	.short	0x0000


	//----- nvinfo : EIATTR_MAXREG_COUNT
	.align		4
        /*002c*/ 	.byte	0x03, 0x1b
        /*002e*/ 	.short	0x00ff


	//----- nvinfo : EIATTR_EXTERNS
	.align		4
        /*0030*/ 	.byte	0x04, 0x0f
        /*0032*/ 	.short	(.L_3081 - .L_3080)


	//   ....[0]....
	.align		4
.L_3080:
        /*0034*/ 	.word	index@(vprintf)


	//----- nvinfo : EIATTR_MERCURY_ISA_VERSION
	.align		4
.L_3081:
        /*0038*/ 	.byte	0x03, 0x5f
        /*003a*/ 	.short	0x0101


	//----- nvinfo : EIATTR_VRC_CTA_INIT_COUNT
	.align		4
        /*003c*/ 	.byte	0x02, 0x4a
	.zero		1
	.zero		1


	//----- nvinfo : EIATTR_SYSCALL_OFFSETS
	.align		4
        /*0040*/ 	.byte	0x04, 0x46
        /*0042*/ 	.short	(.L_3083 - .L_3082)


	//   ....[0]....
.L_3082:
        /*0044*/ 	.word	0x00000290


	//----- nvinfo : EIATTR_EXIT_INSTR_OFFSETS
	.align		4
.L_3083:
        /*0048*/ 	.byte	0x04, 0x1c
        /*004a*/ 	.short	(.L_3085 - .L_3084)


	//   ....[0]....
.L_3084:
        /*004c*/ 	.word	0x000000a0


	//   ....[1]....
        /*0050*/ 	.word	0x00000320


	//----- nvinfo : EIATTR_CRS_STACK_SIZE
	.align		4
.L_3085:
        /*0054*/ 	.byte	0x04, 0x1e
        /*0056*/ 	.short	(.L_3087 - .L_3086)
.L_3086:
        /*0058*/ 	.word	0x00000000


	//----- nvinfo : EIATTR_CBANK_PARAM_SIZE
	.align		4
.L_3087:
        /*005c*/ 	.byte	0x03, 0x19
        /*005e*/ 	.short	0x0010


	//----- nvinfo : EIATTR_PARAM_CBANK
	.align		4
        /*0060*/ 	.byte	0x04, 0x0a
        /*0062*/ 	.short	(.L_3089 - .L_3088)
	.align		4
.L_3088:
        /*0064*/ 	.word	index@(.nv.constant0._Z9check_intiPi)
        /*0068*/ 	.short	0x0380
        /*006a*/ 	.short	0x0010


	//----- nvinfo : EIATTR_SW_WAR
	.align		4
.L_3089:
        /*006c*/ 	.byte	0x04, 0x36
        /*006e*/ 	.short	(.L_3091 - .L_3090)
.L_3090:
        /*0070*/ 	.word	0x00000008
.L_3091:


//--------------------- .nv.callgraph             --------------------------
	.section	.nv.callgraph,"",@"SHT_CUDA_CALLGRAPH"
	.align	4
	.sectionentsize	8
	.align		4
        /*0000*/ 	.word	0x00000000
	.align		4
        /*0004*/ 	.word	0xffffffff
	.align		4
        /*0008*/ 	.word	index@(_Z21check_double_special2iPiPdS0_S0_S0_S0_S0_S0_S0_S0_S0_S0_S0_)
	.align		4
        /*000c*/ 	.word	index@(vprintf)
	.align		4
        /*0010*/ 	.word	index@(_Z20check_double_specialiPiPdS0_S0_S0_S0_S0_S0_S0_S0_S0_S0_S0_)
	.align		4
        /*0014*/ 	.word	index@(vprintf)
	.align		4
        /*0018*/ 	.word	index@(_Z17print_convergenceiPdS_S_S_)
	.align		4
        /*001c*/ 	.word	index@(vprintf)
	.align		4
        /*0020*/ 	.word	index@(_Z9check_keyiPN3cub18CUB_300001_SM_100012KeyValuePairIidEE)
	.align		4
        /*0024*/ 	.word	index@(vprintf)
	.align		4
        /*0028*/ 	.word	index@(_Z19check_double_angle3iPdS_S_S_)
	.align		4
        /*002c*/ 	.word	index@(vprintf)
	.align		4
        /*0030*/ 	.word	index@(_Z19check_double_angle2iPdS_S_)
	.align		4
        /*0034*/ 	.word	index@(vprintf)
	.align		4
        /*0038*/ 	.word	index@(_Z19check_double_angle1iPdS_S_)
	.align		4
        /*003c*/ 	.word	index@(vprintf)
	.align		4
        /*0040*/ 	.word	index@(_Z17check_double_tempiPdS_S_)
	.align		4
        /*0044*/ 	.word	index@(vprintf)
	.align		4
        /*0048*/ 	.word	index@(_Z19check_double_followPdS_S_)
	.align		4
        /*004c*/ 	.word	index@(vprintf)
	.align		4
        /*0050*/ 	.word	index@(_Z20check_double_custom7iPdS_)
	.align		4
        /*0054*/ 	.word	index@(vprintf)
	.align		4
        /*0058*/ 	.word	index@(_Z20check_double_custom6iPdS_)
	.align		4
        /*005c*/ 	.word	index@(vprintf)
	.align		4
        /*0060*/ 	.word	index@(_Z20check_double_custom5iPdS_S_S_S_S_S_S_S_S_S_S_)
	.align		4
        /*0064*/ 	.word	index@(vprintf)
	.align		4
        /*0068*/ 	.word	index@(_Z20check_double_custom4iPdS_S_S_S_S_S_)
	.align		4
        /*006c*/ 	.word	index@(vprintf)
	.align		4
        /*0070*/ 	.word	index@(_Z20check_double_custom3iPdS_S_S_S_S_)
	.align		4
        /*0074*/ 	.word	index@(vprintf)
	.align		4
        /*0078*/ 	.word	index@(_Z21check_double_custom22iPdS_S_S_S_S_)
	.align		4
        /*007c*/ 	.word	index@(vprintf)
	.align		4
        /*0080*/ 	.word	index@(_Z20check_double_custom2iPdS_S_S_S_S_)
	.align		4
        /*0084*/ 	.word	index@(vprintf)
	.align		4
        /*0088*/ 	.word	index@(_Z19check_double_customiPdS_)
	.align		4
        /*008c*/ 	.word	index@(vprintf)
	.align		4
        /*0090*/ 	.word	index@(_Z16check_double_sciiPd)
	.align		4
        /*0094*/ 	.word	index@(vprintf)
	.align		4
        /*0098*/ 	.word	index@(_Z16check_double_iniiPd)
	.align		4
        /*009c*/ 	.word	index@(vprintf)
	.align		4
        /*00a0*/ 	.word	index@(_Z12check_doubleiPd)
	.align		4
        /*00a4*/ 	.word	index@(vprintf)
	.align		4
        /*00a8*/ 	.word	index@(_Z16check_int_customiPiS_S_S_S_S_S_S_)
	.align		4
        /*00ac*/ 	.word	index@(vprintf)
	.align		4
        /*00b0*/ 	.word	index@(_Z9check_intiPi)
	.align		4
        /*00b4*/ 	.word	index@(vprintf)
	.align		4
        /*00b8*/ 	.word	0x00000000
	.align		4
        /*00bc*/ 	.word	0xfffffffe
	.align		4
        /*00c0*/ 	.word	0x00000000
	.align		4
        /*00c4*/ 	.word	0xfffffffd
	.align		4
        /*00c8*/ 	.word	0x00000000
	.align		4
        /*00cc*/ 	.word	0xfffffffc


//--------------------- .nv.constant4             --------------------------
	.section	.nv.constant4,"a",@progbits
	.align	8
	.align		8
.nv.constant4:
        /*0000*/ 	.dword	_ZN34_INTERNAL_43af25ab_4_k_cu_e38298984cuda3std3__45__cpo5beginE
	.align		8
        /*0008*/ 	.dword	_ZN34_INTERNAL_43af25ab_4_k_cu_e38298984cuda3std3__45__cpo3endE
	.align		8
        /*0010*/ 	.dword	_ZN34_INTERNAL_43af25ab_4_k_cu_e38298984cuda3std3__45__cpo6cbeginE
	.align		8
        /*0018*/ 	.dword	_ZN34_INTERNAL_43af25ab_4_k_cu_e38298984cuda3std3__45__cpo4cendE
	.align		8
        /*0020*/ 	.dword	_ZN34_INTERNAL_43af25ab_4_k_cu_e38298984cuda3std3__45__cpo6rbeginE
	.align		8
        /*0028*/ 	.dword	_ZN34_INTERNAL_43af25ab_4_k_cu_e38298984cuda3std3__45__cpo4rendE
	.align		8
        /*0030*/ 	.dword	_ZN34_INTERNAL_43af25ab_4_k_cu_e38298984cuda3std3__45__cpo7crbeginE
	.align		8
        /*0038*/ 	.dword	_ZN34_INTERNAL_43af25ab_4_k_cu_e38298984cuda3std3__45__cpo5crendE
	.align		8
        /*0040*/ 	.dword	_ZN34_INTERNAL_43af25ab_4_k_cu_e38298984cuda3std3__436_GLOBAL__N__43af25ab_4_k_cu_e38298986ignoreE
	.align		8
        /*0048*/ 	.dword	_ZN34_INTERNAL_43af25ab_4_k_cu_e38298984cuda3std3__419piecewise_constructE
	.align		8
        /*0050*/ 	.dword	_ZN34_INTERNAL_43af25ab_4_k_cu_e38298984cuda3std3__48in_placeE
	.align		8
        /*0058*/ 	.dword	_ZN34_INTERNAL_43af25ab_4_k_cu_e38298984cuda3std3__420unreachable_sentinelE
	.align		8
        /*0060*/ 	.dword	_ZN34_INTERNAL_43af25ab_4_k_cu_e38298984cuda3std3__47nulloptE
	.align		8
        /*0068*/ 	.dword	_ZN34_INTERNAL_43af25ab_4_k_cu_e38298984cuda3std3__48unexpectE
	.align		8
        /*0070*/ 	.dword	_ZN34_INTERNAL_43af25ab_4_k_cu_e38298984cuda3std6ranges3__45__cpo4swapE
	.align		8
        /*0078*/ 	.dword	_ZN34_INTERNAL_43af25ab_4_k_cu_e38298984cuda3std6ranges3__45__cpo9iter_moveE
	.align		8
        /*0080*/ 	.dword	_ZN34_INTERNAL_43af25ab_4_k_cu_e38298984cuda3std6ranges3__45__cpo5beginE
	.align		8
        /*0088*/ 	.dword	_ZN34_INTERNAL_43af25ab_4_k_cu_e38298984cuda3std6ranges3__45__cpo3endE
	.align		8
        /*0090*/ 	.dword	_ZN34_INTERNAL_43af25ab_4_k_cu_e38298984cuda3std6ranges3__45__cpo6cbeginE
	.align		8
        /*0098*/ 	.dword	_ZN34_INTERNAL_43af25ab_4_k_cu_e38298984cuda3std6ranges3__45__cpo4cendE
	.align		8
        /*00a0*/ 	.dword	_ZN34_INTERNAL_43af25ab_4_k_cu_e38298984cuda3std6ranges3__45__cpo7advanceE
	.align		8
        /*00a8*/ 	.dword	_ZN34_INTERNAL_43af25ab_4_k_cu_e38298984cuda3std6ranges3__45__cpo9iter_swapE
	.align		8
        /*00b0*/ 	.dword	_ZN34_INTERNAL_43af25ab_4_k_cu_e38298984cuda3std6ranges3__45__cpo4nextE
	.align		8
        /*00b8*/ 	.dword	_ZN34_INTERNAL_43af25ab_4_k_cu_e38298984cuda3std6ranges3__45__cpo4prevE
	.align		8
        /*00c0*/ 	.dword	_ZN34_INTERNAL_43af25ab_4_k_cu_e38298984cuda3std6ranges3__45__cpo4dataE
	.align		8
        /*00c8*/ 	.dword	_ZN34_INTERNAL_43af25ab_4_k_cu_e38298984cuda3std6ranges3__45__cpo5cdataE
	.align		8
        /*00d0*/ 	.dword	_ZN34_INTERNAL_43af25ab_4_k_cu_e38298984cuda3std6ranges3__45__cpo4sizeE
	.align		8
        /*00d8*/ 	.dword	_ZN34_INTERNAL_43af25ab_4_k_cu_e38298984cuda3std6ranges3__45__cpo5ssizeE
	.align		8
        /*00e0*/ 	.dword	_ZN34_INTERNAL_43af25ab_4_k_cu_e38298984cuda3std6ranges3__45__cpo8distanceE
	.align		8
        /*00e8*/ 	.dword	_ZN34_INTERNAL_43af25ab_4_k_cu_e38298986thrust24THRUST_300001_SM_1000_NS6system6detail10sequential3seqE
	.align		8
        /*00f0*/ 	.dword	_ZN34_INTERNAL_43af25ab_4_k_cu_e38298986thrust24THRUST_300001_SM_1000_NS12placeholders2_1E
	.align		8
        /*00f8*/ 	.dword	_ZN34_INTERNAL_43af25ab_4_k_cu_e38298986thrust24THRUST_300001_SM_1000_NS12placeholders2_2E
	.align		8
        /*0100*/ 	.dword	_ZN34_INTERNAL_43af25ab_4_k_cu_e38298986thrust24THRUST_300001_SM_1000_NS12placeholders2_3E
	.align		8
        /*0108*/ 	.dword	_ZN34_INTERNAL_43af25ab_4_k_cu_e38298986thrust24THRUST_300001_SM_1000_NS12placeholders2_4E
	.align		8
        /*0110*/ 	.dword	_ZN34_INTERNAL_43af25ab_4_k_cu_e38298986thrust24THRUST_300001_SM_1000_NS12placeholders2_5E
	.align		8
        /*0118*/ 	.dword	_ZN34_INTERNAL_43af25ab_4_k_cu_e38298986thrust24THRUST_300001_SM_1000_NS12placeholders2_6E
	.align		8
        /*0120*/ 	.dword	_ZN34_INTERNAL_43af25ab_4_k_cu_e38298986thrust24THRUST_300001_SM_1000_NS12placeholders2_7E
	.align		8
        /*0128*/ 	.dword	_ZN34_INTERNAL_43af25ab_4_k_cu_e38298986thrust24THRUST_300001_SM_1000_NS12placeholders2_8E
	.align		8
        /*0130*/ 	.dword	_ZN34_INTERNAL_43af25ab_4_k_cu_e38298986thrust24THRUST_300001_SM_1000_NS12placeholders2_9E
	.align		8
        /*0138*/ 	.dword	_ZN34_INTERNAL_43af25ab_4_k_cu_e38298986thrust24THRUST_300001_SM_1000_NS12placeholders3_10E
	.align		8
        /*0140*/ 	.dword	$str
	.align		8
        /*0148*/ 	.dword	$str$1
	.align		8
        /*0150*/ 	.dword	$str$2
	.align		8
        /*0158*/ 	.dword	$str$3
	.align		8
        /*0160*/ 	.dword	$str$4
	.align		8
        /*0168*/ 	.dword	$str$5
	.align		8
        /*0170*/ 	.dword	$str$6
	.align		8
        /*0178*/ 	.dword	$str$7
	.align		8
        /*0180*/ 	.dword	$str$8
	.align		8
        /*0188*/ 	.dword	$str$9
	.align		8
        /*0190*/ 	.dword	$str$10
	.align		8
        /*0198*/ 	.dword	$str$11
	.align		8
        /*01a0*/ 	.dword	$str$12
	.align		8
        /*01a8*/ 	.dword	$str$13
	.align		8
        /*01b0*/ 	.dword	$str$14
	.align		8
        /*01b8*/ 	.dword	$str$15
	.align		8
        /*01c0*/ 	.dword	__cudart_i2opi_d
	.align		8
        /*01c8*/ 	.dword	__cudart_sin_cos_coeffs
	.align		8
        /*01d0*/ 	.dword	vprintf


//--------------------- .nv.constant2._Z7copy2s0PiS_S_PdS0_S0_S0_S0_S0_S0_S0_S0_S0_S0_S0_ --------------------------
	.section	.nv.constant2._Z7copy2s0PiS_S_PdS0_S0_S0_S0_S0_S0_S0_S0_S0_S0_S0_,"a",@progbits
	.sectionflags	@""
	.align	4
.nv.constant2._Z7copy2s0PiS_S_PdS0_S0_S0_S0_S0_S0_S0_S0_S0_S0_S0_:
        /*0000*/ 	.byte	0x80, 0x02, 0x00, 0x00, 0xd0, 0x02, 0x00, 0x00, 0x30, 0x02, 0x00, 0x00, 0xe0, 0x06, 0x00, 0x00
        /*0010*/ 	.byte	0xa0, 0x04, 0x00, 0x00, 0xc0, 0x05, 0x00, 0x00, 0x80, 0x03, 0x00, 0x00, 0xe0, 0x06, 0x00, 0x00


//--------------------- .nv.constant2._Z11diff_s_prepPiPdS0_S0_S0_S0_S0_S0_S0_S0_S0_S0_S0_S0_S0_ --------------------------
	.section	.nv.constant2._Z11diff_s_prepPiPdS0_S0_S0_S0_S0_S0_S0_S0_S0_S0_S0_S0_S0_,"a",@progbits
	.sectionflags	@""
	.align	4
.nv.constant2._Z11diff_s_prepPiPdS0_S0_S0_S0_S0_S0_S0_S0_S0_S0_S0_S0_S0_:
        /*0000*/ 	.byte	0x80, 0x04, 0x00, 0x00, 0x90, 0x06, 0x00, 0x00, 0x70, 0x02, 0x00, 0x00, 0x30, 0x0f, 0x00, 0x00
        /*0010*/ 	.byte	0x10, 0x0b, 0x00, 0x00, 0x20, 0x0d, 0x00, 0x00, 0x00, 0x09, 0x00, 0x00, 0x30, 0x0f, 0x00, 0x00


//--------------------- .nv.constant2._Z14s1_length_prepPiPdS0_S0_S0_S0_S0_S0_S0_ --------------------------
	.section	.nv.constant2._Z14s1_length_prepPiPdS0_S0_S0_S0_S0_S0_S0_,"a",@progbits
	.sectionflags	@""
	.align	4
.nv.constant2._Z14s1_length_prepPiPdS0_S0_S0_S0_S0_S0_S0_:
        /*0000*/ 	.byte	0xb0, 0x04, 0x00, 0x00, 0xb0, 0x06, 0x00, 0x00, 0xb0, 0x02, 0x00, 0x00, 0x00, 0x0f, 0x00, 0x00
        /*0010*/ 	.byte	0x10, 0x0b, 0x00, 0x00, 0x10, 0x0d, 0x00, 0x00, 0x10, 0x09, 0x00, 0x00, 0x00, 0x0f, 0x00, 0x00


//--------------------- .nv.constant2._Z10s0_new_calPdPiS_S_S_S_S_S_S_S_S_S_S_S_S_S_S_S_ --------------------------
	.section	.nv.constant2._Z10s0_new_calPdPiS_S_S_S_S_S_S_S_S_S_S_S_S_S_S_S_,"a",@progbits
	.sectionflags	@""
	.align	4
.nv.constant2._Z10s0_new_calPdPiS_S_S_S_S_S_S_S_S_S_S_S_S_S_S_S_:
        /*0000*/ 	.byte	0x50, 0x06, 0x00, 0x00, 0xc0, 0x0a, 0x00, 0x00, 0xe0, 0x01, 0x00, 0x00, 0x90, 0x1d, 0x00, 0x00
        /*0010*/ 	.byte	0x60, 0x14, 0x00, 0x00, 0x00, 0x19, 0x00, 0x00, 0xc0, 0x0f, 0x00, 0x00, 0x90, 0x1d, 0x00, 0x00


//--------------------- .nv.constant2._Z16remap_string_varPiS_S_PdS0_S0_S0_S0_S0_S0_S0_S0_S0_S0_S0_S_S_S_S_S0_S0_ --------------------------
	.section	.nv.constant2._Z16remap_string_varPiS_S_PdS0_S0_S0_S0_S0_S0_S0_S0_S0_S0_S0_S_S_S_S_S0_S0_,"a",@progbits
	.sectionflags	@""
	.align	4
.nv.constant2._Z16remap_string_varPiS_S_PdS0_S0_S0_S0_S0_S0_S0_S0_S0_S0_S0_S_S_S_S_S0_S0_:
        /*0000*/ 	.byte	0xf0, 0x0b, 0x00, 0x00, 0x50, 0x0c, 0x00, 0x00, 0x90, 0x0b, 0x00, 0x00, 0x10, 0x0e, 0x00, 0x00
        /*0010*/ 	.byte	0x60, 0x0d, 0x00, 0x00, 0xc0, 0x0d, 0x00, 0x00, 0x10, 0x0d, 0x00, 0x00, 0x10, 0x0e, 0x00, 0x00


//--------------------- .nv.constant2._Z8ini_2_s0PiS_PdS0_S0_S0_S0_S0_S0_S0_S0_S0_S0_S0_S0_S0_S0_ --------------------------
	.section	.nv.constant2._Z8ini_2_s0PiS_PdS0_S0_S0_S0_S0_S0_S0_S0_S0_S0_S0_S0_S0_S0_,"a",@progbits
	.sectionflags	@""
	.align	4
.nv.constant2._Z8ini_2_s0PiS_PdS0_S0_S0_S0_S0_S0_S0_S0_S0_S0_S0_S0_S0_S0_:
        /*0000*/ 	.byte	0x30, 0x13, 0x00, 0x00, 0x70, 0x0a, 0x00, 0x00, 0xb0, 0x01, 0x00, 0x00, 0xa0, 0x36, 0x00, 0x00
        /*0010*/ 	.byte	0xf0, 0x2d, 0x00, 0x00, 0x30, 0x25, 0x00, 0x00, 0x50, 0x1c, 0x00, 0x00


//--------------------- .nv.constant2._Z23copy_ini_middle_upgradePdS_S_S_S_S_PiS_S_S_S_S_S_S0_PN3cub18CUB_300001_SM_100012KeyValuePairIidEES0_S0_S0_ --------------------------
	.section	.nv.constant2._Z23copy_ini_middle_upgradePdS_S_S_S_S_PiS_S_S_S_S_S_S0_PN3cub18CUB_300001_SM_100012KeyValuePairIidEES0_S0_S0_,"a",@progbits
	.sectionflags	@""
	.align	4
.nv.constant2._Z23copy_ini_middle_upgradePdS_S_S_S_S_PiS_S_S_S_S_S_S0_PN3cub18CUB_300001_SM_100012KeyValuePairIidEES0_S0_S0_:
        /*0000*/ 	.byte	0x60, 0x03, 0x00, 0x00, 0x40, 0x05, 0x00, 0x00, 0x60, 0x02, 0x00, 0x00, 0xc0, 0x18, 0x00, 0x00
        /*0010*/ 	.byte	0x90, 0x07, 0x00, 0x00, 0x80, 0x08, 0x00, 0x00, 0xa0, 0x06, 0x00, 0x00, 0xc0, 0x18, 0x00, 0x00
        /*0020*/ 	.byte	0x10, 0x0b, 0x00, 0x00, 0x10, 0x0c, 0x00, 0x00, 0x10, 0x0a, 0x00, 0x00, 0xc0, 0x18, 0x00, 0x00
        /*0030*/ 	.byte	0x40, 0x0f, 0x00, 0x00, 0x30, 0x10, 0x00, 0x00, 0x50, 0x0e, 0x00, 0x00, 0xc0, 0x18, 0x00, 0x00
        /*0040*/ 	.byte	0xa0, 0x13, 0x00, 0x00, 0xa0, 0x14, 0x00, 0x00, 0xc0, 0x11, 0x00, 0x00, 0xc0, 0x18, 0x00, 0x00
        /*0050*/ 	.byte	0xf0, 0x16, 0x00, 0x00, 0xe0, 0x17, 0x00, 0x00, 0x00, 0x16, 0x00, 0x00, 0xc0, 0x18, 0x00, 0x00


//--------------------- .nv.constant2._Z15copy_ini_middlePdS_S_S_S_S_S_S_S_S_S_S_PiPN3cub18CUB_300001_SM_100012KeyValuePairIidEES0_S0_S0_ --------------------------
	.section	.nv.constant2._Z15copy_ini_middlePdS_S_S_S_S_S_S_S_S_S_S_PiPN3cub18CUB_300001_SM_100012KeyValuePairIidEES0_S0_S0_,"a",@progbits
	.sectionflags	@""
	.align	4
.nv.constant2._Z15copy_ini_middlePdS_S_S_S_S_S_S_S_S_S_S_PiPN3cub18CUB_300001_SM_100012KeyValuePairIidEES0_S0_S0_:
        /*0000*/ 	.byte	0xf0, 0x02, 0x00, 0x00, 0x90, 0x04, 0x00, 0x00, 0x00, 0x02, 0x00, 0x00, 0xc0, 0x08, 0x00, 0x00
        /*0010*/ 	.byte	0xd0, 0x06, 0x00, 0x00, 0xc0, 0x07, 0x00, 0x00, 0xe0, 0x05, 0x00, 0x00, 0xc0, 0x08, 0x00, 0x00


//--------------------- .nv.constant2._Z16copy_ini_upgradePdS_S_S_S_S_PiS_S_S_S_S_S_PN3cub18CUB_300001_SM_100012KeyValuePairIidEES0_S0_S0_ --------------------------
	.section	.nv.constant2._Z16copy_ini_upgradePdS_S_S_S_S_PiS_S_S_S_S_S_PN3cub18CUB_300001_SM_100012KeyValuePairIidEES0_S0_S0_,"a",@progbits
	.sectionflags	@""
	.align	4
.nv.constant2._Z16copy_ini_upgradePdS_S_S_S_S_PiS_S_S_S_S_S_PN3cub18CUB_300001_SM_100012KeyValuePairIidEES0_S0_S0_:
        /*0000*/ 	.byte	0x90, 0x03, 0x00, 0x00, 0x00, 0x04, 0x00, 0x00, 0x90, 0x02, 0x00, 0x00, 0x30, 0x15, 0x00, 0x00
        /*0010*/ 	.byte	0x60, 0x06, 0x00, 0x00, 0x60, 0x07, 0x00, 0x00, 0x60, 0x05, 0x00, 0x00, 0x30, 0x15, 0x00, 0x00
        /*0020*/ 	.byte	0x00, 0x0a, 0x00, 0x00, 0x00, 0x0b, 0x00, 0x00, 0x00, 0x09, 0x00, 0x00, 0x30, 0x15, 0x00, 0x00
        /*0030*/ 	.byte	0xd0, 0x0c, 0x00, 0x00, 0xd0, 0x0d, 0x00, 0x00, 0xd0, 0x0b, 0x00, 0x00, 0x30, 0x15, 0x00, 0x00
        /*0040*/ 	.byte	0xe0, 0x0f, 0x00, 0x00, 0xe0, 0x10, 0x00, 0x00, 0x70, 0x0f, 0x00, 0x00, 0x30, 0x15, 0x00, 0x00
        /*0050*/ 	.byte	0x40, 0x13, 0x00, 0x00, 0x40, 0x14, 0x00, 0x00, 0x40, 0x12, 0x00, 0x00, 0x30, 0x15, 0x00, 0x00


//--------------------- .nv.constant2._Z8copy_iniPdS_S_S_S_S_S_S_S_S_S_S_PN3cub18CUB_300001_SM_100012KeyValuePairIidEEPiS5_S5_ --------------------------
	.section	.nv.constant2._Z8copy_iniPdS_S_S_S_S_S_S_S_S_S_S_PN3cub18CUB_300001_SM_100012KeyValuePairIidEEPiS5_S5_,"a",@progbits
	.sectionflags	@""
	.align	4
.nv.constant2._Z8copy_iniPdS_S_S_S_S_S_S_S_S_S_S_PN3cub18CUB_300001_SM_100012KeyValuePairIidEEPiS5_S5_:
        /*0000*/ 	.byte	0x00, 0x03, 0x00, 0x00, 0x70, 0x03, 0x00, 0x00, 0x00, 0x02, 0x00, 0x00, 0xc0, 0x07, 0x00, 0x00
        /*0010*/ 	.byte	0xd0, 0x05, 0x00, 0x00, 0xd0, 0x06, 0x00, 0x00, 0xd0, 0x04, 0x00, 0x00, 0xc0, 0x07, 0x00, 0x00


//--------------------- .text._ZN3cub18CUB_300001_SM_10006detail6reduce28DeviceReduceSingleTileKernelINS2_10policy_hubINS0_12KeyValuePairIidEEiNS0_6ArgMinEE10Policy1000EPS6_SA_iS7_NS2_20empty_problem_init_tIS6_EES6_N4cuda3std3__410__identityEEEvT0_T1_T2_T3_T4_T6_ --------------------------
	.section	.text._ZN3cub18CUB_300001_SM_10006detail6reduce28DeviceReduceSingleTileKernelINS2_10policy_hubINS0_12KeyValuePairIidEEiNS0_6ArgMinEE10Policy1000EPS6_SA_iS7_NS2_20empty_problem_init_tIS6_EES6_N4cuda3std3__410__identityEEEvT0_T1_T2_T3_T4_T6_,"ax",@progbits
	.align	128
        .global         _ZN3cub18CUB_300001_SM_10006detail6reduce28DeviceReduceSingleTileKernelINS2_10policy_hubINS0_12KeyValuePairIidEEiNS0_6ArgMinEE10Policy1000EPS6_SA_iS7_NS2_20empty_problem_init_tIS6_EES6_N4cuda3std3__410__identityEEEvT0_T1_T2_T3_T4_T6_
        .type           _ZN3cub18CUB_300001_SM_10006detail6reduce28DeviceReduceSingleTileKernelINS2_10policy_hubINS0_12KeyValuePairIidEEiNS0_6ArgMinEE10Policy1000EPS6_SA_iS7_NS2_20empty_problem_init_tIS6_EES6_N4cuda3std3__410__identityEEEvT0_T1_T2_T3_T4_T6_,@function
        .size           _ZN3cub18CUB_300001_SM_10006detail6reduce28DeviceReduceSingleTileKernelINS2_10policy_hubINS0_12KeyValuePairIidEEiNS0_6ArgMinEE10Policy1000EPS6_SA_iS7_NS2_20empty_problem_init_tIS6_EES6_N4cuda3std3__410__identityEEEvT0_T1_T2_T3_T4_T6_,(.L_x_2038 - _ZN3cub18CUB_300001_SM_10006detail6reduce28DeviceReduceSingleTileKernelINS2_10policy_hubINS0_12KeyValuePairIidEEiNS0_6ArgMinEE10Policy1000EPS6_SA_iS7_NS2_20empty_problem_init_tIS6_EES6_N4cuda3std3__410__identityEEEvT0_T1_T2_T3_T4_T6_)
        .other          _ZN3cub18CUB_300001_SM_10006detail6reduce28DeviceReduceSingleTileKernelINS2_10policy_hubINS0_12KeyValuePairIidEEiNS0_6ArgMinEE10Policy1000EPS6_SA_iS7_NS2_20empty_problem_init_tIS6_EES6_N4cuda3std3__410__identityEEEvT0_T1_T2_T3_T4_T6_,@"STO_CUDA_ENTRY STV_DEFAULT"
_ZN3cub18CUB_300001_SM_10006detail6reduce28DeviceReduceSingleTileKernelINS2_10policy_hubINS0_12KeyValuePairIidEEiNS0_6ArgMinEE10Policy1000EPS6_SA_iS7_NS2_20empty_problem_init_tIS6_EES6_N4cuda3std3__410__identityEEEvT0_T1_T2_T3_T4_T6_:
.text._ZN3cub18CUB_300001_SM_10006detail6reduce28DeviceReduceSingleTileKernelINS2_10policy_hubINS0_12KeyValuePairIidEEiNS0_6ArgMinEE10Policy1000EPS6_SA_iS7_NS2_20empty_problem_init_tIS6_EES6_N4cuda3std3__410__identityEEEvT0_T1_T2_T3_T4_T6_:
[----:B------:R-:W-:Y:S01]  /*0000*/  LDC R1, c[0x0][0x37c] ;  /* 0x0000df00ff017b82 */ /* 0x000fe20000000800 */
[----:B------:R-:W0:Y:S01]  /*0010*/  LDCU UR4, c[0x0][0x390] ;  /* 0x00007200ff0477ac */ /* 0x000e220008000800 */
[----:B------:R-:W1:Y:S01]  /*0020*/  LDCU.64 UR8, c[0x0][0x358] ;  /* 0x00006b00ff0877ac */ /* 0x000e620008000a00 */
[----:B0-----:R-:W-:-:S09]  /*0030*/  UISETP.NE.AND UP0, UPT, UR4, URZ, UPT ;  /* 0x000000ff0400728c */ /* 0x001fd2000bf05270 */
[----:B-1----:R-:W-:Y:S05]  /*0040*/  BRA.U UP0, `(.L_x_0) ;  /* 0x0000000100247547 */ /* 0x002fea000b800000 */
[----:B------:R-:W0:Y:S02]  /*0050*/  S2R R0, SR_TID.X ;  /* 0x0000000000007919 */ /* 0x000e240000002100 */
[----:B0-----:R-:W-:-:S13]  /*0060*/  ISETP.NE.AND P0, PT, R0, RZ, PT ;  /* 0x000000ff0000720c */ /* 0x001fda0003f05270 */
[----:B------:R-:W-:Y:S05]  /*0070*/  @P0 EXIT ;  /* 0x000000000000094d */ /* 0x000fea0003800000 */
[----:B------:R-:W0:Y:S08]  /*0080*/  LDC R7, c[0x0][0x398] ;  /* 0x0000e600ff077b82 */ /* 0x000e300000000800 */
[----:B------:R-:W0:Y:S08]  /*0090*/  LDC.64 R2, c[0x0][0x388] ;  /* 0x0000e200ff027b82 */ /* 0x000e300000000a00 */
[----:B------:R-:W1:Y:S01]  /*00a0*/  LDC.64 R4, c[0x0][0x3a0] ;  /* 0x0000e800ff047b82 */ /* 0x000e620000000a00 */
[----:B0-----:R-:W-:Y:S04]  /*00b0*/  STG.E desc[UR8][R2.64], R7 ;  /* 0x0000000702007986 */ /* 0x001fe8000c101908 */
[----:B-1----:R-:W-:Y:S01]  /*00c0*/  STG.E.64 desc[UR8][R2.64+0x8], R4 ;  /* 0x0000080402007986 */ /* 0x002fe2000c101b08 */
[----:B------:R-:W-:Y:S05]  /*00d0*/  EXIT ;  /* 0x000000000000794d */ /* 0x000fea0003800000 */
.L_x_0:
[----:B------:R-:W-:Y:S01]  /*00e0*/  UISETP.GT.AND UP0, UPT, UR4, 0x3ff, UPT ;  /* 0x000003ff0400788c */ /* 0x000fe2000bf04270 */
[----:B------:R-:W-:Y:S08]  /*00f0*/  BSSY.RECONVERGENT B0, `(.L_x_1) ;  /* 0x000034d000007945 */ /* 0x000ff00003800200 */
[----:B------:R-:W-:Y:S05]  /*0100*/  BRA.U UP0, `(.L_x_2) ;  /* 0x0000001d00947547 */ /* 0x000fea000b800000 */
[----:B------:R-:W0:Y:S01]  /*0110*/  S2R R0, SR_TID.X ;  /* 0x0000000000007919 */ /* 0x000e220000002100 */
[----:B------:R-:W1:Y:S01]  /*0120*/  LDCU UR5, c[0x0][0x390] ;  /* 0x00007200ff0577ac */ /* 0x000e620008000800 */
[----:B------:R-:W-:Y:S01]  /*0130*/  BSSY.RECONVERGENT B1, `(.L_x_3) ;  /* 0x0000009000017945 */ /* 0x000fe20003800200 */
[----:B0-----:R-:W-:Y:S01]  /*0140*/  ISETP.GE.AND P0, PT, R0, UR4, PT ;  /* 0x0000000400007c0c */ /* 0x001fe2000bf06270 */
[----:B------:R-:W-:-:S12]  /*0150*/  IMAD.MOV.U32 R9, RZ, RZ, R0 ;  /* 0x000000ffff097224 */ /* 0x000fd800078e0000 */
[----:B-1----:R-:W-:Y:S05]  /*0160*/  @P0 BRA `(.L_x_4) ;  /* 0x0000000000140947 */ /* 0x002fea0003800000 */
[----:B------:R-:W0:Y:S02]  /*0170*/  LDC.64 R6, c[0x0][0x380] ;  /* 0x0000e000ff067b82 */ /* 0x000e240000000a00 */
[----:B0-----:R-:W-:-:S05]  /*0180*/  IMAD.WIDE.U32 R6, R0, 0x10, R6 ;  /* 0x0000001000067825 */ /* 0x001fca00078e0006 */
[----:B------:R0:W5:Y:S04]  /*0190*/  LDG.E.CONSTANT R5, desc[UR8][R6.64] ;  /* 0x0000000806057981 */ /* 0x000168000c1e9900 */
[----:B------:R0:W5:Y:S01]  /*01a0*/  LDG.E.64.CONSTANT R2, desc[UR8][R6.64+0x8] ;  /* 0x0000080806027981 */ /* 0x000162000c1e9b00 */
[----:B------:R-:W-:-:S07]  /*01b0*/  VIADD R9, R0, 0x100 ;  /* 0x0000010000097836 */ /* 0x000fce0000000000 */
.L_x_4:
[----:B------:R-:W-:Y:S05]  /*01c0*/  BSYNC.RECONVERGENT B1 ;  /* 0x0000000000017941 */ /* 0x000fea0003800200 */
.L_x_3:
[----:B------:R-:W-:Y:S01]  /*01d0*/  ISETP.GE.AND P0, PT, R9, UR4, PT ;  /* 0x0000000409007c0c */ /* 0x000fe2000bf06270 */
[----:B------:R-:W-:-:S12]  /*01e0*/  BSSY.RECONVERGENT B1, `(.L_x_5) ;  /* 0x0000057000017945 */ /* 0x000fd80003800200 */
[----:B------:R-:W-:Y:S05]  /*01f0*/  @P0 BRA `(.L_x_6) ;  /* 0x0000000400540947 */ /* 0x000fea0003800000 */
[----:B------:R-:W-:Y:S01]  /*0200*/  LOP3.LUT R4, RZ, R9, RZ, 0x33, !PT ;  /* 0x00000009ff047212 */ /* 0x000fe200078e33ff */
[----:B0-----:R-:W0:Y:S01]  /*0210*/  LDC.64 R6, c[0x0][0x380] ;  /* 0x0000e000ff067b82 */ /* 0x001e220000000a00 */
[----:B------:R-:W-:Y:S03]  /*0220*/  BSSY.RECONVERGENT B2, `(.L_x_7) ;  /* 0x0000025000027945 */ /* 0x000fe60003800200 */
[----:B------:R-:W-:-:S05]  /*0230*/  VIADD R4, R4, UR4 ;  /* 0x0000000404047c36 */ /* 0x000fca0008000000 */
[C---:B------:R-:W-:Y:S02]  /*0240*/  LOP3.LUT R8, R4.reuse, 0x300, RZ, 0xc0, !PT ;  /* 0x0000030004087812 */ /* 0x040fe400078ec0ff */
[----:B------:R-:W-:Y:S02]  /*0250*/  ISETP.GE.U32.AND P2, PT, R4, 0x300, PT ;  /* 0x000003000400780c */ /* 0x000fe40003f46070 */
[----:B------:R-:W-:-:S13]  /*0260*/  ISETP.NE.AND P0, PT, R8, 0x300, PT ;  /* 0x000003000800780c */ /* 0x000fda0003f05270 */
[----:B------:R-:W-:Y:S05]  /*0270*/  @!P0 BRA `(.L_x_8) ;  /* 0x00000000007c8947 */ /* 0x000fea0003800000 */
[----:B------:R-:W1:Y:S01]  /*0280*/  LDC.64 R10, c[0x0][0x380] ;  /* 0x0000e000ff0a7b82 */ /* 0x000e620000000a00 */
[----:B------:R-:W-:Y:S01]  /*0290*/  LEA.HI R4, R4, 0x1, RZ, 0x18 ;  /* 0x0000000104047811 */ /* 0x000fe200078fc0ff */
[----:B-----5:R-:W-:-:S03]  /*02a0*/  IMAD.MOV.U32 R8, RZ, RZ, R5 ;  /* 0x000000ffff087224 */ /* 0x020fc600078e0005 */
[----:B------:R-:W-:-:S05]  /*02b0*/  LOP3.LUT R4, R4, 0x3, RZ, 0xc0, !PT ;  /* 0x0000000304047812 */ /* 0x000fca00078ec0ff */
[----:B------:R-:W-:Y:S02]  /*02c0*/  IMAD.MOV R4, RZ, RZ, -R4 ;  /* 0x000000ffff047224 */ /* 0x000fe400078e0a04 */
[----:B-1----:R-:W-:-:S04]  /*02d0*/  IMAD.WIDE.U32 R10, R9, 0x10, R10 ;  /* 0x00000010090a7825 */ /* 0x002fc800078e000a */
[----:B------:R-:W-:Y:S02]  /*02e0*/  IMAD.MOV.U32 R14, RZ, RZ, R10 ;  /* 0x000000ffff0e7224 */ /* 0x000fe400078e000a */
[----:B------:R-:W-:Y:S02]  /*02f0*/  IMAD.MOV.U32 R15, RZ, RZ, R11 ;  /* 0x000000ffff0f7224 */ /* 0x000fe400078e000b */
[----:B------:R-:W-:Y:S02]  /*0300*/  IMAD.MOV.U32 R10, RZ, RZ, R2 ;  /* 0x000000ffff0a7224 */ /* 0x000fe400078e0002 */
[----:B------:R-:W-:-:S07]  /*0310*/  IMAD.MOV.U32 R11, RZ, RZ, R3 ;  /* 0x000000ffff0b7224 */ /* 0x000fce00078e0003 */
.L_x_9:
[----:B------:R-:W-:Y:S02]  /*0320*/  IMAD.MOV.U32 R12, RZ, RZ, R14 ;  /* 0x000000ffff0c7224 */ /* 0x000fe400078e000e */
[----:B------:R-:W-:-:S05]  /*0330*/  IMAD.MOV.U32 R13, RZ, RZ, R15 ;  /* 0x000000ffff0d7224 */ /* 0x000fca00078e000f */
[----:B------:R-:W2:Y:S04]  /*0340*/  LDG.E.64.CONSTANT R2, desc[UR8][R12.64+0x8] ;  /* 0x000008080c027981 */ /* 0x000ea8000c1e9b00 */
[----:B------:R-:W3:Y:S01]  /*0350*/  LDG.E.CONSTANT R5, desc[UR8][R12.64] ;  /* 0x000000080c057981 */ /* 0x000ee2000c1e9900 */
[----:B------:R-:W-:Y:S01]  /*0360*/  VIADD R4, R4, 0x1 ;  /* 0x0000000104047836 */ /* 0x000fe20000000000 */
[----:B------:R-:W-:Y:S01]  /*0370*/  IADD3 R14, P3, PT, R12, 0x1000, RZ ;  /* 0x000010000c0e7810 */ /* 0x000fe20007f7e0ff */
[----:B------:R-:W-:-:S03]  /*0380*/  VIADD R9, R9, 0x100 ;  /* 0x0000010009097836 */ /* 0x000fc60000000000 */
[----:B------:R-:W-:Y:S01]  /*0390*/  ISETP.NE.AND P4, PT, R4, RZ, PT ;  /* 0x000000ff0400720c */ /* 0x000fe20003f85270 */
[----:B------:R-:W-:Y:S01]  /*03a0*/  IMAD.X R15, RZ, RZ, R13, P3 ;  /* 0x000000ffff0f7224 */ /* 0x000fe200018e060d */
[----:B--2---:R-:W-:-:S14]  /*03b0*/  DSETP.GT.AND P1, PT, R10, R2, PT ;  /* 0x000000020a00722a */ /* 0x004fdc0003f24000 */
[----:B---3--:R-:W-:-:S13]  /*03c0*/  @!P1 ISETP.GE.AND P0, PT, R5, R8, PT ;  /* 0x000000080500920c */ /* 0x008fda0003f06270 */
[----:B------:R-:W-:-:S06]  /*03d0*/  @!P1 DSETP.EQ.AND P0, PT, R10, R2, !P0 ;  /* 0x000000020a00922a */ /* 0x000fcc0004702000 */
[----:B------:R-:W-:Y:S02]  /*03e0*/  @!P1 FSEL R10, R2, R10, P0 ;  /* 0x0000000a020a9208 */ /* 0x000fe40000000000 */
[----:B------:R-:W-:Y:S02]  /*03f0*/  @!P1 FSEL R11, R3, R11, P0 ;  /* 0x0000000b030b9208 */ /* 0x000fe40000000000 */
[----:B------:R-:W-:Y:S01]  /*0400*/  @!P1 SEL R5, R5, R8, P0 ;  /* 0x0000000805059207 */ /* 0x000fe20000000000 */
[----:B------:R-:W-:Y:S02]  /*0410*/  @!P1 IMAD.MOV.U32 R2, RZ, RZ, R10 ;  /* 0x000000ffff029224 */ /* 0x000fe400078e000a */
[----:B------:R-:W-:Y:S02]  /*0420*/  @!P1 IMAD.MOV.U32 R3, RZ, RZ, R11 ;  /* 0x000000ffff039224 */ /* 0x000fe400078e000b */
[----:B------:R-:W-:Y:S02]  /*0430*/  IMAD.MOV.U32 R8, RZ, RZ, R5 ;  /* 0x000000ffff087224 */ /* 0x000fe400078e0005 */
[----:B------:R-:W-:-:S02]  /*0440*/  IMAD.MOV.U32 R10, RZ, RZ, R2 ;  /* 0x000000ffff0a7224 */ /* 0x000fc400078e0002 */
[----:B------:R-:W-:Y:S01]  /*0450*/  IMAD.MOV.U32 R11, RZ, RZ, R3 ;  /* 0x000000ffff0b7224 */ /* 0x000fe200078e0003 */
[----:B------:R-:W-:Y:S06]  /*0460*/  @P4 BRA `(.L_x_9) ;  /* 0xfffffffc00ac4947 */ /* 0x000fec000383ffff */
.L_x_8:
[----:B------:R-:W-:Y:S05]  /*0470*/  BSYNC.RECONVERGENT B2 ;  /* 0x0000000000027941 */ /* 0x000fea0003800200 */
.L_x_7:
[----:B------:R-:W-:Y:S05]  /*0480*/  @!P2 BRA `(.L_x_6) ;  /* 0x0000000000b0a947 */ /* 0x000fea0003800000 */
.L_x_10:
[----:B0-----:R-:W-:-:S05]  /*0490*/  IMAD.WIDE R16, R9, 0x10, R6 ;  /* 0x0000001009107825 */ /* 0x001fca00078e0206 */
[----:B------:R-:W2:Y:S04]  /*04a0*/  LDG.E.64.CONSTANT R14, desc[UR8][R16.64+0x8] ;  /* 0x00000808100e7981 */ /* 0x000ea8000c1e9b00 */
[----:B------:R-:W3:Y:S04]  /*04b0*/  LDG.E.CONSTANT R4, desc[UR8][R16.64] ;  /* 0x0000000810047981 */ /* 0x000ee8000c1e9900 */
[----:B------:R-:W4:Y:S04]  /*04c0*/  LDG.E.64.CONSTANT R12, desc[UR8][R16.64+0x1008] ;  /* 0x00100808100c7981 */ /* 0x000f28000c1e9b00 */
[----:B------:R-:W4:Y:S04]  /*04d0*/  LDG.E.CONSTANT R19, desc[UR8][R16.64+0x1000] ;  /* 0x0010000810137981 */ /* 0x000f28000c1e9900 */
[----:B------:R-:W4:Y:S04]  /*04e0*/  LDG.E.64.CONSTANT R10, desc[UR8][R16.64+0x2008] ;  /* 0x00200808100a7981 */ /* 0x000f28000c1e9b00 */
[----:B------:R-:W4:Y:S01]  /*04f0*/  LDG.E.CONSTANT R8, desc[UR8][R16.64+0x2000] ;  /* 0x0020000810087981 */ /* 0x000f22000c1e9900 */
[----:B--2--5:R-:W-:-:S14]  /*0500*/  DSETP.GT.AND P1, PT, R2, R14, PT ;  /* 0x0000000e0200722a */ /* 0x024fdc0003f24000 */
[----:B---3--:R-:W-:-:S13]  /*0510*/  @!P1 ISETP.GE.AND P0, PT, R4, R5, PT ;  /* 0x000000050400920c */ /* 0x008fda0003f06270 */
[----:B------:R-:W-:-:S06]  /*0520*/  @!P1 DSETP.EQ.AND P0, PT, R2, R14, !P0 ;  /* 0x0000000e0200922a */ /* 0x000fcc0004702000 */
[----:B------:R-:W-:Y:S02]  /*0530*/  @!P1 FSEL R18, R14, R2, P0 ;  /* 0x000000020e129208 */ /* 0x000fe40000000000 */
[----:B------:R-:W-:Y:S02]  /*0540*/  @!P1 FSEL R21, R15, R3, P0 ;  /* 0x000000030f159208 */ /* 0x000fe40000000000 */
[----:B------:R-:W2:Y:S01]  /*0550*/  LDG.E.64.CONSTANT R2, desc[UR8][R16.64+0x3008] ;  /* 0x0030080810027981 */ /* 0x000ea2000c1e9b00 */
[----:B------:R-:W-:-:S03]  /*0560*/  @!P1 SEL R4, R4, R5, P0 ;  /* 0x0000000504049207 */ /* 0x000fc60000000000 */
[----:B------:R-:W3:Y:S01]  /*0570*/  LDG.E.CONSTANT R5, desc[UR8][R16.64+0x3000] ;  /* 0x0030000810057981 */ /* 0x000ee2000c1e9900 */
[----:B------:R-:W-:Y:S02]  /*0580*/  @!P1 IMAD.MOV.U32 R14, RZ, RZ, R18 ;  /* 0x000000ffff0e9224 */ /* 0x000fe400078e0012 */
[----:B------:R-:W-:-:S06]  /*0590*/  @!P1 IMAD.MOV.U32 R15, RZ, RZ, R21 ;  /* 0x000000ffff0f9224 */ /* 0x000fcc00078e0015 */
[----:B----4-:R-:W-:-:S14]  /*05a0*/  DSETP.GT.AND P1, PT, R14, R12, PT ;  /* 0x0000000c0e00722a */ /* 0x010fdc0003f24000 */
[----:B------:R-:W-:-:S13]  /*05b0*/  @!P1 ISETP.GE.AND P0, PT, R19, R4, PT ;  /* 0x000000041300920c */ /* 0x000fda0003f06270 */
[----:B------:R-:W-:-:S06]  /*05c0*/  @!P1 DSETP.EQ.AND P0, PT, R14, R12, !P0 ;  /* 0x0000000c0e00922a */ /* 0x000fcc0004702000 */
[----:B------:R-:W-:Y:S02]  /*05d0*/  @!P1 FSEL R14, R12, R14, P0 ;  /* 0x0000000e0c0e9208 */ /* 0x000fe40000000000 */
[----:B------:R-:W-:-:S03]  /*05e0*/  @!P1 FSEL R15, R13, R15, P0 ;  /* 0x0000000f0d0f9208 */ /* 0x000fc60000000000 */
[----:B------:R-:W-:Y:S02]  /*05f0*/  @!P1 IMAD.MOV.U32 R12, RZ, RZ, R14 ;  /* 0x000000ffff0c9224 */ /* 0x000fe400078e000e */
[----:B------:R-:W-:-:S06]  /*0600*/  @!P1 IMAD.MOV.U32 R13, RZ, RZ, R15 ;  /* 0x000000ffff0d9224 */ /* 0x000fcc00078e000f */
[----:B------:R-:W-:Y:S01]  /*0610*/  DSETP.GT.AND P2, PT, R12, R10, PT ;  /* 0x0000000a0c00722a */ /* 0x000fe20003f44000 */
[----:B------:R-:W-:-:S13]  /*0620*/  @!P1 SEL R19, R19, R4, P0 ;  /* 0x0000000413139207 */ /* 0x000fda0000000000 */
[----:B------:R-:W-:-:S13]  /*0630*/  @!P2 ISETP.GE.AND P0, PT, R8, R19, PT ;  /* 0x000000130800a20c */ /* 0x000fda0003f06270 */
[----:B------:R-:W-:-:S06]  /*0640*/  @!P2 DSETP.EQ.AND P0, PT, R12, R10, !P0 ;  /* 0x0000000a0c00a22a */ /* 0x000fcc0004702000 */
[----:B------:R-:W-:Y:S02]  /*0650*/  @!P2 FSEL R4, R10, R12, P0 ;  /* 0x0000000c0a04a208 */ /* 0x000fe40000000000 */
[----:B------:R-:W-:-:S03]  /*0660*/  @!P2 FSEL R13, R11, R13, P0 ;  /* 0x0000000d0b0da208 */ /* 0x000fc60000000000 */
[----:B------:R-:W-:Y:S02]  /*0670*/  @!P2 IMAD.MOV.U32 R10, RZ, RZ, R4 ;  /* 0x000000ffff0aa224 */ /* 0x000fe400078e0004 */
[----:B------:R-:W-:Y:S01]  /*0680*/  @!P2 IMAD.MOV.U32 R11, RZ, RZ, R13 ;  /* 0x000000ffff0ba224 */ /* 0x000fe200078e000d */
[----:B------:R-:W-:Y:S01]  /*0690*/  @!P2 SEL R8, R8, R19, P0 ;  /* 0x000000130808a207 */ /* 0x000fe20000000000 */
[----:B------:R-:W-:-:S05]  /*06a0*/  VIADD R9, R9, 0x400 ;  /* 0x0000040009097836 */ /* 0x000fca0000000000 */
[----:B------:R-:W-:Y:S01]  /*06b0*/  ISETP.GE.AND P2, PT, R9, UR5, PT ;  /* 0x0000000509007c0c */ /* 0x000fe2000bf46270 */
[----:B--2---:R-:W-:-:S14]  /*06c0*/  DSETP.GT.AND P1, PT, R10, R2, PT ;  /* 0x000000020a00722a */ /* 0x004fdc0003f24000 */
[----:B---3--:R-:W-:-:S13]  /*06d0*/  @!P1 ISETP.GE.AND P0, PT, R5, R8, PT ;  /* 0x000000080500920c */ /* 0x008fda0003f06270 */
[----:B------:R-:W-:-:S06]  /*06e0*/  @!P1 DSETP.EQ.AND P0, PT, R10, R2, !P0 ;  /* 0x000000020a00922a */ /* 0x000fcc0004702000 */
[----:B------:R-:W-:Y:S02]  /*06f0*/  @!P1 FSEL R4, R2, R10, P0 ;  /* 0x0000000a02049208 */ /* 0x000fe40000000000 */
[----:B------:R-:W-:Y:S02]  /*0700*/  @!P1 FSEL R11, R3, R11, P0 ;  /* 0x0000000b030b9208 */ /* 0x000fe40000000000 */
[----:B------:R-:W-:Y:S01]  /*0710*/  @!P1 SEL R5, R5, R8, P0 ;  /* 0x0000000805059207 */ /* 0x000fe20000000000 */
[----:B------:R-:W-:Y:S02]  /*0720*/  @!P1 IMAD.MOV.U32 R2, RZ, RZ, R4 ;  /* 0x000000ffff029224 */ /* 0x000fe400078e0004 */
[----:B------:R-:W-:Y:S01]  /*0730*/  @!P1 IMAD.MOV.U32 R3, RZ, RZ, R11 ;  /* 0x000000ffff039224 */ /* 0x000fe200078e000b */
[----:B------:R-:W-:Y:S06]  /*0740*/  @!P2 BRA `(.L_x_10) ;  /* 0xfffffffc0050a947 */ /* 0x000fec000383ffff */
.L_x_6:
[----:B------:R-:W-:Y:S05]  /*0750*/  BSYNC.RECONVERGENT B1 ;  /* 0x0000000000017941 */ /* 0x000fea0003800200 */
.L_x_5:
[----:B------:R-:W1:Y:S02]  /*0760*/  LDC R4, c[0x0][0x390] ;  /* 0x0000e400ff047b82 */ /* 0x000e640000000800 */
[----:B-1----:R-:W-:-:S13]  /*0770*/  ISETP.GE.AND P0, PT, R4, 0x100, PT ;  /* 0x000001000400780c */ /* 0x002fda0003f06270 */
[----:B------:R-:W-:Y:S05]  /*0780*/  @!P0 BRA `(.L_x_11) ;  /* 0x0000000800c48947 */ /* 0x000fea0003800000 */
[----:B------:R-:W1:Y:S01]  /*0790*/  S2R R11, SR_LANEID ;  /* 0x00000000000b7919 */ /* 0x000e620000000000 */
[----:B------:R-:W-:Y:S01]  /*07a0*/  BSSY.RECONVERGENT B1, `(.L_x_12) ;  /* 0x0000017000017945 */ /* 0x000fe20003800200 */
[----:B-----5:R-:W-:Y:S01]  /*07b0*/  IMAD.MOV.U32 R10, RZ, RZ, R5 ;  /* 0x000000ffff0a7224 */ /* 0x020fe200078e0005 */
[----:B------:R2:W3:Y:S01]  /*07c0*/  SHFL.DOWN PT, R4, R5, 0x1, 0x1f ;  /* 0x08201f0005047f89 */ /* 0x0004e200000e0000 */
[----:B0-----:R-:W-:Y:S02]  /*07d0*/  IMAD.MOV.U32 R6, RZ, RZ, R2 ;  /* 0x000000ffff067224 */ /* 0x001fe400078e0002 */
[----:B------:R-:W-:Y:S01]  /*07e0*/  IMAD.MOV.U32 R7, RZ, RZ, R3 ;  /* 0x000000ffff077224 */ /* 0x000fe200078e0003 */
[----:B------:R2:W0:Y:S04]  /*07f0*/  SHFL.DOWN PT, R8, R2, 0x1, 0x1f ;  /* 0x08201f0002087f89 */ /* 0x00042800000e0000 */
[----:B------:R2:W4:Y:S01]  /*0800*/  SHFL.DOWN PT, R9, R3, 0x1, 0x1f ;  /* 0x08201f0003097f89 */ /* 0x00052200000e0000 */
[----:B-1----:R-:W-:-:S02]  /*0810*/  ISETP.GT.AND P0, PT, R11, 0x1e, PT ;  /* 0x0000001e0b00780c */ /* 0x002fc40003f04270 */
[C---:B------:R-:W-:Y:S02]  /*0820*/  ISETP.GT.AND P4, PT, R11.reuse, 0x1d, PT ;  /* 0x0000001d0b00780c */ /* 0x040fe40003f84270 */
[C---:B------:R-:W-:Y:S02]  /*0830*/  ISETP.GT.AND P2, PT, R11.reuse, 0x1b, PT ;  /* 0x0000001b0b00780c */ /* 0x040fe40003f44270 */
[----:B------:R-:W-:-:S07]  /*0840*/  ISETP.GT.AND P1, PT, R11, 0x17, PT ;  /* 0x000000170b00780c */ /* 0x000fce0003f24270 */
[----:B0-234-:R-:W-:Y:S06]  /*0850*/  @P0 BRA `(.L_x_13) ;  /* 0x00000000002c0947 */ /* 0x01dfec0003800000 */
[----:B------:R-:W-:Y:S01]  /*0860*/  DSETP.GT.AND P3, PT, R2, R8, PT ;  /* 0x000000080200722a */ /* 0x000fe20003f64000 */
[----:B------:R-:W-:Y:S02]  /*0870*/  IMAD.MOV.U32 R10, RZ, RZ, R4 ;  /* 0x000000ffff0a7224 */ /* 0x000fe400078e0004 */
[----:B------:R-:W-:Y:S02]  /*0880*/  IMAD.MOV.U32 R6, RZ, RZ, R8 ;  /* 0x000000ffff067224 */ /* 0x000fe400078e0008 */
[----:B------:R-:W-:-:S09]  /*0890*/  IMAD.MOV.U32 R7, RZ, RZ, R9 ;  /* 0x000000ffff077224 */ /* 0x000fd200078e0009 */
[----:B------:R-:W-:-:S13]  /*08a0*/  @!P3 ISETP.GE.AND P0, PT, R4, R5, PT ;  /* 0x000000050400b20c */ /* 0x000fda0003f06270 */
[----:B------:R-:W-:-:S06]  /*08b0*/  @!P3 DSETP.EQ.AND P0, PT, R2, R8, !P0 ;  /* 0x000000080200b22a */ /* 0x000fcc0004702000 */
[----:B------:R-:W-:Y:S02]  /*08c0*/  @!P3 FSEL R2, R8, R2, P0 ;  /* 0x000000020802b208 */ /* 0x000fe40000000000 */
[----:B------:R-:W-:Y:S02]  /*08d0*/  @!P3 FSEL R3, R9, R3, P0 ;  /* 0x000000030903b208 */ /* 0x000fe40000000000 */
[----:B------:R-:W-:Y:S01]  /*08e0*/  @!P3 SEL R10, R4, R5, P0 ;  /* 0x00000005040ab207 */ /* 0x000fe20000000000 */
[----:B------:R-:W-:Y:S02]  /*08f0*/  @!P3 IMAD.MOV.U32 R6, RZ, RZ, R2 ;  /* 0x000000ffff06b224 */ /* 0x000fe400078e0002 */
[----:B------:R-:W-:-:S07]  /*0900*/  @!P3 IMAD.MOV.U32 R7, RZ, RZ, R3 ;  /* 0x000000ffff07b224 */ /* 0x000fce00078e0003 */
.L_x_13:
[----:B------:R-:W-:Y:S05]  /*0910*/  BSYNC.RECONVERGENT B1 ;  /* 0x0000000000017941 */ /* 0x000fea0003800200 */
.L_x_12:
[----:B------:R0:W1:Y:S01]  /*0920*/  SHFL.DOWN PT, R9, R10, 0x2, 0x1f ;  /* 0x08401f000a097f89 */ /* 0x00006200000e0000 */
[----:B------:R-:W-:Y:S01]  /*0930*/  BSSY.RECONVERGENT B1, `(.L_x_14) ;  /* 0x0000012000017945 */ /* 0x000fe20003800200 */
[----:B------:R-:W-:Y:S02]  /*0940*/  IMAD.MOV.U32 R8, RZ, RZ, R10 ;  /* 0x000000ffff087224 */ /* 0x000fe400078e000a */
[----:B------:R0:W2:Y:S01]  /*0950*/  SHFL.DOWN PT, R4, R6, 0x2, 0x1f ;  /* 0x08401f0006047f89 */ /* 0x0000a200000e0000 */
[----:B------:R-:W-:Y:S02]  /*0960*/  IMAD.MOV.U32 R2, RZ, RZ, R6 ;  /* 0x000000ffff027224 */ /* 0x000fe400078e0006 */
[----:B------:R-:W-:Y:S01]  /*0970*/  IMAD.MOV.U32 R3, RZ, RZ, R7 ;  /* 0x000000ffff037224 */ /* 0x000fe200078e0007 */
[----:B------:R0:W3:Y:S01]  /*0980*/  SHFL.DOWN PT, R5, R7, 0x2, 0x1f ;  /* 0x08401f0007057f89 */ /* 0x0000e200000e0000 */
[----:B------:R-:W-:Y:S05]  /*0990*/  @P4 BRA `(.L_x_15) ;  /* 0x00000000002c4947 */ /* 0x000fea0003800000 */
[----:B--23--:R-:W-:Y:S01]  /*09a0*/  DSETP.GT.AND P3, PT, R6, R4, PT ;  /* 0x000000040600722a */ /* 0x00cfe20003f64000 */
[----:B-1----:R-:W-:Y:S02]  /*09b0*/  IMAD.MOV.U32 R8, RZ, RZ, R9 ;  /* 0x000000ffff087224 */ /* 0x002fe400078e0009 */
[----:B------:R-:W-:Y:S02]  /*09c0*/  IMAD.MOV.U32 R2, RZ, RZ, R4 ;  /* 0x000000ffff027224 */ /* 0x000fe400078e0004 */
[----:B------:R-:W-:-:S09]  /*09d0*/  IMAD.MOV.U32 R3, RZ, RZ, R5 ;  /* 0x000000ffff037224 */ /* 0x000fd200078e0005 */
[----:B------:R-:W-:-:S13]  /*09e0*/  @!P3 ISETP.GE.AND P0, PT, R9, R10, PT ;  /* 0x0000000a0900b20c */ /* 0x000fda0003f06270 */
[----:B------:R-:W-:-:S06]  /*09f0*/  @!P3 DSETP.EQ.AND P0, PT, R6, R4, !P0 ;  /* 0x000000040600b22a */ /* 0x000fcc0004702000 */
[----:B0-----:R-:W-:Y:S02]  /*0a00*/  @!P3 FSEL R6, R4, R6, P0 ;  /* 0x000000060406b208 */ /* 0x001fe40000000000 */
[----:B------:R-:W-:Y:S02]  /*0a10*/  @!P3 FSEL R7, R5, R7, P0 ;  /* 0x000000070507b208 */ /* 0x000fe40000000000 */
[----:B------:R-:W-:Y:S01]  /*0a20*/  @!P3 SEL R8, R9, R10, P0 ;  /* 0x0000000a0908b207 */ /* 0x000fe20000000000 */
[----:B------:R-:W-:Y:S02]  /*0a30*/  @!P3 IMAD.MOV.U32 R2, RZ, RZ, R6 ;  /* 0x000000ffff02b224 */ /* 0x000fe400078e0006 */
[----:B------:R-:W-:-:S07]  /*0a40*/  @!P3 IMAD.MOV.U32 R3, RZ, RZ, R7 ;  /* 0x000000ffff03b224 */ /* 0x000fce00078e0007 */
.L_x_15:
[----:B------:R-:W-:Y:S05]  /*0a50*/  BSYNC.RECONVERGENT B1 ;  /* 0x0000000000017941 */ /* 0x000fea0003800200 */
.L_x_14:
[----:B-1----:R1:W4:Y:S01]  /*0a60*/  SHFL.DOWN PT, R9, R8, 0x4, 0x1f ;  /* 0x08801f0008097f89 */ /* 0x00232200000e0000 */
[----:B------:R-:W-:Y:S01]  /*0a70*/  BSSY.RECONVERGENT B1, `(.L_x_16) ;  /* 0x0000012000017945 */ /* 0x000fe20003800200 */
[----:B0-----:R-:W-:Y:S02]  /*0a80*/  IMAD.MOV.U32 R10, RZ, RZ, R8 ;  /* 0x000000ffff0a7224 */ /* 0x001fe400078e0008 */
[----:B--2---:R1:W0:Y:S01]  /*0a90*/  SHFL.DOWN PT, R4, R2, 0x4, 0x1f ;  /* 0x08801f0002047f89 */ /* 0x00422200000e0000 */
[----:B------:R-:W-:Y:S02]  /*0aa0*/  IMAD.MOV.U32 R6, RZ, RZ, R2 ;  /* 0x000000ffff067224 */ /* 0x000fe400078e0002 */
[----:B------:R-:W-:Y:S01]  /*0ab0*/  IMAD.MOV.U32 R7, RZ, RZ, R3 ;  /* 0x000000ffff077224 */ /* 0x000fe200078e0003 */
[----:B---3--:R1:W2:Y:S01]  /*0ac0*/  SHFL.DOWN PT, R5, R3, 0x4, 0x1f ;  /* 0x08801f0003057f89 */ /* 0x0082a200000e0000 */
[----:B------:R-:W-:Y:S05]  /*0ad0*/  @P2 BRA `(.L_x_17) ;  /* 0x00000000002c2947 */ /* 0x000fea0003800000 */
[----:B0-2---:R-:W-:Y:S01]  /*0ae0*/  DSETP.GT.AND P2, PT, R2, R4, PT ;  /* 0x000000040200722a */ /* 0x005fe20003f44000 */
[----:B----4-:R-:W-:Y:S02]  /*0af0*/  IMAD.MOV.U32 R10, RZ, RZ, R9 ;  /* 0x000000ffff0a7224 */ /* 0x010fe400078e0009 */
[----:B------:R-:W-:Y:S02]  /*0b00*/  IMAD.MOV.U32 R6, RZ, RZ, R4 ;  /* 0x000000ffff067224 */ /* 0x000fe400078e0004 */
[----:B------:R-:W-:-:S09]  /*0b10*/  IMAD.MOV.U32 R7, RZ, RZ, R5 ;  /* 0x000000ffff077224 */ /* 0x000fd200078e0005 */
[----:B------:R-:W-:-:S13]  /*0b20*/  @!P2 ISETP.GE.AND P0, PT, R9, R8, PT ;  /* 0x000000080900a20c */ /* 0x000fda0003f06270 */
[----:B------:R-:W-:-:S06]  /*0b30*/  @!P2 DSETP.EQ.AND P0, PT, R2, R4, !P0 ;  /* 0x000000040200a22a */ /* 0x000fcc0004702000 */
[----:B-1----:R-:W-:Y:S02]  /*0b40*/  @!P2 FSEL R2, R4, R2, P0 ;  /* 0x000000020402a208 */ /* 0x002fe40000000000 */
[----:B------:R-:W-:Y:S02]  /*0b50*/  @!P2 FSEL R3, R5, R3, P0 ;  /* 0x000000030503a208 */ /* 0x000fe40000000000 */
[----:B------:R-:W-:Y:S01]  /*0b60*/  @!P2 SEL R10, R9, R8, P0 ;  /* 0x00000008090aa207 */ /* 0x000fe20000000000 */
[----:B------:R-:W-:Y:S02]  /*0b70*/  @!P2 IMAD.MOV.U32 R6, RZ, RZ, R2 ;  /* 0x000000ffff06a224 */ /* 0x000fe400078e0002 */
[----:B------:R-:W-:-:S07]  /*0b80*/  @!P2 IMAD.MOV.U32 R7, RZ, RZ, R3 ;  /* 0x000000ffff07a224 */ /* 0x000fce00078e0003 */
.L_x_17:
[----:B------:R-:W-:Y:S05]  /*0b90*/  BSYNC.RECONVERGENT B1 ;  /* 0x0000000000017941 */ /* 0x000fea0003800200 */
.L_x_16:
[----:B------:R3:W0:Y:S01]  /*0ba0*/  SHFL.DOWN PT, R13, R10, 0x8, 0x1f ;  /* 0x09001f000a0d7f89 */ /* 0x00062200000e0000 */
[----:B------:R-:W-:Y:S01]  /*0bb0*/  BSSY.RECONVERGENT B1, `(.L_x_18) ;  /* 0x0000012000017945 */ /* 0x000fe20003800200 */
[----:B--2---:R-:W-:Y:S02]  /*0bc0*/  IMAD.MOV.U32 R5, RZ, RZ, R10 ;  /* 0x000000ffff057224 */ /* 0x004fe400078e000a */
[----:B-1----:R3:W1:Y:S01]  /*0bd0*/  SHFL.DOWN PT, R8, R6, 0x8, 0x1f ;  /* 0x09001f0006087f89 */ /* 0x00266200000e0000 */
[----:B------:R-:W-:Y:S02]  /*0be0*/  IMAD.MOV.U32 R2, RZ, RZ, R6 ;  /* 0x000000ffff027224 */ /* 0x000fe400078e0006 */
[----:B------:R-:W-:Y:S01]  /*0bf0*/  IMAD.MOV.U32 R3, RZ, RZ, R7 ;  /* 0x000000ffff037224 */ /* 0x000fe200078e0007 */
[----:B----4-:R3:W2:Y:S01]  /*0c00*/  SHFL.DOWN PT, R9, R7, 0x8, 0x1f ;  /* 0x09001f0007097f89 */ /* 0x0106a200000e0000 */
[----:B------:R-:W-:Y:S05]  /*0c10*/  @P1 BRA `(.L_x_19) ;  /* 0x00000000002c1947 */ /* 0x000fea0003800000 */
[----:B-12---:R-:W-:Y:S01]  /*0c20*/  DSETP.GT.AND P1, PT, R6, R8, PT ;  /* 0x000000080600722a */ /* 0x006fe20003f24000 */
[----:B0-----:R-:W-:Y:S02]  /*0c30*/  IMAD.MOV.U32 R5, RZ, RZ, R13 ;  /* 0x000000ffff057224 */ /* 0x001fe400078e000d */
[----:B------:R-:W-:Y:S02]  /*0c40*/  IMAD.MOV.U32 R2, RZ, RZ, R8 ;  /* 0x000000ffff027224 */ /* 0x000fe400078e0008 */
[----:B------:R-:W-:-:S09]  /*0c50*/  IMAD.MOV.U32 R3, RZ, RZ, R9 ;  /* 0x000000ffff037224 */ /* 0x000fd200078e0009 */
[----:B------:R-:W-:-:S13]  /*0c60*/  @!P1 ISETP.GE.AND P0, PT, R13, R10, PT ;  /* 0x0000000a0d00920c */ /* 0x000fda0003f06270 */
[----:B------:R-:W-:-:S06]  /*0c70*/  @!P1 DSETP.EQ.AND P0, PT, R6, R8, !P0 ;  /* 0x000000080600922a */ /* 0x000fcc0004702000 */
[----:B------:R-:W-:Y:S02]  /*0c80*/  @!P1 FSEL R4, R8, R6, P0 ;  /* 0x0000000608049208 */ /* 0x000fe40000000000 */
[----:B---3--:R-:W-:Y:S02]  /*0c90*/  @!P1 FSEL R7, R9, R7, P0 ;  /* 0x0000000709079208 */ /* 0x008fe40000000000 */
[----:B------:R-:W-:Y:S01]  /*0ca0*/  @!P1 SEL R5, R13, R10, P0 ;  /* 0x0000000a0d059207 */ /* 0x000fe20000000000 */
[----:B------:R-:W-:Y:S02]  /*0cb0*/  @!P1 IMAD.MOV.U32 R2, RZ, RZ, R4 ;  /* 0x000000ffff029224 */ /* 0x000fe400078e0004 */
[----:B------:R-:W-:-:S07]  /*0cc0*/  @!P1 IMAD.MOV.U32 R3, RZ, RZ, R7 ;  /* 0x000000ffff039224 */ /* 0x000fce00078e0007 */
.L_x_19:
[----:B------:R-:W-:Y:S05]  /*0cd0*/  BSYNC.RECONVERGENT B1 ;  /* 0x0000000000017941 */ /* 0x000fea0003800200 */
.L_x_18:
[----:B------:R-:W-:Y:S01]  /*0ce0*/  ISETP.GT.AND P0, PT, R11, 0xf, PT ;  /* 0x0000000f0b00780c */ /* 0x000fe20003f04270 */
[----:B---3--:R3:W4:Y:S01]  /*0cf0*/  SHFL.DOWN PT, R6, R2, 0x10, 0x1f ;  /* 0x0a001f0002067f89 */ /* 0x00872200000e0000 */
[----:B------:R-:W-:Y:S03]  /*0d00*/  BSSY.RECONVERGENT B1, `(.L_x_20) ;  /* 0x0000018000017945 */ /* 0x000fe60003800200 */
[----:B------:R3:W1:Y:S04]  /*0d10*/  SHFL.DOWN PT, R7, R3, 0x10, 0x1f ;  /* 0x0a001f0003077f89 */ /* 0x00066800000e0000 */
[----:B0-----:R3:W0:Y:S04]  /*0d20*/  SHFL.DOWN PT, R4, R5, 0x10, 0x1f ;  /* 0x0a001f0005047f89 */ /* 0x00162800000e0000 */
[----:B------:R-:W-:Y:S05]  /*0d30*/  @P0 BRA `(.L_x_21) ;  /* 0x0000000000500947 */ /* 0x000fea0003800000 */
[----:B------:R-:W-:Y:S01]  /*0d40*/  ISETP.NE.AND P2, PT, R11, RZ, PT ;  /* 0x000000ff0b00720c */ /* 0x000fe20003f45270 */
[----:B-1--4-:R-:W-:-:S12]  /*0d50*/  DSETP.GT.AND P1, PT, R2, R6, PT ;  /* 0x000000060200722a */ /* 0x012fd80003f24000 */
[----:B------:R-:W1:Y:S01]  /*0d60*/  @!P2 S2R R10, SR_CgaCtaId ;  /* 0x00000000000aa919 */ /* 0x000e620000008800 */
[----:B--2---:R-:W-:Y:S02]  /*0d70*/  @!P2 MOV R9, 0x400 ;  /* 0x000004000009a802 */ /* 0x004fe40000000f00 */
[----:B0-----:R-:W-:Y:S02]  /*0d80*/  @!P1 ISETP.GE.AND P0, PT, R4, R5, PT ;  /* 0x000000050400920c */ /* 0x001fe40003f06270 */
[----:B------:R-:W-:-:S04]  /*0d90*/  @!P2 SHF.R.U32.HI R8, RZ, 0x1, R0 ;  /* 0x00000001ff08a819 */ /* 0x000fc80000011600 */
[----:B------:R-:W-:-:S07]  /*0da0*/  @!P2 LOP3.LUT R8, R8, 0x1f0, RZ, 0xc0, !PT ;  /* 0x000001f00808a812 */ /* 0x000fce00078ec0ff */
[----:B------:R-:W-:-:S06]  /*0db0*/  @!P1 DSETP.EQ.AND P0, PT, R2, R6, !P0 ;  /* 0x000000060200922a */ /* 0x000fcc0004702000 */
[----:B---3--:R-:W-:Y:S02]  /*0dc0*/  @!P1 FSEL R3, R7, R3, P0 ;  /* 0x0000000307039208 */ /* 0x008fe40000000000 */
[----:B------:R-:W-:Y:S02]  /*0dd0*/  @!P1 FSEL R2, R6, R2, P0 ;  /* 0x0000000206029208 */ /* 0x000fe40000000000 */
[----:B------:R-:W-:Y:S01]  /*0de0*/  @!P1 SEL R4, R4, R5, P0 ;  /* 0x0000000504049207 */ /* 0x000fe20000000000 */
[----:B------:R-:W-:Y:S02]  /*0df0*/  @!P1 IMAD.MOV.U32 R7, RZ, RZ, R3 ;  /* 0x000000ffff079224 */ /* 0x000fe400078e0003 */
[----:B------:R-:W-:Y:S02]  /*0e00*/  @!P1 IMAD.MOV.U32 R6, RZ, RZ, R2 ;  /* 0x000000ffff069224 */ /* 0x000fe400078e0002 */
[----:B------:R-:W-:Y:S01]  /*0e10*/  IMAD.MOV.U32 R5, RZ, RZ, R4 ;  /* 0x000000ffff057224 */ /* 0x000fe200078e0004 */
[----:B-1----:R-:W-:Y:S01]  /*0e20*/  @!P2 LEA R9, R10, R9, 0x18 ;  /* 0x000000090a09a211 */ /* 0x002fe200078ec0ff */
[----:B------:R-:W-:-:S02]  /*0e30*/  IMAD.MOV.U32 R2, RZ, RZ, R6 ;  /* 0x000000ffff027224 */ /* 0x000fc400078e0006 */
[----:B------:R-:W-:Y:S02]  /*0e40*/  IMAD.MOV.U32 R3, RZ, RZ, R7 ;  /* 0x000000ffff037224 */ /* 0x000fe400078e0007 */
[----:B------:R-:W-:-:S05]  /*0e50*/  @!P2 IMAD.IADD R9, R8, 0x1, R9 ;  /* 0x000000010809a824 */ /* 0x000fca00078e0209 */
[----:B------:R0:W-:Y:S04]  /*0e60*/  @!P2 STS [R9+0x8], R4 ;  /* 0x000008040900a388 */ /* 0x0001e80000000800 */
[----:B------:R0:W-:Y:S02]  /*0e70*/  @!P2 STS.64 [R9+0x10], R6 ;  /* 0x000010060900a388 */ /* 0x0001e40000000a00 */
.L_x_21:
[----:B------:R-:W-:Y:S05]  /*0e80*/  BSYNC.RECONVERGENT B1 ;  /* 0x0000000000017941 */ /* 0x000fea0003800200 */
.L_x_20:
[----:B------:R-:W-:Y:S01]  /*0e90*/  BAR.SYNC.DEFER_BLOCKING 0x0 ;  /* 0x0000000000007b1d */ /* 0x000fe20000010000 */
[----:B------:R-:W-:-:S13]  /*0ea0*/  ISETP.NE.AND P0, PT, R0, RZ, PT ;  /* 0x000000ff0000720c */ /* 0x000fda0003f05270 */
[----:B------:R-:W-:Y:S05]  /*0eb0*/  @P0 BRA `(.L_x_22) ;  /* 0x0000002400c00947 */ /* 0x000fea0003800000 */
[----:B------:R-:W5:Y:S01]  /*0ec0*/  S2UR UR5, SR_CgaCtaId ;  /* 0x00000000000579c3 */ /* 0x000f620000008800 */
[----:B------:R-:W-:Y:S02]  /*0ed0*/  UMOV UR4, 0x400 ;  /* 0x0000040000047882 */ /* 0x000fe40000000000 */
[----:B-----5:R-:W-:-:S09]  /*0ee0*/  ULEA UR4, UR5, UR4, 0x18 ;  /* 0x0000000405047291 */ /* 0x020fd2000f8ec0ff */
[----:B012---:R-:W0:Y:S04]  /*0ef0*/  LDS.64 R8, [UR4+0x20] ;  /* 0x00002004ff087984 */ /* 0x007e280008000a00 */
[----:B------:R-:W1:Y:S04]  /*0f00*/  LDS R0, [UR4+0x18] ;  /* 0x00001804ff007984 */ /* 0x000e680008000800 */
[----:B------:R-:W2:Y:S04]  /*0f10*/  LDS R13, [UR4+0x28] ;  /* 0x00002804ff0d7984 */ /* 0x000ea80008000800 */
[----:B------:R-:W5:Y:S04]  /*0f20*/  LDS.64 R10, [UR4+0x30] ;  /* 0x00003004ff0a7984 */ /* 0x000f680008000a00 */
[----:B------:R-:W5:Y:S04]  /*0f30*/  LDS R15, [UR4+0x38] ;  /* 0x00003804ff0f7984 */ /* 0x000f680008000800 */
[----:B----4-:R-:W4:Y:S04]  /*0f40*/  LDS.64 R6, [UR4+0x40] ;  /* 0x00004004ff067984 */ /* 0x010f280008000a00 */
[----:B------:R-:W4:Y:S01]  /*0f50*/  LDS R17, [UR4+0x48] ;  /* 0x00004804ff117984 */ /* 0x000f220008000800 */
[----:B0-----:R-:W-:-:S14]  /*0f60*/  DSETP.GEU.AND P2, PT, R8, R2, PT ;  /* 0x000000020800722a */ /* 0x001fdc0003f4e000 */
[----:B-1----:R-:W-:-:S13]  /*0f70*/  @P2 ISETP.GE.AND P0, PT, R0, R5, PT ;  /* 0x000000050000220c */ /* 0x002fda0003f06270 */
[----:B------:R-:W-:-:S06]  /*0f80*/  @P2 DSETP.EQ.AND P0, PT, R2, R8, !P0 ;  /* 0x000000080200222a */ /* 0x000fcc0004702000 */
[----:B------:R-:W-:Y:S02]  /*0f90*/  @P2 SEL R0, R0, R5, P0 ;  /* 0x0000000500002207 */ /* 0x000fe40000000000 */
[----:B---3--:R-:W-:Y:S01]  /*0fa0*/  @P2 FSEL R2, R8, R2, P0 ;  /* 0x0000000208022208 */ /* 0x008fe20000000000 */
[----:B------:R-:W-:Y:S01]  /*0fb0*/  LDS.64 R4, [UR4+0x60] ;  /* 0x00006004ff047984 */ /* 0x000fe20008000a00 */
[----:B--2---:R-:W-:Y:S02]  /*0fc0*/  ISETP.GE.AND P1, PT, R13, R0, PT ;  /* 0x000000000d00720c */ /* 0x004fe40003f26270 */
[----:B------:R-:W-:Y:S01]  /*0fd0*/  @P2 FSEL R3, R9, R3, P0 ;  /* 0x0000000309032208 */ /* 0x000fe20000000000 */
[----:B------:R-:W-:-:S04]  /*0fe0*/  @P2 IMAD.MOV.U32 R8, RZ, RZ, R2 ;  /* 0x000000ffff082224 */ /* 0x000fc800078e0002 */
[----:B------:R-:W-:Y:S02]  /*0ff0*/  @P2 IMAD.MOV.U32 R9, RZ, RZ, R3 ;  /* 0x000000ffff092224 */ /* 0x000fe400078e0003 */
[----:B------:R-:W0:Y:S04]  /*1000*/  LDS.64 R2, [UR4+0x50] ;  /* 0x00005004ff027984 */ /* 0x000e280008000a00 */
[----:B-----5:R-:W-:-:S06]  /*1010*/  DSETP.EQ.AND P0, PT, R8, R10, !P1 ;  /* 0x0000000a0800722a */ /* 0x020fcc0004f02000 */
[----:B------:R-:W-:-:S06]  /*1020*/  DSETP.LT.OR P0, PT, R10, R8, P0 ;  /* 0x000000080a00722a */ /* 0x000fcc0000701400 */
[----:B------:R-:W-:Y:S02]  /*1030*/  SEL R0, R13, R0, P0 ;  /* 0x000000000d007207 */ /* 0x000fe40000000000 */
[----:B------:R-:W-:Y:S01]  /*1040*/  FSEL R8, R10, R8, P0 ;  /* 0x000000080a087208 */ /* 0x000fe20000000000 */
[----:B------:R-:W-:Y:S01]  /*1050*/  LDS R13, [UR4+0x68] ;  /* 0x00006804ff0d7984 */ /* 0x000fe20008000800 */
[----:B------:R-:W-:Y:S02]  /*1060*/  ISETP.GE.AND P1, PT, R15, R0, PT ;  /* 0x000000000f00720c */ /* 0x000fe40003f26270 */
[----:B------:R-:W-:Y:S02]  /*1070*/  FSEL R9, R11, R9, P0 ;  /* 0x000000090b097208 */ /* 0x000fe40000000000 */
[----:B------:R-:W1:Y:S09]  /*1080*/  LDS R11, [UR4+0x58] ;  /* 0x00005804ff0b7984 */ /* 0x000e720008000800 */
[----:B----4-:R-:W-:-:S06]  /*1090*/  DSETP.EQ.AND P0, PT, R8, R6, !P1 ;  /* 0x000000060800722a */ /* 0x010fcc0004f02000 */
[----:B------:R-:W-:-:S06]  /*10a0*/  DSETP.LT.OR P0, PT, R6, R8, P0 ;  /* 0x000000080600722a */ /* 0x000fcc0000701400 */
[----:B------:R-:W-:Y:S02]  /*10b0*/  SEL R0, R15, R0, P0 ;  /* 0x000000000f007207 */ /* 0x000fe40000000000 */
[----:B------:R-:W-:Y:S01]  /*10c0*/  FSEL R6, R6, R8, P0 ;  /* 0x0000000806067208 */ /* 0x000fe20000000000 */
[----:B------:R-:W-:Y:S01]  /*10d0*/  LDS R15, [UR4+0x78] ;  /* 0x00007804ff0f7984 */ /* 0x000fe20008000800 */
[----:B------:R-:W-:Y:S02]  /*10e0*/  ISETP.GE.AND P1, PT, R17, R0, PT ;  /* 0x000000001100720c */ /* 0x000fe40003f26270 */
[----:B------:R-:W-:Y:S02]  /*10f0*/  FSEL R7, R7, R9, P0 ;  /* 0x0000000907077208 */ /* 0x000fe40000000000 */
[----:B------:R-:W2:Y:S09]  /*1100*/  LDS.64 R8, [UR4+0x70] ;  /* 0x00007004ff087984 */ /* 0x000eb20008000a00 */
[----:B0-----:R-:W-:-:S06]  /*1110*/  DSETP.EQ.AND P0, PT, R6, R2, !P1 ;  /* 0x000000020600722a */ /* 0x001fcc0004f02000 */
[----:B------:R-:W-:-:S06]  /*1120*/  DSETP.LT.OR P0, PT, R2, R6, P0 ;  /* 0x000000060200722a */ /* 0x000fcc0000701400 */
[----:B------:R-:W-:Y:S02]  /*1130*/  SEL R0, R17, R0, P0 ;  /* 0x0000000011007207 */ /* 0x000fe40000000000 */
[----:B------:R-:W-:Y:S02]  /*1140*/  FSEL R2, R2, R6, P0 ;  /* 0x0000000602027208 */ /* 0x000fe40000000000 */
[----:B-1----:R-:W-:Y:S02]  /*1150*/  ISETP.GE.AND P1, PT, R11, R0, PT ;  /* 0x000000000b00720c */ /* 0x002fe40003f26270 */
[----:B------:R-:W-:Y:S02]  /*1160*/  FSEL R3, R3, R7, P0 ;  /* 0x0000000703037208 */ /* 0x000fe40000000000 */
[----:B------:R-:W0:Y:S09]  /*1170*/  LDS.64 R6, [UR4+0x80] ;  /* 0x00008004ff067984 */ /* 0x000e320008000a00 */
[----:B------:R-:W-:-:S06]  /*1180*/  DSETP.EQ.AND P0, PT, R2, R4, !P1 ;  /* 0x000000040200722a */ /* 0x000fcc0004f02000 */
[----:B------:R-:W-:-:S06]  /*1190*/  DSETP.LT.OR P0, PT, R4, R2, P0 ;  /* 0x000000020400722a */ /* 0x000fcc0000701400 */
[----:B------:R-:W-:Y:S02]  /*11a0*/  SEL R0, R11, R0, P0 ;  /* 0x000000000b007207 */ /* 0x000fe40000000000 */
[----:B------:R-:W-:Y:S02]  /*11b0*/  FSEL R2, R4, R2, P0 ;  /* 0x0000000204027208 */ /* 0x000fe40000000000 */
[----:B------:R-:W-:Y:S02]  /*11c0*/  ISETP.GE.AND P1, PT, R13, R0, PT ;  /* 0x000000000d00720c */ /* 0x000fe40003f26270 */
[----:B------:R-:W-:-:S11]  /*11d0*/  FSEL R3, R5, R3, P0 ;  /* 0x0000000305037208 */ /* 0x000fd60000000000 */
[----:B--2---:R-:W-:-:S06]  /*11e0*/  DSETP.EQ.AND P0, PT, R2, R8, !P1 ;  /* 0x000000080200722a */ /* 0x004fcc0004f02000 */
[----:B------:R-:W-:-:S06]  /*11f0*/  DSETP.LT.OR P0, PT, R8, R2, P0 ;  /* 0x000000020800722a */ /* 0x000fcc0000701400 */
[----:B------:R-:W-:Y:S02]  /*1200*/  SEL R0, R13, R0, P0 ;  /* 0x000000000d007207 */ /* 0x000fe40000000000 */
[----:B------:R-:W-:Y:S02]  /*1210*/  FSEL R2, R8, R2, P0 ;  /* 0x0000000208027208 */ /* 0x000fe40000000000 */
[----:B------:R-:W-:Y:S02]  /*1220*/  ISETP.GE.AND P1, PT, R15, R0, PT ;  /* 0x000000000f00720c */ /* 0x000fe40003f26270 */
[----:B------:R-:W-:-:S11]  /*1230*/  FSEL R3, R9, R3, P0 ;  /* 0x0000000309037208 */ /* 0x000fd60000000000 */
[----:B0-----:R-:W-:-:S06]  /*1240*/  DSETP.EQ.AND P0, PT, R2, R6, !P1 ;  /* 0x000000060200722a */ /* 0x001fcc0004f02000 */
[----:B------:R-:W-:-:S06]  /*1250*/  DSETP.LT.OR P0, PT, R6, R2, P0 ;  /* 0x000000020600722a */ /* 0x000fcc0000701400 */
[----:B------:R-:W-:Y:S02]  /*1260*/  FSEL R2, R6, R2, P0 ;  /* 0x0000000206027208 */ /* 0x000fe40000000000 */
[----:B------:R-:W-:Y:S02]  /*1270*/  FSEL R3, R7, R3, P0 ;  /* 0x0000000307037208 */ /* 0x000fe40000000000 */
[----:B------:R-:W-:Y:S01]  /*1280*/  SEL R5, R15, R0, P0 ;  /* 0x000000000f057207 */ /* 0x000fe20000000000 */
[----:B------:R-:W-:Y:S06]  /*1290*/  BRA `(.L_x_22) ;  /* 0x0000002000c87947 */ /* 0x000fec0003800000 */
.L_x_11:
[----:B------:R-:W1:Y:S01]  /*12a0*/  S2R R10, SR_LANEID ;  /* 0x00000000000a7919 */ /* 0x000e620000000000 */
[----:B0-----:R-:W-:Y:S01]  /*12b0*/  LOP3.LUT R6, R0, 0x3e0, RZ, 0xc0, !PT ;  /* 0x000003e000067812 */ /* 0x001fe200078ec0ff */
[----:B------:R-:W-:Y:S03]  /*12c0*/  BSSY.RECONVERGENT B1, `(.L_x_23) ;  /* 0x0000026000017945 */ /* 0x000fe60003800200 */
[----:B------:R-:W-:Y:S01]  /*12d0*/  LOP3.LUT R9, RZ, R6, RZ, 0x33, !PT ;  /* 0x00000006ff097212 */ /* 0x000fe200078e33ff */
[----:B------:R-:W-:-:S05]  /*12e0*/  VIADD R7, R6, 0x20 ;  /* 0x0000002006077836 */ /* 0x000fca0000000000 */
[----:B------:R-:W-:Y:S01]  /*12f0*/  ISETP.GT.AND P0, PT, R7, R4, PT ;  /* 0x000000040700720c */ /* 0x000fe20003f04270 */
[----:B------:R-:W-:-:S05]  /*1300*/  IMAD.IADD R7, R9, 0x1, R4 ;  /* 0x0000000109077824 */ /* 0x000fca00078e0204 */
[----:B------:R-:W-:Y:S02]  /*1310*/  SEL R7, R7, 0x1f, P0 ;  /* 0x0000001f07077807 */ /* 0x000fe40000000000 */
[C---:B-1----:R-:W-:Y:S01]  /*1320*/  ISETP.NE.AND P1, PT, R10.reuse, RZ, PT ;  /* 0x000000ff0a00720c */ /* 0x042fe20003f25270 */
[C---:B------:R-:W-:Y:S01]  /*1330*/  VIADD R6, R10.reuse, 0x2 ;  /* 0x000000020a067836 */ /* 0x040fe20000000000 */
[----:B------:R-:W-:-:S04]  /*1340*/  ISETP.GE.AND P0, PT, R10, R7, PT ;  /* 0x000000070a00720c */ /* 0x000fc80003f06270 */
[----:B------:R-:W-:Y:S01]  /*1350*/  ISETP.GT.AND P5, PT, R6, R7, PT ;  /* 0x000000070600720c */ /* 0x000fe20003fa4270 */
[----:B------:R-:W-:-:S05]  /*1360*/  VIADD R6, R10, 0x8 ;  /* 0x000000080a067836 */ /* 0x000fca0000000000 */
[----:B------:R-:W-:Y:S01]  /*1370*/  ISETP.GT.AND P3, PT, R6, R7, PT ;  /* 0x000000070600720c */ /* 0x000fe20003f64270 */
[----:B------:R-:W0:Y:S01]  /*1380*/  @!P1 S2R R11, SR_CgaCtaId ;  /* 0x00000000000b9919 */ /* 0x000e220000008800 */
[----:B------:R-:W-:Y:S02]  /*1390*/  @!P1 MOV R8, 0x400 ;  /* 0x0000040000089802 */ /* 0x000fe40000000f00 */
[----:B------:R-:W-:-:S04]  /*13a0*/  @!P1 SHF.R.U32.HI R9, RZ, 0x1, R0 ;  /* 0x00000001ff099819 */ /* 0x000fc80000011600 */
[----:B------:R-:W-:Y:S02]  /*13b0*/  @!P1 LOP3.LUT R9, R9, 0x1f0, RZ, 0xc0, !PT ;  /* 0x000001f009099812 */ /* 0x000fe400078ec0ff */
[----:B0-----:R-:W-:Y:S01]  /*13c0*/  @!P1 LEA R12, R11, R8, 0x18 ;  /* 0x000000080b0c9211 */ /* 0x001fe200078ec0ff */
[C---:B------:R-:W-:Y:S02]  /*13d0*/  VIADD R8, R10.reuse, 0x4 ;  /* 0x000000040a087836 */ /* 0x040fe40000000000 */
[----:B------:R-:W-:Y:S02]  /*13e0*/  VIADD R10, R10, 0x10 ;  /* 0x000000100a0a7836 */ /* 0x000fe40000000000 */
[----:B------:R-:W-:Y:S01]  /*13f0*/  @!P1 IMAD.IADD R6, R9, 0x1, R12 ;  /* 0x0000000109069824 */ /* 0x000fe200078e020c */
[-C--:B------:R-:W-:Y:S01]  /*1400*/  ISETP.GT.AND P4, PT, R8, R7.reuse, PT ;  /* 0x000000070800720c */ /* 0x080fe20003f84270 */
[----:B-----5:R0:W1:Y:S01]  /*1410*/  SHFL.DOWN PT, R9, R3, 0x1, R7 ;  /* 0x0820000003097989 */ /* 0x02006200000e0007 */
[----:B------:R-:W-:Y:S01]  /*1420*/  ISETP.GT.AND P2, PT, R10, R7, PT ;  /* 0x000000070a00720c */ /* 0x000fe20003f44270 */
[----:B------:R-:W-:-:S02]  /*1430*/  IMAD.MOV.U32 R12, RZ, RZ, R5 ;  /* 0x000000ffff0c7224 */ /* 0x000fc400078e0005 */
[----:B------:R0:W2:Y:S04]  /*1440*/  SHFL.DOWN PT, R10, R5, 0x1, R7 ;  /* 0x08200000050a7989 */ /* 0x0000a800000e0007 */
[----:B------:R0:W3:Y:S01]  /*1450*/  SHFL.DOWN PT, R8, R2, 0x1, R7 ;  /* 0x0820000002087989 */ /* 0x0000e200000e0007 */
[----:B------:R-:W-:Y:S05]  /*1460*/  @P0 BRA `(.L_x_24) ;  /* 0x00000000002c0947 */ /* 0x000fea0003800000 */
[----:B-1-3--:R-:W-:Y:S01]  /*1470*/  DSETP.GT.AND P6, PT, R2, R8, PT ;  /* 0x000000080200722a */ /* 0x00afe20003fc4000 */
[----:B--2---:R-:W-:-:S13]  /*1480*/  IMAD.MOV.U32 R12, RZ, RZ, R10 ;  /* 0x000000ffff0c7224 */ /* 0x004fda00078e000a */
[----:B------:R-:W-:-:S13]  /*1490*/  @!P6 ISETP.GE.AND P0, PT, R10, R5, PT ;  /* 0x000000050a00e20c */ /* 0x000fda0003f06270 */
[----:B------:R-:W-:-:S06]  /*14a0*/  @!P6 DSETP.EQ.AND P0, PT, R2, R8, !P0 ;  /* 0x000000080200e22a */ /* 0x000fcc0004702000 */
[----:B------:R-:W-:Y:S02]  /*14b0*/  @!P6 SEL R12, R10, R5, P0 ;  /* 0x000000050a0ce207 */ /* 0x000fe40000000000 */
[----:B0-----:R-:W-:Y:S01]  /*14c0*/  @!P6 FSEL R5, R8, R2, P0 ;  /* 0x000000020805e208 */ /* 0x001fe20000000000 */
[----:B------:R-:W-:Y:S01]  /*14d0*/  IMAD.MOV.U32 R2, RZ, RZ, R8 ;  /* 0x000000ffff027224 */ /* 0x000fe200078e0008 */
[----:B------:R-:W-:Y:S01]  /*14e0*/  @!P6 FSEL R10, R9, R3, P0 ;  /* 0x00000003090ae208 */ /* 0x000fe20000000000 */
[----:B------:R-:W-:Y:S02]  /*14f0*/  IMAD.MOV.U32 R3, RZ, RZ, R9 ;  /* 0x000000ffff037224 */ /* 0x000fe400078e0009 */
[----:B------:R-:W-:Y:S02]  /*1500*/  @!P6 IMAD.MOV.U32 R2, RZ, RZ, R5 ;  /* 0x000000ffff02e224 */ /* 0x000fe400078e0005 */
[----:B------:R-:W-:-:S07]  /*1510*/  @!P6 IMAD.MOV.U32 R3, RZ, RZ, R10 ;  /* 0x000000ffff03e224 */ /* 0x000fce00078e000a */
.L_x_24:
[----:B------:R-:W-:Y:S05]  /*1520*/  BSYNC.RECONVERGENT B1 ;  /* 0x0000000000017941 */ /* 0x000fea0003800200 */
.L_x_23:
[----:B0-----:R0:W4:Y:S01]  /*1530*/  SHFL.DOWN PT, R5, R12, 0x2, R7 ;  /* 0x084000000c057989 */ /* 0x00112200000e0007 */
[----:B------:R-:W-:Y:S01]  /*1540*/  BSSY.RECONVERGENT B1, `(.L_x_25) ;  /* 0x0000012000017945 */ /* 0x000fe20003800200 */
[----:B------:R-:W-:Y:S02]  /*1550*/  IMAD.MOV.U32 R14, RZ, RZ, R12 ;  /* 0x000000ffff0e7224 */ /* 0x000fe400078e000c */
[----:B--2---:R0:W2:Y:S01]  /*1560*/  SHFL.DOWN PT, R10, R2, 0x2, R7 ;  /* 0x08400000020a7989 */ /* 0x0040a200000e0007 */
[----:B---3--:R-:W-:Y:S02]  /*1570*/  IMAD.MOV.U32 R8, RZ, RZ, R2 ;  /* 0x000000ffff087224 */ /* 0x008fe400078e0002 */
[----:B-1----:R-:W-:Y:S01]  /*1580*/  IMAD.MOV.U32 R9, RZ, RZ, R3 ;  /* 0x000000ffff097224 */ /* 0x002fe200078e0003 */
[----:B------:R0:W1:Y:S01]  /*1590*/  SHFL.DOWN PT, R11, R3, 0x2, R7 ;  /* 0x08400000030b7989 */ /* 0x00006200000e0007 */
[----:B------:R-:W-:Y:S05]  /*15a0*/  @P5 BRA `(.L_x_26) ;  /* 0x00000000002c5947 */ /* 0x000fea0003800000 */
[----:B-12---:R-:W-:Y:S01]  /*15b0*/  DSETP.GT.AND P5, PT, R2, R10, PT ;  /* 0x0000000a0200722a */ /* 0x006fe20003fa4000 */
[----:B----4-:R-:W-:Y:S02]  /*15c0*/  IMAD.MOV.U32 R14, RZ, RZ, R5 ;  /* 0x000000ffff0e7224 */ /* 0x010fe400078e0005 */
        /* <DEDUP_REMOVED lines=9> */
.L_x_26:
[----:B------:R-:W-:Y:S05]  /*1660*/  BSYNC.RECONVERGENT B1 ;  /* 0x0000000000017941 */ /* 0x000fea0003800200 */
.L_x_25:
[----:B----4-:R3:W4:Y:S01]  /*1670*/  SHFL.DOWN PT, R5, R14, 0x4, R7 ;  /* 0x088000000e057989 */ /* 0x01072200000e0007 */
[----:B------:R-:W-:Y:S01]  /*1680*/  BSSY.RECONVERGENT B1, `(.L_x_27) ;  /* 0x0000012000017945 */ /* 0x000fe20003800200 */
[----:B0-----:R-:W-:Y:S02]  /*1690*/  IMAD.MOV.U32 R12, RZ, RZ, R14 ;  /* 0x000000ffff0c7224 */ /* 0x001fe400078e000e */
[----:B--2---:R3:W0:Y:S01]  /*16a0*/  SHFL.DOWN PT, R10, R8, 0x4, R7 ;  /* 0x08800000080a7989 */ /* 0x00462200000e0007 */
[----:B------:R-:W-:Y:S02]  /*16b0*/  IMAD.MOV.U32 R2, RZ, RZ, R8 ;  /* 0x000000ffff027224 */ /* 0x000fe400078e0008 */
[----:B------:R-:W-:Y:S01]  /*16c0*/  IMAD.MOV.U32 R3, RZ, RZ, R9 ;  /* 0x000000ffff037224 */ /* 0x000fe200078e0009 */
[----:B-1----:R3:W1:Y:S01]  /*16d0*/  SHFL.DOWN PT, R11, R9, 0x4, R7 ;  /* 0x08800000090b7989 */ /* 0x00266200000e0007 */
[----:B------:R-:W-:Y:S05]  /*16e0*/  @P4 BRA `(.L_x_28) ;  /* 0x00000000002c4947 */ /* 0x000fea0003800000 */
[----:B01----:R-:W-:Y:S01]  /*16f0*/  DSETP.GT.AND P4, PT, R8, R10, PT ;  /* 0x0000000a0800722a */ /* 0x003fe20003f84000 */
[----:B----4-:R-:W-:Y:S02]  /*1700*/  IMAD.MOV.U32 R12, RZ, RZ, R5 ;  /* 0x000000ffff0c7224 */ /* 0x010fe400078e0005 */
[----:B------:R-:W-:Y:S02]  /*1710*/  IMAD.MOV.U32 R2, RZ, RZ, R10 ;  /* 0x000000ffff027224 */ /* 0x000fe400078e000a */
[----:B------:R-:W-:-:S09]  /*1720*/  IMAD.MOV.U32 R3, RZ, RZ, R11 ;  /* 0x000000ffff037224 */ /* 0x000fd200078e000b */
[----:B------:R-:W-:-:S13]  /*1730*/  @!P4 ISETP.GE.AND P0, PT, R5, R14, PT ;  /* 0x0000000e0500c20c */ /* 0x000fda0003f06270 */
[----:B------:R-:W-:-:S06]  /*1740*/  @!P4 DSETP.EQ.AND P0, PT, R8, R10, !P0 ;  /* 0x0000000a0800c22a */ /* 0x000fcc0004702000 */
[----:B------:R-:W-:Y:S02]  /*1750*/  @!P4 SEL R12, R5, R14, P0 ;  /* 0x0000000e050cc207 */ /* 0x000fe40000000000 */
[----:B------:R-:W-:Y:S02]  /*1760*/  @!P4 FSEL R5, R10, R8, P0 ;  /* 0x000000080a05c208 */ /* 0x000fe40000000000 */
[----:B---3--:R-:W-:-:S03]  /*1770*/  @!P4 FSEL R8, R11, R9, P0 ;  /* 0x000000090b08c208 */ /* 0x008fc60000000000 */
[----:B------:R-:W-:Y:S02]  /*1780*/  @!P4 IMAD.MOV.U32 R2, RZ, RZ, R5 ;  /* 0x000000ffff02c224 */ /* 0x000fe400078e0005 */
[----:B------:R-:W-:-:S07]  /*1790*/  @!P4 IMAD.MOV.U32 R3, RZ, RZ, R8 ;  /* 0x000000ffff03c224 */ /* 0x000fce00078e0008 */
.L_x_28:
[----:B------:R-:W-:Y:S05]  /*17a0*/  BSYNC.RECONVERGENT B1 ;  /* 0x0000000000017941 */ /* 0x000fea0003800200 */
.L_x_27:
[----:B----4-:R2:W4:Y:S01]  /*17b0*/  SHFL.DOWN PT, R5, R12, 0x8, R7 ;  /* 0x090000000c057989 */ /* 0x01052200000e0007 */
[----:B------:R-:W-:Y:S01]  /*17c0*/  BSSY.RECONVERGENT B1, `(.L_x_29) ;  /* 0x0000012000017945 */ /* 0x000fe20003800200 */
[----:B---3--:R-:W-:Y:S02]  /*17d0*/  IMAD.MOV.U32 R14, RZ, RZ, R12 ;  /* 0x000000ffff0e7224 */ /* 0x008fe400078e000c */
[----:B0-----:R2:W0:Y:S01]  /*17e0*/  SHFL.DOWN PT, R10, R2, 0x8, R7 ;  /* 0x09000000020a7989 */ /* 0x00142200000e0007 */
        /* <DEDUP_REMOVED lines=10> */
[----:B--2---:R-:W-:Y:S02]  /*1890*/  @!P3 FSEL R2, R10, R2, P0 ;  /* 0x000000020a02b208 */ /* 0x004fe40000000000 */
[----:B------:R-:W-:Y:S02]  /*18a0*/  @!P3 FSEL R3, R11, R3, P0 ;  /* 0x000000030b03b208 */ /* 0x000fe40000000000 */
[----:B------:R-:W-:Y:S01]  /*18b0*/  @!P3 SEL R14, R5, R12, P0 ;  /* 0x0000000c050eb207 */ /* 0x000fe20000000000 */
[----:B------:R-:W-:Y:S02]  /*18c0*/  @!P3 IMAD.MOV.U32 R8, RZ, RZ, R2 ;  /* 0x000000ffff08b224 */ /* 0x000fe400078e0002 */
[----:B------:R-:W-:-:S07]  /*18d0*/  @!P3 IMAD.MOV.U32 R9, RZ, RZ, R3 ;  /* 0x000000ffff09b224 */ /* 0x000fce00078e0003 */
.L_x_30:
[----:B------:R-:W-:Y:S05]  /*18e0*/  BSYNC.RECONVERGENT B1 ;  /* 0x0000000000017941 */ /* 0x000fea0003800200 */
.L_x_29:
[----:B------:R3:W3:Y:S01]  /*18f0*/  SHFL.DOWN PT, R13, R14, 0x10, R7 ;  /* 0x0a0000000e0d7989 */ /* 0x0006e200000e0007 */
[----:B------:R-:W-:Y:S01]  /*1900*/  BSSY.RECONVERGENT B1, `(.L_x_31) ;  /* 0x0000012000017945 */ /* 0x000fe20003800200 */
[----:B----4-:R-:W-:Y:S02]  /*1910*/  IMAD.MOV.U32 R5, RZ, RZ, R14 ;  /* 0x000000ffff057224 */ /* 0x010fe400078e000e */
[----:B0-----:R0:W4:Y:S01]  /*1920*/  SHFL.DOWN PT, R10, R8, 0x10, R7 ;  /* 0x0a000000080a7989 */ /* 0x00112200000e0007 */
[----:B--2---:R-:W-:Y:S02]  /*1930*/  IMAD.MOV.U32 R2, RZ, RZ, R8 ;  /* 0x000000ffff027224 */ /* 0x004fe400078e0008 */
[----:B------:R-:W-:Y:S01]  /*1940*/  IMAD.MOV.U32 R3, RZ, RZ, R9 ;  /* 0x000000ffff037224 */ /* 0x000fe200078e0009 */
[----:B-1----:R0:W1:Y:S01]  /*1950*/  SHFL.DOWN PT, R11, R9, 0x10, R7 ;  /* 0x0a000000090b7989 */ /* 0x00206200000e0007 */
[----:B------:R-:W-:Y:S05]  /*1960*/  @P2 BRA `(.L_x_32) ;  /* 0x00000000002c2947 */ /* 0x000fea0003800000 */
[----:B-1--4-:R-:W-:Y:S01]  /*1970*/  DSETP.GT.AND P2, PT, R8, R10, PT ;  /* 0x0000000a0800722a */ /* 0x012fe20003f44000 */
[----:B---3--:R-:W-:Y:S02]  /*1980*/  IMAD.MOV.U32 R5, RZ, RZ, R13 ;  /* 0x000000ffff057224 */ /* 0x008fe400078e000d */
        /* <DEDUP_REMOVED lines=9> */
.L_x_32:
[----:B------:R-:W-:Y:S05]  /*1a20*/  BSYNC.RECONVERGENT B1 ;  /* 0x0000000000017941 */ /* 0x000fea0003800200 */
.L_x_31:
[----:B------:R-:W-:Y:S01]  /*1a30*/  ISETP.GE.AND P0, PT, R4, 0x21, PT ;  /* 0x000000210400780c */ /* 0x000fe20003f06270 */
[----:B------:R2:W-:Y:S03]  /*1a40*/  @!P1 STS [R6+0x8], R5 ;  /* 0x0000080506009388 */ /* 0x0005e60000000800 */
[----:B------:R-:W-:Y:S01]  /*1a50*/  ISETP.NE.OR P0, PT, R0, RZ, !P0 ;  /* 0x000000ff0000720c */ /* 0x000fe20004705670 */
[----:B------:R2:W-:Y:S01]  /*1a60*/  @!P1 STS.64 [R6+0x10], R2 ;  /* 0x0000100206009388 */ /* 0x0005e20000000a00 */
[----:B------:R-:W-:Y:S11]  /*1a70*/  BAR.SYNC.DEFER_BLOCKING 0x0 ;  /* 0x0000000000007b1d */ /* 0x000ff60000010000 */
[----:B--2---:R-:W-:Y:S05]  /*1a80*/  @P0 BRA `(.L_x_22) ;  /* 0x0000001800cc0947 */ /* 0x004fea0003800000 */
[----:B------:R-:W2:Y:S01]  /*1a90*/  S2UR UR5, SR_CgaCtaId ;  /* 0x00000000000579c3 */ /* 0x000ea20000008800 */
[----:B------:R-:W-:Y:S01]  /*1aa0*/  UMOV UR4, 0x400 ;  /* 0x0000040000047882 */ /* 0x000fe20000000000 */
[----:B------:R-:W-:Y:S01]  /*1ab0*/  ISETP.GE.U32.AND P2, PT, R4, 0x41, PT ;  /* 0x000000410400780c */ /* 0x000fe20003f46070 */
[----:B--2---:R-:W-:-:S09]  /*1ac0*/  ULEA UR4, UR5, UR4, 0x18 ;  /* 0x0000000405047291 */ /* 0x004fd2000f8ec0ff */
[----:B0--3--:R-:W0:Y:S04]  /*1ad0*/  LDS.64 R6, [UR4+0x20] ;  /* 0x00002004ff067984 */ /* 0x009e280008000a00 */
[----:B------:R-:W2:Y:S01]  /*1ae0*/  LDS R0, [UR4+0x18] ;  /* 0x00001804ff007984 */ /* 0x000ea20008000800 */
[----:B0-----:R-:W-:-:S14]  /*1af0*/  DSETP.GEU.AND P1, PT, R6, R2, PT ;  /* 0x000000020600722a */ /* 0x001fdc0003f2e000 */
[----:B--2---:R-:W-:-:S13]  /*1b00*/  @P1 ISETP.GE.AND P0, PT, R0, R5, PT ;  /* 0x000000050000120c */ /* 0x004fda0003f06270 */
[----:B------:R-:W-:-:S06]  /*1b10*/  @P1 DSETP.EQ.AND P0, PT, R2, R6, !P0 ;  /* 0x000000060200122a */ /* 0x000fcc0004702000 */
[----:B------:R-:W-:Y:S02]  /*1b20*/  @P1 FSEL R2, R6, R2, P0 ;  /* 0x0000000206021208 */ /* 0x000fe40000000000 */
[----:B------:R-:W-:Y:S02]  /*1b30*/  @P1 FSEL R3, R7, R3, P0 ;  /* 0x0000000307031208 */ /* 0x000fe40000000000 */
[----:B------:R-:W-:Y:S01]  /*1b40*/  @P1 SEL R0, R0, R5, P0 ;  /* 0x0000000500001207 */ /* 0x000fe20000000000 */
[----:B------:R-:W-:Y:S02]  /*1b50*/  @P1 IMAD.MOV.U32 R6, RZ, RZ, R2 ;  /* 0x000000ffff061224 */ /* 0x000fe400078e0002 */
[----:B------:R-:W-:Y:S02]  /*1b60*/  @P1 IMAD.MOV.U32 R7, RZ, RZ, R3 ;  /* 0x000000ffff071224 */ /* 0x000fe400078e0003 */
[----:B------:R-:W-:Y:S02]  /*1b70*/  IMAD.MOV.U32 R5, RZ, RZ, R0 ;  /* 0x000000ffff057224 */ /* 0x000fe400078e0000 */
[----:B------:R-:W-:-:S02]  /*1b80*/  IMAD.MOV.U32 R2, RZ, RZ, R6 ;  /* 0x000000ffff027224 */ /* 0x000fc400078e0006 */
[----:B------:R-:W-:Y:S01]  /*1b90*/  IMAD.MOV.U32 R3, RZ, RZ, R7 ;  /* 0x000000ffff037224 */ /* 0x000fe200078e0007 */
[----:B------:R-:W-:Y:S06]  /*1ba0*/  @!P2 BRA `(.L_x_22) ;  /* 0x000000180084a947 */ /* 0x000fec0003800000 */
[----:B------:R-:W0:Y:S01]  /*1bb0*/  LDS R5, [UR4+0x28] ;  /* 0x00002804ff057984 */ /* 0x000e220008000800 */
[----:B------:R-:W-:-:S03]  /*1bc0*/  ISETP.GE.U32.AND P1, PT, R4, 0x61, PT ;  /* 0x000000610400780c */ /* 0x000fc60003f26070 */
[----:B------:R-:W2:Y:S01]  /*1bd0*/  LDS.64 R2, [UR4+0x30] ;  /* 0x00003004ff027984 */ /* 0x000ea20008000a00 */
[----:B0-----:R-:W-:-:S13]  /*1be0*/  ISETP.GE.AND P0, PT, R5, R0, PT ;  /* 0x000000000500720c */ /* 0x001fda0003f06270 */
[----:B--2---:R-:W-:-:S06]  /*1bf0*/  DSETP.EQ.AND P0, PT, R6, R2, !P0 ;  /* 0x000000020600722a */ /* 0x004fcc0004702000 */
[----:B------:R-:W-:-:S06]  /*1c00*/  DSETP.LT.OR P0, PT, R2, R6, P0 ;  /* 0x000000060200722a */ /* 0x000fcc0000701400 */
[----:B------:R-:W-:Y:S02]  /*1c10*/  FSEL R2, R2, R6, P0 ;  /* 0x0000000602027208 */ /* 0x000fe40000000000 */
[----:B------:R-:W-:Y:S02]  /*1c20*/  FSEL R3, R3, R7, P0 ;  /* 0x0000000703037208 */ /* 0x000fe40000000000 */
[----:B------:R-:W-:Y:S01]  /*1c30*/  SEL R5, R5, R0, P0 ;  /* 0x0000000005057207 */ /* 0x000fe20000000000 */
        /* <DEDUP_REMOVED lines=41> */
[----:B------:R-:W0:Y:S04]  /*1ed0*/  LDS R0, [UR4+0x78] ;  /* 0x00007804ff007984 */ /* 0x000e280008000800 */
[----:B------:R-:W2:Y:S01]  /*1ee0*/  LDS.64 R6, [UR4+0x80] ;  /* 0x00008004ff067984 */ /* 0x000ea20008000a00 */
[----:B0-----:R-:W-:-:S13]  /*1ef0*/  ISETP.GE.AND P0, PT, R0, R5, PT ;  /* 0x000000050000720c */ /* 0x001fda0003f06270 */
[----:B--2---:R-:W-:-:S06]  /*1f00*/  DSETP.EQ.AND P0, PT, R2, R6, !P0 ;  /* 0x000000060200722a */ /* 0x004fcc0004702000 */
[----:B------:R-:W-:-:S06]  /*1f10*/  DSETP.LT.OR P0, PT, R6, R2, P0 ;  /* 0x000000020600722a */ /* 0x000fcc0000701400 */
[----:B------:R-:W-:Y:S02]  /*1f20*/  FSEL R2, R6, R2, P0 ;  /* 0x0000000206027208 */ /* 0x000fe40000000000 */
[----:B------:R-:W-:Y:S02]  /*1f30*/  FSEL R3, R7, R3, P0 ;  /* 0x0000000307037208 */ /* 0x000fe40000000000 */
[----:B------:R-:W-:Y:S01]  /*1f40*/  SEL R5, R0, R5, P0 ;  /* 0x0000000500057207 */ /* 0x000fe20000000000 */
[----:B------:R-:W-:Y:S06]  /*1f50*/  BRA `(.L_x_22) ;  /* 0x0000001400987947 */ /* 0x000fec0003800000 */
.L_x_2:
[----:B------:R-:W0:Y:S01]  /*1f60*/  S2R R0, SR_TID.X ;  /* 0x0000000000007919 */ /* 0x000e220000002100 */
[----:B------:R-:W0:Y:S02]  /*1f70*/  LDC.64 R6, c[0x0][0x380] ;  /* 0x0000e000ff067b82 */ /* 0x000e240000000a00 */
[----:B0-----:R-:W-:-:S05]  /*1f80*/  IMAD.WIDE.U32 R6, R0, 0x10, R6 ;  /* 0x0000001000067825 */ /* 0x001fca00078e0006 */
[----:B------:R-:W2:Y:S04]  /*1f90*/  LDG.E.64.CONSTANT R2, desc[UR8][R6.64+0x8] ;  /* 0x0000080806027981 */ /* 0x000ea8000c1e9b00 */
[----:B------:R-:W2:Y:S04]  /*1fa0*/  LDG.E.64.CONSTANT R8, desc[UR8][R6.64+0x1008] ;  /* 0x0010080806087981 */ /* 0x000ea8000c1e9b00 */
[----:B------:R0:W5:Y:S04]  /*1fb0*/  LDG.E.CONSTANT R5, desc[UR8][R6.64+0x1000] ;  /* 0x0010000806057981 */ /* 0x000168000c1e9900 */
[----:B------:R0:W5:Y:S04]  /*1fc0*/  LDG.E.CONSTANT R15, desc[UR8][R6.64+0x2000] ;  /* 0x00200008060f7981 */ /* 0x000168000c1e9900 */
[----:B------:R0:W5:Y:S04]  /*1fd0*/  LDG.E.CONSTANT R17, desc[UR8][R6.64+0x3000] ;  /* 0x0030000806117981 */ /* 0x000168000c1e9900 */
[----:B------:R0:W5:Y:S04]  /*1fe0*/  LDG.E.64.CONSTANT R10, desc[UR8][R6.64+0x2008] ;  /* 0x00200808060a7981 */ /* 0x000168000c1e9b00 */
[----:B------:R0:W5:Y:S01]  /*1ff0*/  LDG.E.64.CONSTANT R12, desc[UR8][R6.64+0x3008] ;  /* 0x00300808060c7981 */ /* 0x000162000c1e9b00 */
[----:B------:R-:W-:Y:S01]  /*2000*/  BSSY.RECONVERGENT B1, `(.L_x_33) ;  /* 0x000000a000017945 */ /* 0x000fe20003800200 */
[----:B--2---:R-:W-:-:S14]  /*2010*/  DSETP.GEU.AND P0, PT, R8, R2, PT ;  /* 0x000000020800722a */ /* 0x004fdc0003f0e000 */
[----:B0-----:R-:W-:Y:S05]  /*2020*/  @!P0 BRA `(.L_x_34) ;  /* 0x0000000000108947 */ /* 0x001fea0003800000 */
[----:B------:R-:W2:Y:S02]  /*2030*/  LDG.E.CONSTANT R4, desc[UR8][R6.64] ;  /* 0x0000000806047981 */ /* 0x000ea4000c1e9900 */
[----:B--2--5:R-:W-:-:S13]  /*2040*/  ISETP.GE.AND P0, PT, R5, R4, PT ;  /* 0x000000040500720c */ /* 0x024fda0003f06270 */
[----:B------:R-:W-:-:S14]  /*2050*/  DSETP.NEU.OR P0, PT, R2, R8, P0 ;  /* 0x000000080200722a */ /* 0x000fdc000070d400 */
[----:B------:R-:W-:Y:S05]  /*2060*/  @P0 BRA `(.L_x_35) ;  /* 0x00000000000c0947 */ /* 0x000fea0003800000 */
.L_x_34:
[----:B-----5:R-:W-:Y:S02]  /*2070*/  IMAD.MOV.U32 R4, RZ, RZ, R5 ;  /* 0x000000ffff047224 */ /* 0x020fe400078e0005 */
[----:B------:R-:W-:Y:S02]  /*2080*/  IMAD.MOV.U32 R2, RZ, RZ, R8 ;  /* 0x000000ffff027224 */ /* 0x000fe400078e0008 */
[----:B------:R-:W-:-:S07]  /*2090*/  IMAD.MOV.U32 R3, RZ, RZ, R9 ;  /* 0x000000ffff037224 */ /* 0x000fce00078e0009 */
.L_x_35:
[----:B------:R-:W-:Y:S05]  /*20a0*/  BSYNC.RECONVERGENT B1 ;  /* 0x0000000000017941 */ /* 0x000fea0003800200 */
.L_x_33:
[----:B------:R-:W-:Y:S01]  /*20b0*/  ISETP.GE.AND P0, PT, R15, R4, PT ;  /* 0x000000040f00720c */ /* 0x000fe20003f06270 */
[----:B------:R-:W-:Y:S01]  /*20c0*/  UISETP.GE.U32.AND UP0, UPT, UR4, 0x800, UPT ;  /* 0x000008000400788c */ /* 0x000fe2000bf06070 */
[----:B------:R-:W-:-:S11]  /*20d0*/  IMAD.MOV.U32 R5, RZ, RZ, 0x400 ;  /* 0x00000400ff057424 */ /* 0x000fd600078e00ff */
[----:B------:R-:W-:-:S06]  /*20e0*/  DSETP.NEU.OR P0, PT, R2, R10, P0 ;  /* 0x0000000a0200722a */ /* 0x000fcc000070d400 */
[----:B------:R-:W-:-:S14]  /*20f0*/  DSETP.LEU.AND P1, PT, R2, R10, P0 ;  /* 0x0000000a0200722a */ /* 0x000fdc000072b000 */
[----:B------:R-:W-:Y:S02]  /*2100*/  @!P1 IMAD.MOV.U32 R4, RZ, RZ, R15 ;  /* 0x000000ffff049224 */ /* 0x000fe400078e000f */
[----:B------:R-:W-:Y:S02]  /*2110*/  @!P1 IMAD.MOV.U32 R2, RZ, RZ, R10 ;  /* 0x000000ffff029224 */ /* 0x000fe400078e000a */
[----:B------:R-:W-:Y:S01]  /*2120*/  @!P1 IMAD.MOV.U32 R3, RZ, RZ, R11 ;  /* 0x000000ffff039224 */ /* 0x000fe200078e000b */
[----:B------:R-:W-:-:S13]  /*2130*/  ISETP.GE.AND P0, PT, R17, R4, PT ;  /* 0x000000041100720c */ /* 0x000fda0003f06270 */
[----:B------:R-:W-:-:S06]  /*2140*/  DSETP.NEU.OR P0, PT, R2, R12, P0 ;  /* 0x0000000c0200722a */ /* 0x000fcc000070d400 */
[----:B------:R-:W-:-:S14]  /*2150*/  DSETP.LEU.AND P0, PT, R2, R12, P0 ;  /* 0x0000000c0200722a */ /* 0x000fdc000070b000 */
[----:B------:R-:W-:Y:S02]  /*2160*/  @!P0 IMAD.MOV.U32 R2, RZ, RZ, R12 ;  /* 0x000000ffff028224 */ /* 0x000fe400078e000c */
[----:B------:R-:W-:Y:S02]  /*2170*/  @!P0 IMAD.MOV.U32 R3, RZ, RZ, R13 ;  /* 0x000000ffff038224 */ /* 0x000fe400078e000d */
[----:B------:R-:W-:Y:S01]  /*2180*/  @!P0 IMAD.MOV.U32 R4, RZ, RZ, R17 ;  /* 0x000000ffff048224 */ /* 0x000fe200078e0011 */
[----:B------:R-:W-:Y:S06]  /*2190*/  BRA.U !UP0, `(.L_x_36) ;  /* 0x0000000108ac7547 */ /* 0x000fec000b800000 */
[----:B------:R-:W-:Y:S01]  /*21a0*/  IMAD.MOV.U32 R5, RZ, RZ, 0x400 ;  /* 0x00000400ff057424 */ /* 0x000fe200078e00ff */
[----:B------:R-:W0:Y:S01]  /*21b0*/  LDCU UR5, c[0x0][0x390] ;  /* 0x00007200ff0577ac */ /* 0x000e220008000800 */
[----:B------:R-:W-:-:S12]  /*21c0*/  UIADD3 UR6, UPT, UPT, UR4, -0x400, URZ ;  /* 0xfffffc0004067890 */ /* 0x000fd8000fffe0ff */
.L_x_38:
[----:B------:R-:W-:-:S05]  /*21d0*/  IMAD.WIDE R8, R5, 0x10, R6 ;  /* 0x0000001005087825 */ /* 0x000fca00078e0206 */
[----:B------:R-:W2:Y:S04]  /*21e0*/  LDG.E.CONSTANT R19, desc[UR8][R8.64] ;  /* 0x0000000808137981 */ /* 0x000ea8000c1e9900 */
[----:B------:R-:W3:Y:S04]  /*21f0*/  LDG.E.64.CONSTANT R10, desc[UR8][R8.64+0x8] ;  /* 0x00000808080a7981 */ /* 0x000ee8000c1e9b00 */
[----:B------:R-:W4:Y:S04]  /*2200*/  LDG.E.CONSTANT R21, desc[UR8][R8.64+0x1000] ;  /* 0x0010000808157981 */ /* 0x000f28000c1e9900 */
[----:B------:R-:W5:Y:S04]  /*2210*/  LDG.E.64.CONSTANT R12, desc[UR8][R8.64+0x1008] ;  /* 0x00100808080c7981 */ /* 0x000f68000c1e9b00 */
[----:B------:R-:W5:Y:S04]  /*2220*/  LDG.E.CONSTANT R23, desc[UR8][R8.64+0x2000] ;  /* 0x0020000808177981 */ /* 0x000f68000c1e9900 */
[----:B------:R-:W5:Y:S04]  /*2230*/  LDG.E.64.CONSTANT R14, desc[UR8][R8.64+0x2008] ;  /* 0x00200808080e7981 */ /* 0x000f68000c1e9b00 */
[----:B------:R-:W5:Y:S04]  /*2240*/  LDG.E.CONSTANT R25, desc[UR8][R8.64+0x3000] ;  /* 0x0030000808197981 */ /* 0x000f68000c1e9900 */
[----:B------:R1:W5:Y:S01]  /*2250*/  LDG.E.64.CONSTANT R16, desc[UR8][R8.64+0x3008] ;  /* 0x0030080808107981 */ /* 0x000362000c1e9b00 */
[----:B0-----:R-:W-:-:S02]  /*2260*/  UMOV UR4, UR5 ;  /* 0x0000000500047c82 */ /* 0x001fc40008000000 */
[----:B-1----:R-:W-:Y:S02]  /*2270*/  IADD3 R8, PT, PT, -R5, UR4, RZ ;  /* 0x0000000405087c10 */ /* 0x002fe4000fffe1ff */
[----:B--2---:R-:W-:-:S13]  /*2280*/  ISETP.GE.AND P0, PT, R19, R4, PT ;  /* 0x000000041300720c */ /* 0x004fda0003f06270 */
[----:B---3--:R-:W-:-:S06]  /*2290*/  DSETP.NEU.OR P0, PT, R2, R10, P0 ;  /* 0x0000000a0200722a */ /* 0x008fcc000070d400 */
[----:B------:R-:W-:-:S14]  /*22a0*/  DSETP.LEU.AND P1, PT, R2, R10, P0 ;  /* 0x0000000a0200722a */ /* 0x000fdc000072b000 */
[----:B------:R-:W-:Y:S02]  /*22b0*/  @!P1 IMAD.MOV.U32 R4, RZ, RZ, R19 ;  /* 0x000000ffff049224 */ /* 0x000fe400078e0013 */
[----:B------:R-:W-:Y:S02]  /*22c0*/  @!P1 IMAD.MOV.U32 R2, RZ, RZ, R10 ;  /* 0x000000ffff029224 */ /* 0x000fe400078e000a */
[----:B------:R-:W-:Y:S01]  /*22d0*/  @!P1 IMAD.MOV.U32 R3, RZ, RZ, R11 ;  /* 0x000000ffff039224 */ /* 0x000fe200078e000b */
[----:B----4-:R-:W-:-:S13]  /*22e0*/  ISETP.GE.AND P0, PT, R21, R4, PT ;  /* 0x000000041500720c */ /* 0x010fda0003f06270 */
[----:B-----5:R-:W-:-:S06]  /*22f0*/  DSETP.NEU.OR P0, PT, R2, R12, P0 ;  /* 0x0000000c0200722a */ /* 0x020fcc000070d400 */
        /* <DEDUP_REMOVED lines=10> */
[----:B------:R-:W-:Y:S02]  /*23a0*/  ISETP.GE.AND P0, PT, R25, R4, PT ;  /* 0x000000041900720c */ /* 0x000fe40003f06270 */
[----:B------:R-:W-:-:S11]  /*23b0*/  ISETP.GE.AND P1, PT, R8, 0x400, PT ;  /* 0x000004000800780c */ /* 0x000fd60003f26270 */
[----:B------:R-:W-:-:S06]  /*23c0*/  DSETP.NEU.OR P0, PT, R2, R16, P0 ;  /* 0x000000100200722a */ /* 0x000fcc000070d400 */
[----:B------:R-:W-:-:S14]  /*23d0*/  DSETP.LEU.AND P0, PT, R2, R16, P0 ;  /* 0x000000100200722a */ /* 0x000fdc000070b000 */
[----:B------:R-:W-:Y:S02]  /*23e0*/  @!P0 IMAD.MOV.U32 R2, RZ, RZ, R16 ;  /* 0x000000ffff028224 */ /* 0x000fe400078e0010 */
[----:B------:R-:W-:Y:S02]  /*23f0*/  @!P0 IMAD.MOV.U32 R3, RZ, RZ, R17 ;  /* 0x000000ffff038224 */ /* 0x000fe400078e0011 */
[----:B------:R-:W-:Y:S01]  /*2400*/  @!P0 IMAD.MOV.U32 R4, RZ, RZ, R25 ;  /* 0x000000ffff048224 */ /* 0x000fe200078e0019 */
[----:B------:R-:W-:Y:S06]  /*2410*/  @!P1 BRA `(.L_x_37) ;  /* 0x0000000400a89947 */ /* 0x000fec0003800000 */
[----:B------:R-:W-:-:S05]  /*2420*/  VIADD R5, R5, 0x400 ;  /* 0x0000040005057836 */ /* 0x000fca0000000000 */
[----:B------:R-:W-:-:S13]  /*2430*/  ISETP.GT.AND P0, PT, R5, UR6, PT ;  /* 0x0000000605007c0c */ /* 0x000fda000bf04270 */
[----:B------:R-:W-:Y:S05]  /*2440*/  @!P0 BRA `(.L_x_38) ;  /* 0xfffffffc00608947 */ /* 0x000fea000383ffff */
.L_x_36:
[----:B------:R-:W-:-:S13]  /*2450*/  ISETP.GE.AND P0, PT, R5, UR4, PT ;  /* 0x0000000405007c0c */ /* 0x000fda000bf06270 */
[----:B------:R-:W-:Y:S05]  /*2460*/  @P0 BRA `(.L_x_37) ;  /* 0x0000000400940947 */ /* 0x000fea0003800000 */
[----:B------:R-:W-:Y:S01]  /*2470*/  IADD3 R7, PT, PT, -R5, UR4, RZ ;  /* 0x0000000405077c10 */ /* 0x000fe2000fffe1ff */
[----:B------:R-:W-:Y:S03]  /*2480*/  BSSY.RECONVERGENT B1, `(.L_x_37) ;  /* 0x0000063000017945 */ /* 0x000fe60003800200 */
[----:B------:R-:W-:-:S13]  /*2490*/  ISETP.GE.AND P0, PT, R0, R7, PT ;  /* 0x000000070000720c */ /* 0x000fda0003f06270 */
[----:B------:R-:W-:Y:S05]  /*24a0*/  @P0 BRA `(.L_x_39) ;  /* 0x0000000400800947 */ /* 0x000fea0003800000 */
[----:B------:R-:W-:Y:S01]  /*24b0*/  LOP3.LUT R6, RZ, R0, RZ, 0x33, !PT ;  /* 0x00000000ff067212 */ /* 0x000fe200078e33ff */
[----:B------:R-:W-:Y:S03]  /*24c0*/  BSSY.RECONVERGENT B2, `(.L_x_40) ;  /* 0x0000023000027945 */ /* 0x000fe60003800200 */
[----:B------:R-:W-:-:S04]  /*24d0*/  IADD3 R10, PT, PT, -R5, UR4, R6 ;  /* 0x00000004050a7c10 */ /* 0x000fc8000fffe106 */
[C---:B------:R-:W-:Y:S02]  /*24e0*/  LOP3.LUT R6, R10.reuse, 0x300, RZ, 0xc0, !PT ;  /* 0x000003000a067812 */ /* 0x040fe400078ec0ff */
[----:B------:R-:W-:Y:S02]  /*24f0*/  ISETP.GE.U32.AND P2, PT, R10, 0x300, PT ;  /* 0x000003000a00780c */ /* 0x000fe40003f46070 */
[----:B------:R-:W-:Y:S01]  /*2500*/  ISETP.NE.AND P0, PT, R6, 0x300, PT ;  /* 0x000003000600780c */ /* 0x000fe20003f05270 */
[----:B------:R-:W-:-:S12]  /*2510*/  IMAD.MOV.U32 R6, RZ, RZ, R0 ;  /* 0x000000ffff067224 */ /* 0x000fd800078e0000 */
[----:B------:R-:W-:Y:S05]  /*2520*/  @!P0 BRA `(.L_x_41) ;  /* 0x0000000000708947 */ /* 0x000fea0003800000 */
[----:B------:R-:W0:Y:S01]  /*2530*/  LDC.64 R8, c[0x0][0x380] ;  /* 0x0000e000ff087b82 */ /* 0x000e220000000a00 */
[----:B------:R-:W-:Y:S01]  /*2540*/  LEA.HI R6, R10, 0x1, RZ, 0x18 ;  /* 0x000000010a067811 */ /* 0x000fe200078fc0ff */
[----:B------:R-:W-:Y:S02]  /*2550*/  IMAD.MOV.U32 R17, RZ, RZ, R4 ;  /* 0x000000ffff117224 */ /* 0x000fe400078e0004 */
[----:B------:R-:W-:Y:S01]  /*2560*/  IMAD.MOV.U32 R10, RZ, RZ, R2 ;  /* 0x000000ffff0a7224 */ /* 0x000fe200078e0002 */
[----:B------:R-:W-:Y:S01]  /*2570*/  LOP3.LUT R4, R6, 0x3, RZ, 0xc0, !PT ;  /* 0x0000000306047812 */ /* 0x000fe200078ec0ff */
[----:B------:R-:W-:Y:S02]  /*2580*/  IMAD.MOV.U32 R11, RZ, RZ, R3 ;  /* 0x000000ffff0b7224 */ /* 0x000fe400078e0003 */
[----:B------:R-:W-:Y:S02]  /*2590*/  IMAD.IADD R15, R0, 0x1, R5 ;  /* 0x00000001000f7824 */ /* 0x000fe400078e0205 */
[----:B------:R-:W-:-:S02]  /*25a0*/  IMAD.MOV.U32 R6, RZ, RZ, R0 ;  /* 0x000000ffff067224 */ /* 0x000fc400078e0000 */
[----:B------:R-:W-:-:S07]  /*25b0*/  IMAD.MOV R14, RZ, RZ, -R4 ;  /* 0x000000ffff0e7224 */ /* 0x000fce00078e0a04 */
.L_x_42:
[----:B0-----:R-:W-:-:S05]  /*25c0*/  IMAD.WIDE.U32 R12, R15, 0x10, R8 ;  /* 0x000000100f0c7825 */ /* 0x001fca00078e0008 */
[----:B------:R-:W2:Y:S04]  /*25d0*/  LDG.E.64.CONSTANT R2, desc[UR8][R12.64+0x8] ;  /* 0x000008080c027981 */ /* 0x000ea8000c1e9b00 */
[----:B------:R-:W3:Y:S01]  /*25e0*/  LDG.E.CONSTANT R4, desc[UR8][R12.64] ;  /* 0x000000080c047981 */ /* 0x000ee2000c1e9900 */
[----:B------:R-:W-:Y:S02]  /*25f0*/  VIADD R14, R14, 0x1 ;  /* 0x000000010e0e7836 */ /* 0x000fe40000000000 */
[----:B------:R-:W-:Y:S02]  /*2600*/  VIADD R6, R6, 0x100 ;  /* 0x0000010006067836 */ /* 0x000fe40000000000 */
[----:B------:R-:W-:Y:S01]  /*2610*/  VIADD R15, R15, 0x100 ;  /* 0x000001000f0f7836 */ /* 0x000fe20000000000 */
[----:B------:R-:W-:Y:S01]  /*2620*/  ISETP.NE.AND P3, PT, R14, RZ, PT ;  /* 0x000000ff0e00720c */ /* 0x000fe20003f65270 */
        /* <DEDUP_REMOVED lines=12> */
.L_x_41:
[----:B------:R-:W-:Y:S05]  /*26f0*/  BSYNC.RECONVERGENT B2 ;  /* 0x0000000000027941 */ /* 0x000fea0003800200 */
.L_x_40:
[----:B------:R-:W-:Y:S05]  /*2700*/  @!P2 BRA `(.L_x_39) ;  /* 0x0000000000e8a947 */ /* 0x000fea0003800000 */
[----:B------:R-:W0:Y:S01]  /*2710*/  LDCU.64 UR6, c[0x0][0x380] ;  /* 0x00007000ff0677ac */ /* 0x000e220008000a00 */
[----:B------:R-:W1:Y:S01]  /*2720*/  LDC.64 R8, c[0x0][0x380] ;  /* 0x0000e000ff087b82 */ /* 0x000e620000000a00 */
[C---:B------:R-:W-:Y:S01]  /*2730*/  IADD3 R17, P0, PT, R6.reuse, R5, RZ ;  /* 0x0000000506117210 */ /* 0x040fe20007f1e0ff */
[----:B------:R-:W-:-:S04]  /*2740*/  IMAD.IADD R5, R6, 0x1, R5 ;  /* 0x0000000106057824 */ /* 0x000fc800078e0205 */
[----:B------:R-:W-:Y:S01]  /*2750*/  IMAD.X R10, RZ, RZ, RZ, P0 ;  /* 0x000000ffff0a7224 */ /* 0x000fe200000e06ff */
[----:B0-----:R-:W-:-:S04]  /*2760*/  LEA R16, P1, R17, UR6, 0x4 ;  /* 0x0000000611107c11 */ /* 0x001fc8000f8220ff */
[----:B------:R-:W-:Y:S02]  /*2770*/  IADD3 R16, P0, PT, R16, 0x3008, RZ ;  /* 0x0000300810107810 */ /* 0x000fe40007f1e0ff */
[----:B------:R-:W-:-:S05]  /*2780*/  LEA.HI.X R17, R17, UR7, R10, 0x4, P1 ;  /* 0x0000000711117c11 */ /* 0x000fca00088f240a */
[----:B------:R-:W-:-:S07]  /*2790*/  IMAD.X R17, RZ, RZ, R17, P0 ;  /* 0x000000ffff117224 */ /* 0x000fce00000e0611 */
.L_x_43:
[----:B-1----:R-:W-:-:S05]  /*27a0*/  IMAD.WIDE.U32 R12, R5, 0x10, R8 ;  /* 0x00000010050c7825 */ /* 0x002fca00078e0008 */
[----:B------:R-:W2:Y:S04]  /*27b0*/  LDG.E.64.CONSTANT R10, desc[UR8][R12.64+0x8] ;  /* 0x000008080c0a7981 */ /* 0x000ea8000c1e9b00 */
[----:B------:R0:W3:Y:S02]  /*27c0*/  LDG.E.CONSTANT R21, desc[UR8][R12.64] ;  /* 0x000000080c157981 */ /* 0x0000e4000c1e9900 */
[----:B0-----:R-:W-:Y:S02]  /*27d0*/  IMAD.MOV.U32 R12, RZ, RZ, R16 ;  /* 0x000000ffff0c7224 */ /* 0x001fe400078e0010 */
[----:B------:R-:W-:-:S05]  /*27e0*/  IMAD.MOV.U32 R13, RZ, RZ, R17 ;  /* 0x000000ffff0d7224 */ /* 0x000fca00078e0011 */
[----:B------:R-:W4:Y:S04]  /*27f0*/  LDG.E.64.CONSTANT R16, desc[UR8][R12.64+-0x2000] ;  /* 0xffe000080c107981 */ /* 0x000f28000c1e9b00 */
[----:B------:R-:W5:Y:S04]  /*2800*/  LDG.E.CONSTANT R18, desc[UR8][R12.64+-0x2008] ;  /* 0xffdff8080c127981 */ /* 0x000f68000c1e9900 */
[----:B------:R-:W5:Y:S04]  /*2810*/  LDG.E.64.CONSTANT R14, desc[UR8][R12.64+-0x1000] ;  /* 0xfff000080c0e7981 */ /* 0x000f68000c1e9b00 */
[----:B------:R-:W5:Y:S01]  /*2820*/  LDG.E.CONSTANT R19, desc[UR8][R12.64+-0x1008] ;  /* 0xffeff8080c137981 */ /* 0x000f62000c1e9900 */
[----:B--2---:R-:W-:-:S14]  /*2830*/  DSETP.GT.AND P1, PT, R2, R10, PT ;  /* 0x0000000a0200722a */ /* 0x004fdc0003f24000 */
        /* <DEDUP_REMOVED lines=10> */
[----:B-----5:R-:W-:-:S13]  /*28e0*/  @!P1 ISETP.GE.AND P0, PT, R18, R21, PT ;  /* 0x000000151200920c */ /* 0x020fda0003f06270 */
        /* <DEDUP_REMOVED lines=15> */
[----:B------:R-:W-:Y:S02]  /*29e0*/  ISETP.GE.AND P2, PT, R6, R7, PT ;  /* 0x000000070600720c */ /* 0x000fe40003f46270 */
[----:B------:R-:W-:Y:S01]  /*29f0*/  IADD3 R16, P3, PT, R12, 0x4000, RZ ;  /* 0x000040000c107810 */ /* 0x000fe20007f7e0ff */
[----:B------:R-:W-:-:S04]  /*2a00*/  VIADD R5, R5, 0x400 ;  /* 0x0000040005057836 */ /* 0x000fc80000000000 */
        /* <DEDUP_REMOVED lines=10> */
.L_x_39:
[----:B------:R-:W-:Y:S05]  /*2ab0*/  BSYNC.RECONVERGENT B1 ;  /* 0x0000000000017941 */ /* 0x000fea0003800200 */
.L_x_37:
[----:B------:R-:W0:Y:S01]  /*2ac0*/  S2R R11, SR_LANEID ;  /* 0x00000000000b7919 */ /* 0x000e220000000000 */
[----:B------:R-:W-:Y:S01]  /*2ad0*/  BSSY.RECONVERGENT B1, `(.L_x_44) ;  /* 0x0000017000017945 */ /* 0x000fe20003800200 */
[----:B------:R-:W-:Y:S01]  /*2ae0*/  IMAD.MOV.U32 R10, RZ, RZ, R4 ;  /* 0x000000ffff0a7224 */ /* 0x000fe200078e0004 */
[----:B------:R1:W2:Y:S01]  /*2af0*/  SHFL.DOWN PT, R5, R4, 0x1, 0x1f ;  /* 0x08201f0004057f89 */ /* 0x0002a200000e0000 */
[----:B------:R-:W-:Y:S02]  /*2b00*/  IMAD.MOV.U32 R6, RZ, RZ, R2 ;  /* 0x000000ffff067224 */ /* 0x000fe400078e0002 */
[----:B------:R-:W-:Y:S01]  /*2b10*/  IMAD.MOV.U32 R7, RZ, RZ, R3 ;  /* 0x000000ffff077224 */ /* 0x000fe200078e0003 */
[----:B------:R1:W3:Y:S04]  /*2b20*/  SHFL.DOWN PT, R8, R2, 0x1, 0x1f ;  /* 0x08201f0002087f89 */ /* 0x0002e800000e0000 */
[----:B------:R1:W4:Y:S01]  /*2b30*/  SHFL.DOWN PT, R9, R3, 0x1, 0x1f ;  /* 0x08201f0003097f89 */ /* 0x00032200000e0000 */
[----:B0-----:R-:W-:-:S02]  /*2b40*/  ISETP.GT.AND P0, PT, R11, 0x1e, PT ;  /* 0x0000001e0b00780c */ /* 0x001fc40003f04270 */
[C---:B------:R-:W-:Y:S02]  /*2b50*/  ISETP.GT.AND P4, PT, R11.reuse, 0x1d, PT ;  /* 0x0000001d0b00780c */ /* 0x040fe40003f84270 */
[C---:B------:R-:W-:Y:S02]  /*2b60*/  ISETP.GT.AND P2, PT, R11.reuse, 0x1b, PT ;  /* 0x0000001b0b00780c */ /* 0x040fe40003f44270 */
[----:B------:R-:W-:-:S07]  /*2b70*/  ISETP.GT.AND P1, PT, R11, 0x17, PT ;  /* 0x000000170b00780c */ /* 0x000fce0003f24270 */
[----:B-1234-:R-:W-:Y:S06]  /*2b80*/  @P0 BRA `(.L_x_45) ;  /* 0x00000000002c0947 */ /* 0x01efec0003800000 */
        /* <DEDUP_REMOVED lines=11> */
.L_x_45:
[----:B------:R-:W-:Y:S05]  /*2c40*/  BSYNC.RECONVERGENT B1 ;  /* 0x0000000000017941 */ /* 0x000fea0003800200 */
.L_x_44:
        /* <DEDUP_REMOVED lines=19> */
.L_x_47:
[----:B------:R-:W-:Y:S05]  /*2d80*/  BSYNC.RECONVERGENT B1 ;  /* 0x0000000000017941 */ /* 0x000fea0003800200 */
.L_x_46:
        /* <DEDUP_REMOVED lines=19> */
.L_x_49:
[----:B------:R-:W-:Y:S05]  /*2ec0*/  BSYNC.RECONVERGENT B1 ;  /* 0x0000000000017941 */ /* 0x000fea0003800200 */
.L_x_48:
        /* <DEDUP_REMOVED lines=19> */
.L_x_51:
[----:B------:R-:W-:Y:S05]  /*3000*/  BSYNC.RECONVERGENT B1 ;  /* 0x0000000000017941 */ /* 0x000fea0003800200 */
.L_x_50:
        /* <DEDUP_REMOVED lines=26> */
.L_x_53:
[----:B------:R-:W-:Y:S05]  /*31b0*/  BSYNC.RECONVERGENT B1 ;  /* 0x0000000000017941 */ /* 0x000fea0003800200 */
.L_x_52:
        /* <DEDUP_REMOVED lines=63> */
[----:B------:R-:W-:-:S07]  /*35b0*/  SEL R5, R15, R0, P0 ;  /* 0x000000000f057207 */ /* 0x000fce0000000000 */
.L_x_22:
[----:B------:R-:W-:Y:S05]  /*35c0*/  BSYNC.RECONVERGENT B0 ;  /* 0x0000000000007941 */ /* 0x000fea0003800200 */
.L_x_1:
[----:B------:R-:W5:Y:S02]  /*35d0*/  S2R R0, SR_TID.X ;  /* 0x0000000000007919 */ /* 0x000f640000002100 */
[----:B-----5:R-:W-:-:S13]  /*35e0*/  ISETP.NE.AND P0, PT, R0, RZ, PT ;  /* 0x000000ff0000720c */ /* 0x020fda0003f05270 */
[----:B------:R-:W-:Y:S05]  /*35f0*/  @P0 EXIT ;  /* 0x000000000000094d */ /* 0x000fea0003800000 */
[----:B01-34-:R-:W0:Y:S02]  /*3600*/  LDC.64 R6, c[0x0][0x388] ;  /* 0x0000e200ff067b82 */ /* 0x01be240000000a00 */
[----:B0-----:R-:W-:Y:S04]  /*3610*/  STG.E.64 desc[UR8][R6.64+0x8], R2 ;  /* 0x0000080206007986 */ /* 0x001fe8000c101b08 */
[----:B------:R-:W-:Y:S01]  /*3620*/  STG.E desc[UR8][R6.64], R5 ;  /* 0x0000000506007986 */ /* 0x000fe2000c101908 */
[----:B------:R-:W-:Y:S05]  /*3630*/  EXIT ;  /* 0x000000000000794d */ /* 0x000fea0003800000 */
.L_x_54:
[----:B------:R-:W-:-:S00]  /*3640*/  BRA `(.L_x_54) ;  /* 0xfffffffc00fc7947 */ /* 0x000fc0000383ffff */
[----:B------:R-:W-:-:S00]  /*3650*/  NOP ;  /* 0x0000000000007918 */ /* 0x000fc00000000000 */
        /* <DEDUP_REMOVED lines=10> */
.L_x_2038:


//--------------------- .text._ZN3cub18CUB_300001_SM_10006detail6reduce18DeviceReduceKernelINS2_10policy_hubINS0_12KeyValuePairIidEEiNS0_6ArgMinEE10Policy1000ENS0_21ArgIndexInputIteratorIPdidEEiS7_S6_N4cuda3std3__410__identityEEEvT0_PT3_T1_NS0_13GridEvenShareISK_EET2_T4_ --------------------------
	.section	.text._ZN3cub18CUB_300001_SM_10006detail6reduce18DeviceReduceKernelINS2_10policy_hubINS0_12KeyValuePairIidEEiNS0_6ArgMinEE10Policy1000ENS0_21ArgIndexInputIteratorIPdidEEiS7_S6_N4cuda3std3__410__identityEEEvT0_PT3_T1_NS0_13GridEvenShareISK_EET2_T4_,"ax",@progbits
	.align	128
        .global         _ZN3cub18CUB_300001_SM_10006detail6reduce18DeviceReduceKernelINS2_10policy_hubINS0_12KeyValuePairIidEEiNS0_6ArgMinEE10Policy1000ENS0_21ArgIndexInputIteratorIPdidEEiS7_S6_N4cuda3std3__410__identityEEEvT0_PT3_T1_NS0_13GridEvenShareISK_EET2_T4_
        .type           _ZN3cub18CUB_300001_SM_10006detail6reduce18DeviceReduceKernelINS2_10policy_hubINS0_12KeyValuePairIidEEiNS0_6ArgMinEE10Policy1000ENS0_21ArgIndexInputIteratorIPdidEEiS7_S6_N4cuda3std3__410__identityEEEvT0_PT3_T1_NS0_13GridEvenShareISK_EET2_T4_,@function
        .size           _ZN3cub18CUB_300001_SM_10006detail6reduce18DeviceReduceKernelINS2_10policy_hubINS0_12KeyValuePairIidEEiNS0_6ArgMinEE10Policy1000ENS0_21ArgIndexInputIteratorIPdidEEiS7_S6_N4cuda3std3__410__identityEEEvT0_PT3_T1_NS0_13GridEvenShareISK_EET2_T4_,(.L_x_2039 - _ZN3cub18CUB_300001_SM_10006detail6reduce18DeviceReduceKernelINS2_10policy_hubINS0_12KeyValuePairIidEEiNS0_6ArgMinEE10Policy1000ENS0_21ArgIndexInputIteratorIPdidEEiS7_S6_N4cuda3std3__410__identityEEEvT0_PT3_T1_NS0_13GridEvenShareISK_EET2_T4_)
        .other          _ZN3cub18CUB_300001_SM_10006detail6reduce18DeviceReduceKernelINS2_10policy_hubINS0_12KeyValuePairIidEEiNS0_6ArgMinEE10Policy1000ENS0_21ArgIndexInputIteratorIPdidEEiS7_S6_N4cuda3std3__410__identityEEEvT0_PT3_T1_NS0_13GridEvenShareISK_EET2_T4_,@"STO_CUDA_ENTRY STV_DEFAULT"
_ZN3cub18CUB_300001_SM_10006detail6reduce18DeviceReduceKernelINS2_10policy_hubINS0_12KeyValuePairIidEEiNS0_6ArgMinEE10Policy1000ENS0_21ArgIndexInputIteratorIPdidEEiS7_S6_N4cuda3std3__410__identityEEEvT0_PT3_T1_NS0_13GridEvenShareISK_EET2_T4_:
.text._ZN3cub18CUB_300001_SM_10006detail6reduce18DeviceReduceKernelINS2_10policy_hubINS0_12KeyValuePairIidEEiNS0_6ArgMinEE10Policy1000ENS0_21ArgIndexInputIteratorIPdidEEiS7_S6_N4cuda3std3__410__identityEEEvT0_PT3_T1_NS0_13GridEvenShareISK_EET2_T4_:
[----:B------:R-:W-:Y:S01]  /*0000*/  LDC R1, c[0x0][0x37c] ;  /* 0x0000df00ff017b82 */ /* 0x000fe20000000800 */
[----:B------:R-:W0:Y:S07]  /*0010*/  S2R R0, SR_CTAID.X ;  /* 0x0000000000007919 */ /* 0x000e2e0000002500 */
[----:B------:R-:W0:Y:S01]  /*0020*/  LDC R5, c[0x0][0x3b0] ;  /* 0x0000ec00ff057b82 */ /* 0x000e220000000800 */
[----:B------:R-:W1:Y:S01]  /*0030*/  LDCU.64 UR6, c[0x0][0x358] ;  /* 0x00006b00ff0677ac */ /* 0x000e620008000a00 */
[----:B------:R-:W-:Y:S01]  /*0040*/  BSSY.RECONVERGENT B0, `(.L_x_55) ;  /* 0x000043f000007945 */ /* 0x000fe20003800200 */
[----:B0-----:R-:W-:-:S05]  /*0050*/  IMAD R22, R0, -0x400, R5 ;  /* 0xfffffc0000167824 */ /* 0x001fca00078e0205 */
[----:B------:R-:W-:-:S13]  /*0060*/  ISETP.GT.AND P0, PT, R22, 0x3ff, PT ;  /* 0x000003ff1600780c */ /* 0x000fda0003f04270 */
[----:B-1----:R-:W-:Y:S05]  /*0070*/  @P0 BRA `(.L_x_56) ;  /* 0x0000002400840947 */ /* 0x002fea0003800000 */
[----:B------:R-:W0:Y:S01]  /*0080*/  S2R R3, SR_TID.X ;  /* 0x0000000000037919 */ /* 0x000e220000002100 */
[----:B------:R-:W-:Y:S01]  /*0090*/  BSSY.RECONVERGENT B1, `(.L_x_57) ;  /* 0x000000b000017945 */ /* 0x000fe20003800200 */
[----:B0-----:R-:W-:Y:S01]  /*00a0*/  ISETP.GE.AND P0, PT, R3, R22, PT ;  /* 0x000000160300720c */ /* 0x001fe20003f06270 */
[----:B------:R-:W-:-:S12]  /*00b0*/  IMAD.MOV.U32 R7, RZ, RZ, R3 ;  /* 0x000000ffff077224 */ /* 0x000fd800078e0003 */
[----:B------:R-:W-:Y:S05]  /*00c0*/  @P0 BRA `(.L_x_58) ;  /* 0x00000000001c0947 */ /* 0x000fea0003800000 */
[----:B------:R-:W0:Y:S01]  /*00d0*/  LDC.64 R12, c[0x0][0x380] ;  /* 0x0000e000ff0c7b82 */ /* 0x000e220000000a00 */
[----:B------:R-:W1:Y:S01]  /*00e0*/  LDCU UR4, c[0x0][0x388] ;  /* 0x00007100ff0477ac */ /* 0x000e620008000800 */
[----:B------:R-:W-:-:S04]  /*00f0*/  IMAD R25, R0, 0x400, R3 ;  /* 0x0000040000197824 */ /* 0x000fc800078e0203 */
[----:B-1----:R-:W-:-:S04]  /*0100*/  VIADD R25, R25, UR4 ;  /* 0x0000000419197c36 */ /* 0x002fc80008000000 */
[----:B0-----:R-:W-:-:S06]  /*0110*/  IMAD.WIDE R12, R25, 0x8, R12 ;  /* 0x00000008190c7825 */ /* 0x001fcc00078e020c */
[----:B------:R-:W5:Y:S01]  /*0120*/  LDG.E.64 R12, desc[UR6][R12.64] ;  /* 0x000000060c0c7981 */ /* 0x000f62000c1e1b00 */
[----:B------:R-:W-:-:S07]  /*0130*/  VIADD R7, R3, 0x100 ;  /* 0x0000010003077836 */ /* 0x000fce0000000000 */
.L_x_58:
[----:B------:R-:W-:Y:S05]  /*0140*/  BSYNC.RECONVERGENT B1 ;  /* 0x0000000000017941 */ /* 0x000fea0003800200 */
.L_x_57:
[----:B------:R-:W-:Y:S01]  /*0150*/  ISETP.GE.AND P0, PT, R7, R22, PT ;  /* 0x000000160700720c */ /* 0x000fe20003f06270 */
[----:B------:R-:W-:-:S12]  /*0160*/  BSSY.RECONVERGENT B1, `(.L_x_59) ;  /* 0x00000d2000017945 */ /* 0x000fd80003800200 */
[----:B------:R-:W-:Y:S05]  /*0170*/  @P0 BRA `(.L_x_60) ;  /* 0x0000000c00400947 */ /* 0x000fea0003800000 */
[----:B------:R-:W-:Y:S01]  /*0180*/  LOP3.LUT R2, RZ, R7, RZ, 0x33, !PT ;  /* 0x00000007ff027212 */ /* 0x000fe200078e33ff */
[----:B------:R-:W0:Y:S01]  /*0190*/  LDC R11, c[0x0][0x388] ;  /* 0x0000e200ff0b7b82 */ /* 0x000e220000000800 */
[----:B------:R-:W-:Y:S03]  /*01a0*/  BSSY.RECONVERGENT B2, `(.L_x_61) ;  /* 0x0000069000027945 */ /* 0x000fe60003800200 */
[----:B------:R-:W-:-:S04]  /*01b0*/  IMAD.IADD R5, R2, 0x1, R5 ;  /* 0x0000000102057824 */ /* 0x000fc800078e0205 */
[----:B------:R-:W-:-:S05]  /*01c0*/  IMAD R2, R0, -0x400, R5 ;  /* 0xfffffc0000027824 */ /* 0x000fca00078e0205 */
[C---:B------:R-:W-:Y:S02]  /*01d0*/  ISETP.GE.U32.AND P0, PT, R2.reuse, 0x700, PT ;  /* 0x000007000200780c */ /* 0x040fe40003f06070 */
[----:B------:R-:W-:-:S04]  /*01e0*/  LEA.HI R2, R2, 0x1, RZ, 0x18 ;  /* 0x0000000102027811 */ /* 0x000fc800078fc0ff */
[----:B------:R-:W-:Y:S01]  /*01f0*/  LOP3.LUT R24, R2, 0x7, RZ, 0xc0, !PT ;  /* 0x0000000702187812 */ /* 0x000fe200078ec0ff */
[----:B0-----:R-:W-:-:S06]  /*0200*/  IMAD R4, R0, 0x400, R11 ;  /* 0x0000040000047824 */ /* 0x001fcc00078e020b */
[----:B------:R-:W-:Y:S05]  /*0210*/  @!P0 BRA `(.L_x_62) ;  /* 0x0000000400848947 */ /* 0x000fea0003800000 */
[----:B------:R-:W0:Y:S01]  /*0220*/  LDC.64 R8, c[0x0][0x380] ;  /* 0x0000e000ff087b82 */ /* 0x000e220000000a00 */
[----:B------:R-:W-:Y:S01]  /*0230*/  LOP3.LUT R23, R2, 0x1fffff8, RZ, 0xc0, !PT ;  /* 0x01fffff802177812 */ /* 0x000fe200078ec0ff */
[C---:B------:R-:W-:Y:S01]  /*0240*/  IMAD.IADD R11, R7.reuse, 0x1, R11 ;  /* 0x00000001070b7824 */ /* 0x040fe200078e020b */
[----:B------:R-:W-:Y:S01]  /*0250*/  BSSY.RECONVERGENT B3, `(.L_x_63) ;  /* 0x000005c000037945 */ /* 0x000fe20003800200 */
[----:B------:R-:W-:Y:S02]  /*0260*/  VIADD R7, R7, 0x400 ;  /* 0x0000040007077836 */ /* 0x000fe40000000000 */
[----:B------:R-:W-:Y:S02]  /*0270*/  IMAD R6, R0, 0x400, R11 ;  /* 0x0000040000067824 */ /* 0x000fe400078e020b */
[----:B------:R-:W-:Y:S01]  /*0280*/  IMAD.MOV R23, RZ, RZ, -R23 ;  /* 0x000000ffff177224 */ /* 0x000fe200078e0a17 */
[----:B0-----:R-:W-:-:S05]  /*0290*/  IADD3 R8, P0, PT, R8, 0x2000, RZ ;  /* 0x0000200008087810 */ /* 0x001fca0007f1e0ff */
[----:B------:R-:W-:-:S08]  /*02a0*/  IMAD.X R9, RZ, RZ, R9, P0 ;  /* 0x000000ffff097224 */ /* 0x000fd000000e0609 */
.L_x_64:
[----:B------:R-:W-:-:S05]  /*02b0*/  IMAD.WIDE R10, R6, 0x8, R8 ;  /* 0x00000008060a7825 */ /* 0x000fca00078e0208 */
[----:B------:R-:W2:Y:S04]  /*02c0*/  LDG.E.64 R18, desc[UR6][R10.64+-0x2000] ;  /* 0xffe000060a127981 */ /* 0x000ea8000c1e1b00 */
[----:B------:R-:W3:Y:S04]  /*02d0*/  LDG.E.64 R20, desc[UR6][R10.64+-0x1800] ;  /* 0xffe800060a147981 */ /* 0x000ee8000c1e1b00 */
[----:B------:R-:W4:Y:S04]  /*02e0*/  LDG.E.64 R14, desc[UR6][R10.64+-0x1000] ;  /* 0xfff000060a0e7981 */ /* 0x000f28000c1e1b00 */
[----:B------:R-:W4:Y:S01]  /*02f0*/  LDG.E.64 R16, desc[UR6][R10.64+-0x800] ;  /* 0xfff800060a107981 */ /* 0x000f22000c1e1b00 */
[----:B--2--5:R-:W-:-:S14]  /*0300*/  DSETP.GEU.AND P1, PT, R18, R12, PT ;  /* 0x0000000c1200722a */ /* 0x024fdc0003f2e000 */
[----:B------:R-:W-:-:S13]  /*0310*/  @P1 ISETP.GE.AND P0, PT, R6, R25, PT ;  /* 0x000000190600120c */ /* 0x000fda0003f06270 */
[----:B------:R-:W-:-:S06]  /*0320*/  @P1 DSETP.EQ.AND P0, PT, R12, R18, !P0 ;  /* 0x000000120c00122a */ /* 0x000fcc0004702000 */
[----:B------:R-:W-:Y:S02]  /*0330*/  @P1 FSEL R12, R18, R12, P0 ;  /* 0x0000000c120c1208 */ /* 0x000fe40000000000 */
[----:B------:R-:W-:-:S03]  /*0340*/  @P1 FSEL R13, R19, R13, P0 ;  /* 0x0000000d130d1208 */ /* 0x000fc60000000000 */
[----:B------:R-:W-:Y:S02]  /*0350*/  @P1 IMAD.MOV.U32 R18, RZ, RZ, R12 ;  /* 0x000000ffff121224 */ /* 0x000fe400078e000c */
[----:B------:R-:W-:Y:S02]  /*0360*/  @P1 IMAD.MOV.U32 R19, RZ, RZ, R13 ;  /* 0x000000ffff131224 */ /* 0x000fe400078e000d */
[----:B------:R-:W-:Y:S01]  /*0370*/  IMAD.MOV.U32 R13, RZ, RZ, R6 ;  /* 0x000000ffff0d7224 */ /* 0x000fe200078e0006 */
[C---:B------:R-:W-:Y:S01]  /*0380*/  @P1 SEL R13, R6.reuse, R25, P0 ;  /* 0x00000019060d1207 */ /* 0x040fe20000000000 */
[----:B------:R-:W-:Y:S02]  /*0390*/  VIADD R12, R6, 0x100 ;  /* 0x00000100060c7836 */ /* 0x000fe40000000000 */
[----:B---3--:R-:W-:-:S14]  /*03a0*/  DSETP.GEU.AND P2, PT, R20, R18, PT ;  /* 0x000000121400722a */ /* 0x008fdc0003f4e000 */
[----:B------:R-:W-:-:S13]  /*03b0*/  @P2 ISETP.GE.AND P0, PT, R12, R13, PT ;  /* 0x0000000d0c00220c */ /* 0x000fda0003f06270 */
[----:B------:R-:W-:-:S06]  /*03c0*/  @P2 DSETP.EQ.AND P0, PT, R18, R20, !P0 ;  /* 0x000000141200222a */ /* 0x000fcc0004702000 */
[----:B------:R-:W-:Y:S02]  /*03d0*/  @P2 FSEL R25, R20, R18, P0 ;  /* 0x0000001214192208 */ /* 0x000fe40000000000 */
[----:B------:R-:W-:Y:S02]  /*03e0*/  @P2 FSEL R26, R21, R19, P0 ;  /* 0x00000013151a2208 */ /* 0x000fe40000000000 */
[----:B------:R-:W2:Y:S01]  /*03f0*/  LDG.E.64 R18, desc[UR6][R10.64] ;  /* 0x000000060a127981 */ /* 0x000ea2000c1e1b00 */
[----:B------:R-:W-:Y:S01]  /*0400*/  @P2 IMAD.MOV.U32 R20, RZ, RZ, R25 ;  /* 0x000000ffff142224 */ /* 0x000fe200078e0019 */
[----:B------:R-:W-:Y:S01]  /*0410*/  @P2 SEL R12, R12, R13, P0 ;  /* 0x0000000d0c0c2207 */ /* 0x000fe20000000000 */
[----:B------:R-:W-:Y:S02]  /*0420*/  @P2 IMAD.MOV.U32 R21, RZ, RZ, R26 ;  /* 0x000000ffff152224 */ /* 0x000fe400078e001a */
[----:B------:R-:W-:-:S04]  /*0430*/  VIADD R25, R6, 0x200 ;  /* 0x0000020006197836 */ /* 0x000fc80000000000 */
[----:B----4-:R-:W-:-:S14]  /*0440*/  DSETP.GEU.AND P1, PT, R14, R20, PT ;  /* 0x000000140e00722a */ /* 0x010fdc0003f2e000 */
[----:B------:R-:W-:-:S13]  /*0450*/  @P1 ISETP.GE.AND P0, PT, R25, R12, PT ;  /* 0x0000000c1900120c */ /* 0x000fda0003f06270 */
[----:B------:R-:W-:-:S06]  /*0460*/  @P1 DSETP.EQ.AND P0, PT, R20, R14, !P0 ;  /* 0x0000000e1400122a */ /* 0x000fcc0004702000 */
[----:B------:R-:W-:Y:S02]  /*0470*/  @P1 FSEL R13, R14, R20, P0 ;  /* 0x000000140e0d1208 */ /* 0x000fe40000000000 */
[----:B------:R-:W-:Y:S02]  /*0480*/  @P1 FSEL R26, R15, R21, P0 ;  /* 0x000000150f1a1208 */ /* 0x000fe40000000000 */
[----:B------:R-:W3:Y:S01]  /*0490*/  LDG.E.64 R20, desc[UR6][R10.64+0x800] ;  /* 0x000800060a147981 */ /* 0x000ee2000c1e1b00 */
[----:B------:R-:W-:Y:S01]  /*04a0*/  @P1 IMAD.MOV.U32 R14, RZ, RZ, R13 ;  /* 0x000000ffff0e1224 */ /* 0x000fe200078e000d */
[----:B------:R-:W-:Y:S01]  /*04b0*/  @P1 SEL R25, R25, R12, P0 ;  /* 0x0000000c19191207 */ /* 0x000fe20000000000 */
[----:B------:R-:W-:Y:S01]  /*04c0*/  @P1 IMAD.MOV.U32 R15, RZ, RZ, R26 ;  /* 0x000000ffff0f1224 */ /* 0x000fe200078e001a */
[----:B------:R-:W4:Y:S01]  /*04d0*/  LDG.E.64 R12, desc[UR6][R10.64+0x1800] ;  /* 0x001800060a0c7981 */ /* 0x000f22000c1e1b00 */
[----:B------:R-:W-:-:S04]  /*04e0*/  VIADD R26, R6, 0x300 ;  /* 0x00000300061a7836 */ /* 0x000fc80000000000 */
[----:B------:R-:W-:-:S14]  /*04f0*/  DSETP.GEU.AND P2, PT, R16, R14, PT ;  /* 0x0000000e1000722a */ /* 0x000fdc0003f4e000 */
[----:B------:R-:W-:-:S13]  /*0500*/  @P2 ISETP.GE.AND P0, PT, R26, R25, PT ;  /* 0x000000191a00220c */ /* 0x000fda0003f06270 */
[----:B------:R-:W-:-:S06]  /*0510*/  @P2 DSETP.EQ.AND P0, PT, R14, R16, !P0 ;  /* 0x000000100e00222a */ /* 0x000fcc0004702000 */
[----:B------:R-:W-:Y:S02]  /*0520*/  @P2 FSEL R27, R16, R14, P0 ;  /* 0x0000000e101b2208 */ /* 0x000fe40000000000 */
[----:B------:R-:W-:Y:S02]  /*0530*/  @P2 FSEL R28, R17, R15, P0 ;  /* 0x0000000f111c2208 */ /* 0x000fe40000000000 */
[----:B------:R0:W4:Y:S01]  /*0540*/  LDG.E.64 R14, desc[UR6][R10.64+0x1000] ;  /* 0x001000060a0e7981 */ /* 0x000122000c1e1b00 */
[----:B------:R-:W-:Y:S02]  /*0550*/  @P2 IMAD.MOV.U32 R16, RZ, RZ, R27 ;  /* 0x000000ffff102224 */ /* 0x000fe400078e001b */
[----:B------:R-:W-:Y:S01]  /*0560*/  @P2 IMAD.MOV.U32 R17, RZ, RZ, R28 ;  /* 0x000000ffff112224 */ /* 0x000fe200078e001c */
[----:B------:R-:W-:Y:S01]  /*0570*/  @P2 SEL R26, R26, R25, P0 ;  /* 0x000000191a1a2207 */ /* 0x000fe20000000000 */
[C---:B------:R-:W-:Y:S02]  /*0580*/  VIADD R25, R6.reuse, 0x400 ;  /* 0x0000040006197836 */ /* 0x040fe40000000000 */
[----:B0-----:R-:W-:-:S02]  /*0590*/  VIADD R10, R6, 0x500 ;  /* 0x00000500060a7836 */ /* 0x001fc40000000000 */
[----:B------:R-:W-:Y:S02]  /*05a0*/  VIADD R23, R23, 0x8 ;  /* 0x0000000817177836 */ /* 0x000fe40000000000 */
[----:B------:R-:W-:Y:S01]  /*05b0*/  VIADD R7, R7, 0x800 ;  /* 0x0000080007077836 */ /* 0x000fe20000000000 */
[----:B--2---:R-:W-:-:S14]  /*05c0*/  DSETP.GEU.AND P1, PT, R18, R16, PT ;  /* 0x000000101200722a */ /* 0x004fdc0003f2e000 */
[----:B------:R-:W-:-:S13]  /*05d0*/  @P1 ISETP.GE.AND P0, PT, R25, R26, PT ;  /* 0x0000001a1900120c */ /* 0x000fda0003f06270 */
[----:B------:R-:W-:-:S06]  /*05e0*/  @P1 DSETP.EQ.AND P0, PT, R16, R18, !P0 ;  /* 0x000000121000122a */ /* 0x000fcc0004702000 */
[----:B------:R-:W-:Y:S02]  /*05f0*/  @P1 FSEL R16, R18, R16, P0 ;  /* 0x0000001012101208 */ /* 0x000fe40000000000 */
[----:B------:R-:W-:-:S03]  /*0600*/  @P1 FSEL R17, R19, R17, P0 ;  /* 0x0000001113111208 */ /* 0x000fc60000000000 */
[----:B------:R-:W-:Y:S02]  /*0610*/  @P1 IMAD.MOV.U32 R18, RZ, RZ, R16 ;  /* 0x000000ffff121224 */ /* 0x000fe400078e0010 */
[----:B------:R-:W-:-:S06]  /*0620*/  @P1 IMAD.MOV.U32 R19, RZ, RZ, R17 ;  /* 0x000000ffff131224 */ /* 0x000fcc00078e0011 */
[----:B---3--:R-:W-:Y:S01]  /*0630*/  DSETP.GEU.AND P2, PT, R20, R18, PT ;  /* 0x000000121400722a */ /* 0x008fe20003f4e000 */
[----:B------:R-:W-:-:S13]  /*0640*/  @P1 SEL R25, R25, R26, P0 ;  /* 0x0000001a19191207 */ /* 0x000fda0000000000 */
[----:B------:R-:W-:-:S13]  /*0650*/  @P2 ISETP.GE.AND P0, PT, R10, R25, PT ;  /* 0x000000190a00220c */ /* 0x000fda0003f06270 */
[----:B------:R-:W-:-:S06]  /*0660*/  @P2 DSETP.EQ.AND P0, PT, R18, R20, !P0 ;  /* 0x000000141200222a */ /* 0x000fcc0004702000 */
[----:B------:R-:W-:Y:S02]  /*0670*/  @P2 FSEL R11, R20, R18, P0 ;  /* 0x00000012140b2208 */ /* 0x000fe40000000000 */
[----:B------:R-:W-:-:S03]  /*0680*/  @P2 FSEL R18, R21, R19, P0 ;  /* 0x0000001315122208 */ /* 0x000fc60000000000 */
[----:B------:R-:W-:Y:S02]  /*0690*/  @P2 IMAD.MOV.U32 R20, RZ, RZ, R11 ;  /* 0x000000ffff142224 */ /* 0x000fe400078e000b */
[----:B------:R-:W-:-:S06]  /*06a0*/  @P2 IMAD.MOV.U32 R21, RZ, RZ, R18 ;  /* 0x000000ffff152224 */ /* 0x000fcc00078e0012 */
[----:B----4-:R-:W-:Y:S01]  /*06b0*/  DSETP.GEU.AND P1, PT, R14, R20, PT ;  /* 0x000000140e00722a */ /* 0x010fe20003f2e000 */
[----:B------:R-:W-:Y:S01]  /*06c0*/  VIADD R11, R6, 0x600 ;  /* 0x00000600060b7836 */ /* 0x000fe20000000000 */
[----:B------:R-:W-:-:S12]  /*06d0*/  @P2 SEL R10, R10, R25, P0 ;  /* 0x000000190a0a2207 */ /* 0x000fd80000000000 */
[----:B------:R-:W-:-:S13]  /*06e0*/  @P1 ISETP.GE.AND P0, PT, R11, R10, PT ;  /* 0x0000000a0b00120c */ /* 0x000fda0003f06270 */
[----:B------:R-:W-:-:S06]  /*06f0*/  @P1 DSETP.EQ.AND P0, PT, R20, R14, !P0 ;  /* 0x0000000e1400122a */ /* 0x000fcc0004702000 */
[----:B------:R-:W-:Y:S02]  /*0700*/  @P1 FSEL R16, R14, R20, P0 ;  /* 0x000000140e101208 */ /* 0x000fe40000000000 */
[----:B------:R-:W-:-:S03]  /*0710*/  @P1 FSEL R21, R15, R21, P0 ;  /* 0x000000150f151208 */ /* 0x000fc60000000000 */
[----:B------:R-:W-:Y:S02]  /*0720*/  @P1 IMAD.MOV.U32 R14, RZ, RZ, R16 ;  /* 0x000000ffff0e1224 */ /* 0x000fe400078e0010 */
[----:B------:R-:W-:-:S06]  /*0730*/  @P1 IMAD.MOV.U32 R15, RZ, RZ, R21 ;  /* 0x000000ffff0f1224 */ /* 0x000fcc00078e0015 */
[----:B------:R-:W-:Y:S01]  /*0740*/  DSETP.GEU.AND P2, PT, R12, R14, PT ;  /* 0x0000000e0c00722a */ /* 0x000fe20003f4e000 */
[----:B------:R-:W-:Y:S01]  /*0750*/  VIADD R25, R6, 0x700 ;  /* 0x0000070006197836 */ /* 0x000fe20000000000 */
[----:B------:R-:W-:Y:S02]  /*0760*/  @P1 SEL R11, R11, R10, P0 ;  /* 0x0000000a0b0b1207 */ /* 0x000fe40000000000 */
[----:B------:R-:W-:-:S10]  /*0770*/  ISETP.NE.AND P1, PT, R23, RZ, PT ;  /* 0x000000ff1700720c */ /* 0x000fd40003f25270 */
[----:B------:R-:W-:Y:S01]  /*0780*/  @P2 ISETP.GE.AND P0, PT, R25, R11, PT ;  /* 0x0000000b1900220c */ /* 0x000fe20003f06270 */
[----:B------:R-:W-:-:S12]  /*0790*/  VIADD R6, R6, 0x800 ;  /* 0x0000080006067836 */ /* 0x000fd80000000000 */
[----:B------:R-:W-:-:S06]  /*07a0*/  @P2 DSETP.EQ.AND P0, PT, R14, R12, !P0 ;  /* 0x0000000c0e00222a */ /* 0x000fcc0004702000 */
[----:B------:R-:W-:Y:S02]  /*07b0*/  @P2 FSEL R10, R12, R14, P0 ;  /* 0x0000000e0c0a2208 */ /* 0x000fe40000000000 */
[----:B------:R-:W-:Y:S02]  /*07c0*/  @P2 FSEL R15, R13, R15, P0 ;  /* 0x0000000f0d0f2208 */ /* 0x000fe40000000000 */
[----:B------:R-:W-:Y:S01]  /*07d0*/  @P2 SEL R25, R25, R11, P0 ;  /* 0x0000000b19192207 */ /* 0x000fe20000000000 */
[----:B------:R-:W-:Y:S02]  /*07e0*/  @P2 IMAD.MOV.U32 R12, RZ, RZ, R10 ;  /* 0x000000ffff0c2224 */ /* 0x000fe400078e000a */
[----:B------:R-:W-:Y:S01]  /*07f0*/  @P2 IMAD.MOV.U32 R13, RZ, RZ, R15 ;  /* 0x000000ffff0d2224 */ /* 0x000fe200078e000f */
[----:B------:R-:W-:Y:S06]  /*0800*/  @P1 BRA `(.L_x_64) ;  /* 0xfffffff800a81947 */ /* 0x000fec000383ffff */
[----:B------:R-:W-:Y:S05]  /*0810*/  BSYNC.RECONVERGENT B3 ;  /* 0x0000000000037941 */ /* 0x000fea0003800200 */
.L_x_63:
[----:B------:R-:W-:-:S07]  /*0820*/  VIADD R7, R7, 0xfffffc00 ;  /* 0xfffffc0007077836 */ /* 0x000fce0000000000 */
.L_x_62:
[----:B------:R-:W-:Y:S05]  /*0830*/  BSYNC.RECONVERGENT B2 ;  /* 0x0000000000027941 */ /* 0x000fea0003800200 */
.L_x_61:
[----:B------:R-:W-:-:S13]  /*0840*/  ISETP.NE.AND P0, PT, R24, RZ, PT ;  /* 0x000000ff1800720c */ /* 0x000fda0003f05270 */
[----:B------:R-:W-:Y:S05]  /*0850*/  @!P0 BRA `(.L_x_60) ;  /* 0x0000000400888947 */ /* 0x000fea0003800000 */
[----:B------:R-:W-:Y:S01]  /*0860*/  ISETP.GE.U32.AND P0, PT, R24, 0x4, PT ;  /* 0x000000041800780c */ /* 0x000fe20003f06070 */
[----:B------:R-:W-:Y:S01]  /*0870*/  BSSY.RECONVERGENT B2, `(.L_x_65) ;  /* 0x000002f000027945 */ /* 0x000fe20003800200 */
[----:B------:R-:W-:-:S11]  /*0880*/  LOP3.LUT P1, R2, R2, 0x3, RZ, 0xc0, !PT ;  /* 0x0000000302027812 */ /* 0x000fd6000782c0ff */
[----:B------:R-:W-:Y:S05]  /*0890*/  @!P0 BRA `(.L_x_66) ;  /* 0x0000000000b08947 */ /* 0x000fea0003800000 */
[----:B------:R-:W0:Y:S01]  /*08a0*/  LDC.64 R16, c[0x0][0x380] ;  /* 0x0000e000ff107b82 */ /* 0x000e220000000a00 */
[----:B------:R-:W-:-:S04]  /*08b0*/  IMAD.IADD R6, R7, 0x1, R4 ;  /* 0x0000000107067824 */ /* 0x000fc800078e0204 */
[----:B0-----:R-:W-:-:S05]  /*08c0*/  IMAD.WIDE R16, R6, 0x8, R16 ;  /* 0x0000000806107825 */ /* 0x001fca00078e0210 */
[----:B------:R-:W2:Y:S04]  /*08d0*/  LDG.E.64 R10, desc[UR6][R16.64] ;  /* 0x00000006100a7981 */ /* 0x000ea8000c1e1b00 */
[----:B------:R-:W3:Y:S04]  /*08e0*/  LDG.E.64 R8, desc[UR6][R16.64+0x800] ;  /* 0x0008000610087981 */ /* 0x000ee8000c1e1b00 */
[----:B------:R-:W4:Y:S01]  /*08f0*/  LDG.E.64 R14, desc[UR6][R16.64+0x1000] ;  /* 0x00100006100e7981 */ /* 0x000f22000c1e1b00 */
[----:B--2--5:R-:W-:-:S14]  /*0900*/  DSETP.GEU.AND P2, PT, R10, R12, PT ;  /* 0x0000000c0a00722a */ /* 0x024fdc0003f4e000 */
[----:B------:R-:W-:-:S13]  /*0910*/  @P2 ISETP.GE.AND P0, PT, R6, R25, PT ;  /* 0x000000190600220c */ /* 0x000fda0003f06270 */
[----:B------:R-:W-:-:S06]  /*0920*/  @P2 DSETP.EQ.AND P0, PT, R12, R10, !P0 ;  /* 0x0000000a0c00222a */ /* 0x000fcc0004702000 */
[----:B------:R-:W-:Y:S02]  /*0930*/  @P2 FSEL R18, R10, R12, P0 ;  /* 0x0000000c0a122208 */ /* 0x000fe40000000000 */
[----:B------:R-:W-:Y:S02]  /*0940*/  @P2 FSEL R19, R11, R13, P0 ;  /* 0x0000000d0b132208 */ /* 0x000fe40000000000 */
[----:B------:R-:W2:Y:S01]  /*0950*/  LDG.E.64 R12, desc[UR6][R16.64+0x1800] ;  /* 0x00180006100c7981 */ /* 0x000ea2000c1e1b00 */
[----:B------:R-:W-:Y:S02]  /*0960*/  @P2 IMAD.MOV.U32 R10, RZ, RZ, R18 ;  /* 0x000000ffff0a2224 */ /* 0x000fe400078e0012 */
[----:B------:R-:W-:Y:S02]  /*0970*/  @P2 IMAD.MOV.U32 R11, RZ, RZ, R19 ;  /* 0x000000ffff0b2224 */ /* 0x000fe400078e0013 */
[----:B------:R-:W-:Y:S01]  /*0980*/  IMAD.MOV.U32 R18, RZ, RZ, R6 ;  /* 0x000000ffff127224 */ /* 0x000fe200078e0006 */
[C---:B------:R-:W-:Y:S01]  /*0990*/  @P2 SEL R18, R6.reuse, R25, P0 ;  /* 0x0000001906122207 */ /* 0x040fe20000000000 */
[----:B------:R-:W-:-:S02]  /*09a0*/  VIADD R19, R6, 0x100 ;  /* 0x0000010006137836 */ /* 0x000fc40000000000 */
[----:B---3--:R-:W-:Y:S01]  /*09b0*/  DSETP.GEU.AND P3, PT, R8, R10, PT ;  /* 0x0000000a0800722a */ /* 0x008fe20003f6e000 */
[----:B------:R-:W-:Y:S02]  /*09c0*/  VIADD R25, R6, 0x300 ;  /* 0x0000030006197836 */ /* 0x000fe40000000000 */
[----:B------:R-:W-:-:S11]  /*09d0*/  VIADD R7, R7, 0x400 ;  /* 0x0000040007077836 */ /* 0x000fd60000000000 */
[----:B------:R-:W-:-:S13]  /*09e0*/  @P3 ISETP.GE.AND P0, PT, R19, R18, PT ;  /* 0x000000121300320c */ /* 0x000fda0003f06270 */
[----:B------:R-:W-:-:S06]  /*09f0*/  @P3 DSETP.EQ.AND P0, PT, R10, R8, !P0 ;  /* 0x000000080a00322a */ /* 0x000fcc0004702000 */
[----:B------:R-:W-:Y:S02]  /*0a00*/  @P3 FSEL R10, R8, R10, P0 ;  /* 0x0000000a080a3208 */ /* 0x000fe40000000000 */
[----:B------:R-:W-:Y:S02]  /*0a10*/  @P3 FSEL R11, R9, R11, P0 ;  /* 0x0000000b090b3208 */ /* 0x000fe40000000000 */
[----:B------:R-:W-:Y:S01]  /*0a20*/  @P3 SEL R19, R19, R18, P0 ;  /* 0x0000001213133207 */ /* 0x000fe20000000000 */
[----:B------:R-:W-:Y:S02]  /*0a30*/  @P3 IMAD.MOV.U32 R8, RZ, RZ, R10 ;  /* 0x000000ffff083224 */ /* 0x000fe400078e000a */
[----:B------:R-:W-:Y:S02]  /*0a40*/  @P3 IMAD.MOV.U32 R9, RZ, RZ, R11 ;  /* 0x000000ffff093224 */ /* 0x000fe400078e000b */
[----:B------:R-:W-:-:S04]  /*0a50*/  VIADD R10, R6, 0x200 ;  /* 0x00000200060a7836 */ /* 0x000fc80000000000 */
[----:B----4-:R-:W-:-:S14]  /*0a60*/  DSETP.GEU.AND P2, PT, R14, R8, PT ;  /* 0x000000080e00722a */ /* 0x010fdc0003f4e000 */
[----:B------:R-:W-:-:S13]  /*0a70*/  @P2 ISETP.GE.AND P0, PT, R10, R19, PT ;  /* 0x000000130a00220c */ /* 0x000fda0003f06270 */
[----:B------:R-:W-:-:S06]  /*0a80*/  @P2 DSETP.EQ.AND P0, PT, R8, R14, !P0 ;  /* 0x0000000e0800222a */ /* 0x000fcc0004702000 */
[----:B------:R-:W-:Y:S02]  /*0a90*/  @P2 FSEL R8, R14, R8, P0 ;  /* 0x000000080e082208 */ /* 0x000fe40000000000 */
[----:B------:R-:W-:Y:S02]  /*0aa0*/  @P2 FSEL R9, R15, R9, P0 ;  /* 0x000000090f092208 */ /* 0x000fe40000000000 */
[----:B------:R-:W-:Y:S01]  /*0ab0*/  @P2 SEL R10, R10, R19, P0 ;  /* 0x000000130a0a2207 */ /* 0x000fe20000000000 */
[----:B------:R-:W-:Y:S02]  /*0ac0*/  @P2 IMAD.MOV.U32 R14, RZ, RZ, R8 ;  /* 0x000000ffff0e2224 */ /* 0x000fe400078e0008 */
[----:B------:R-:W-:-:S06]  /*0ad0*/  @P2 IMAD.MOV.U32 R15, RZ, RZ, R9 ;  /* 0x000000ffff0f2224 */ /* 0x000fcc00078e0009 */
[----:B--2---:R-:W-:-:S14]  /*0ae0*/  DSETP.GEU.AND P3, PT, R12, R14, PT ;  /* 0x0000000e0c00722a */ /* 0x004fdc0003f6e000 */
[----:B------:R-:W-:-:S13]  /*0af0*/  @P3 ISETP.GE.AND P0, PT, R25, R10, PT ;  /* 0x0000000a1900320c */ /* 0x000fda0003f06270 */
[----:B------:R-:W-:-:S06]  /*0b00*/  @P3 DSETP.EQ.AND P0, PT, R14, R12, !P0 ;  /* 0x0000000c0e00322a */ /* 0x000fcc0004702000 */
[----:B------:R-:W-:Y:S02]  /*0b10*/  @P3 FSEL R6, R12, R14, P0 ;  /* 0x0000000e0c063208 */ /* 0x000fe40000000000 */
[----:B------:R-:W-:Y:S02]  /*0b20*/  @P3 FSEL R15, R13, R15, P0 ;  /* 0x0000000f0d0f3208 */ /* 0x000fe40000000000 */
[----:B------:R-:W-:Y:S01]  /*0b30*/  @P3 SEL R25, R25, R10, P0 ;  /* 0x0000000a19193207 */ /* 0x000fe20000000000 */
[----:B------:R-:W-:Y:S02]  /*0b40*/  @P3 IMAD.MOV.U32 R12, RZ, RZ, R6 ;  /* 0x000000ffff0c3224 */ /* 0x000fe400078e0006 */
[----:B------:R-:W-:-:S07]  /*0b50*/  @P3 IMAD.MOV.U32 R13, RZ, RZ, R15 ;  /* 0x000000ffff0d3224 */ /* 0x000fce00078e000f */
.L_x_66:
[----:B------:R-:W-:Y:S05]  /*0b60*/  BSYNC.RECONVERGENT B2 ;  /* 0x0000000000027941 */ /* 0x000fea0003800200 */
.L_x_65:
[----:B------:R-:W-:Y:S05]  /*0b70*/  @!P1 BRA `(.L_x_60) ;  /* 0x0000000000c09947 */ /* 0x000fea0003800000 */
[----:B------:R-:W-:Y:S01]  /*0b80*/  ISETP.NE.AND P0, PT, R2, 0x1, PT ;  /* 0x000000010200780c */ /* 0x000fe20003f05270 */
[----:B------:R-:W-:Y:S01]  /*0b90*/  BSSY.RECONVERGENT B2, `(.L_x_67) ;  /* 0x0000021000027945 */ /* 0x000fe20003800200 */
[----:B------:R-:W-:Y:S01]  /*0ba0*/  LOP3.LUT P1, RZ, R5, 0x100, RZ, 0xc0, !PT ;  /* 0x0000010005ff7812 */ /* 0x000fe2000782c0ff */
[----:B------:R-:W-:Y:S02]  /*0bb0*/  IMAD.MOV.U32 R2, RZ, RZ, R25 ;  /* 0x000000ffff027224 */ /* 0x000fe400078e0019 */
[----:B-----5:R-:W-:Y:S02]  /*0bc0*/  IMAD.MOV.U32 R8, RZ, RZ, R12 ;  /* 0x000000ffff087224 */ /* 0x020fe400078e000c */
[----:B------:R-:W-:-:S06]  /*0bd0*/  IMAD.MOV.U32 R9, RZ, RZ, R13 ;  /* 0x000000ffff097224 */ /* 0x000fcc00078e000d */
[----:B------:R-:W-:Y:S05]  /*0be0*/  @!P0 BRA `(.L_x_68) ;  /* 0x00000000006c8947 */ /* 0x000fea0003800000 */
[----:B------:R-:W0:Y:S01]  /*0bf0*/  LDC.64 R10, c[0x0][0x380] ;  /* 0x0000e000ff0a7b82 */ /* 0x000e220000000a00 */
[----:B------:R-:W-:-:S04]  /*0c00*/  IMAD.IADD R6, R7, 0x1, R4 ;  /* 0x0000000107067824 */ /* 0x000fc800078e0204 */
[----:B0-----:R-:W-:-:S05]  /*0c10*/  IMAD.WIDE R10, R6, 0x8, R10 ;  /* 0x00000008060a7825 */ /* 0x001fca00078e020a */
[----:B------:R-:W2:Y:S02]  /*0c20*/  LDG.E.64 R8, desc[UR6][R10.64] ;  /* 0x000000060a087981 */ /* 0x000ea4000c1e1b00 */
[----:B--2---:R-:W-:-:S14]  /*0c30*/  DSETP.GEU.AND P2, PT, R8, R12, PT ;  /* 0x0000000c0800722a */ /* 0x004fdc0003f4e000 */
        /* <DEDUP_REMOVED lines=10> */
[----:B------:R-:W-:Y:S01]  /*0ce0*/  VIADD R7, R7, 0x200 ;  /* 0x0000020007077836 */ /* 0x000fe20000000000 */
[----:B--2---:R-:W-:-:S14]  /*0cf0*/  DSETP.GEU.AND P3, PT, R12, R8, PT ;  /* 0x000000080c00722a */ /* 0x004fdc0003f6e000 */
[----:B------:R-:W-:-:S13]  /*0d00*/  @P3 ISETP.GE.AND P0, PT, R25, R2, PT ;  /* 0x000000021900320c */ /* 0x000fda0003f06270 */
        /* <DEDUP_REMOVED lines=8> */
[----:B------:R-:W-:-:S07]  /*0d90*/  IMAD.MOV.U32 R9, RZ, RZ, R13 ;  /* 0x000000ffff097224 */ /* 0x000fce00078e000d */
.L_x_68:
[----:B------:R-:W-:Y:S05]  /*0da0*/  BSYNC.RECONVERGENT B2 ;  /* 0x0000000000027941 */ /* 0x000fea0003800200 */
.L_x_67:
[----:B------:R-:W-:Y:S05]  /*0db0*/  @P1 BRA `(.L_x_60) ;  /* 0x0000000000301947 */ /* 0x000fea0003800000 */
[----:B------:R-:W0:Y:S01]  /*0dc0*/  LDC.64 R12, c[0x0][0x380] ;  /* 0x0000e000ff0c7b82 */ /* 0x000e220000000a00 */
[----:B------:R-:W-:-:S04]  /*0dd0*/  IMAD.IADD R25, R4, 0x1, R7 ;  /* 0x0000000104197824 */ /* 0x000fc800078e0207 */
[----:B0-----:R-:W-:-:S06]  /*0de0*/  IMAD.WIDE R12, R25, 0x8, R12 ;  /* 0x00000008190c7825 */ /* 0x001fcc00078e020c */
[----:B------:R-:W2:Y:S02]  /*0df0*/  LDG.E.64 R12, desc[UR6][R12.64] ;  /* 0x000000060c0c7981 */ /* 0x000ea4000c1e1b00 */
[----:B--2---:R-:W-:-:S14]  /*0e00*/  DSETP.GEU.AND P1, PT, R12, R8, PT ;  /* 0x000000080c00722a */ /* 0x004fdc0003f2e000 */
[----:B------:R-:W-:-:S13]  /*0e10*/  @P1 ISETP.GE.AND P0, PT, R25, R2, PT ;  /* 0x000000021900120c */ /* 0x000fda0003f06270 */
[----:B------:R-:W-:-:S06]  /*0e20*/  @P1 DSETP.EQ.AND P0, PT, R8, R12, !P0 ;  /* 0x0000000c0800122a */ /* 0x000fcc0004702000 */
[----:B------:R-:W-:Y:S02]  /*0e30*/  @P1 SEL R25, R25, R2, P0 ;  /* 0x0000000219191207 */ /* 0x000fe40000000000 */
[----:B------:R-:W-:Y:S02]  /*0e40*/  @P1 FSEL R2, R12, R8, P0 ;  /* 0x000000080c021208 */ /* 0x000fe40000000000 */
[----:B------:R-:W-:-:S03]  /*0e50*/  @P1 FSEL R5, R13, R9, P0 ;  /* 0x000000090d051208 */ /* 0x000fc60000000000 */
[----:B------:R-:W-:Y:S02]  /*0e60*/  @P1 IMAD.MOV.U32 R12, RZ, RZ, R2 ;  /* 0x000000ffff0c1224 */ /* 0x000fe400078e0002 */
[----:B------:R-:W-:-:S07]  /*0e70*/  @P1 IMAD.MOV.U32 R13, RZ, RZ, R5 ;  /* 0x000000ffff0d1224 */ /* 0x000fce00078e0005 */
.L_x_60:
[----:B------:R-:W-:Y:S05]  /*0e80*/  BSYNC.RECONVERGENT B1 ;  /* 0x0000000000017941 */ /* 0x000fea0003800200 */
.L_x_59:
[----:B------:R-:W-:-:S13]  /*0e90*/  ISETP.GE.AND P0, PT, R22, 0x100, PT ;  /* 0x000001001600780c */ /* 0x000fda0003f06270 */
[----:B------:R-:W-:Y:S05]  /*0ea0*/  @!P0 BRA `(.L_x_69) ;  /* 0x0000000800c48947 */ /* 0x000fea0003800000 */
[----:B------:R-:W0:Y:S01]  /*0eb0*/  S2R R14, SR_LANEID ;  /* 0x00000000000e7919 */ /* 0x000e220000000000 */
[----:B------:R-:W-:Y:S01]  /*0ec0*/  BSSY.RECONVERGENT B1, `(.L_x_70) ;  /* 0x0000017000017945 */ /* 0x000fe20003800200 */
[----:B------:R-:W-:Y:S01]  /*0ed0*/  IMAD.MOV.U32 R2, RZ, RZ, R25 ;  /* 0x000000ffff027224 */ /* 0x000fe200078e0019 */
[----:B------:R1:W2:Y:S01]  /*0ee0*/  SHFL.DOWN PT, R10, R25, 0x1, 0x1f ;  /* 0x08201f00190a7f89 */ /* 0x0002a200000e0000 */
[----:B-----5:R-:W-:Y:S02]  /*0ef0*/  IMAD.MOV.U32 R4, RZ, RZ, R12 ;  /* 0x000000ffff047224 */ /* 0x020fe400078e000c */
        /* <DEDUP_REMOVED lines=19> */
.L_x_71:
[----:B------:R-:W-:Y:S05]  /*1030*/  BSYNC.RECONVERGENT B1 ;  /* 0x0000000000017941 */ /* 0x000fea0003800200 */
.L_x_70:
        /* <DEDUP_REMOVED lines=14> */
[----:B------:R-:W-:Y:S02]  /*1120*/  @!P3 SEL R10, R11, R2, P0 ;  /* 0x000000020b0ab207 */ /* 0x000fe40000000000 */
[----:B0-----:R-:W-:Y:S02]  /*1130*/  @!P3 FSEL R2, R8, R4, P0 ;  /* 0x000000040802b208 */ /* 0x001fe40000000000 */
[----:B------:R-:W-:-:S03]  /*1140*/  @!P3 FSEL R5, R9, R5, P0 ;  /* 0x000000050905b208 */ /* 0x000fc60000000000 */
[----:B------:R-:W-:Y:S02]  /*1150*/  @!P3 IMAD.MOV.U32 R6, RZ, RZ, R2 ;  /* 0x000000ffff06b224 */ /* 0x000fe400078e0002 */
[----:B------:R-:W-:-:S07]  /*1160*/  @!P3 IMAD.MOV.U32 R7, RZ, RZ, R5 ;  /* 0x000000ffff07b224 */ /* 0x000fce00078e0005 */
.L_x_73:
[----:B------:R-:W-:Y:S05]  /*1170*/  BSYNC.RECONVERGENT B1 ;  /* 0x0000000000017941 */ /* 0x000fea0003800200 */
.L_x_72:
[----:B------:R4:W4:Y:S01]  /*1180*/  SHFL.DOWN PT, R13, R10, 0x4, 0x1f ;  /* 0x08801f000a0d7f89 */ /* 0x00092200000e0000 */
[----:B------:R-:W-:Y:S01]  /*1190*/  BSSY.RECONVERGENT B1, `(.L_x_74) ;  /* 0x0000012000017945 */ /* 0x000fe20003800200 */
[----:B-1----:R-:W-:Y:S02]  /*11a0*/  IMAD.MOV.U32 R11, RZ, RZ, R10 ;  /* 0x000000ffff0b7224 */ /* 0x002fe400078e000a */
[----:B0-----:R0:W1:Y:S01]  /*11b0*/  SHFL.DOWN PT, R4, R6, 0x4, 0x1f ;  /* 0x08801f0006047f89 */ /* 0x00106200000e0000 */
[----:B--2---:R-:W-:Y:S02]  /*11c0*/  IMAD.MOV.U32 R8, RZ, RZ, R6 ;  /* 0x000000ffff087224 */ /* 0x004fe400078e0006 */
[----:B---3--:R-:W-:Y:S01]  /*11d0*/  IMAD.MOV.U32 R9, RZ, RZ, R7 ;  /* 0x000000ffff097224 */ /* 0x008fe200078e0007 */
[----:B------:R0:W2:Y:S01]  /*11e0*/  SHFL.DOWN PT, R5, R7, 0x4, 0x1f ;  /* 0x08801f0007057f89 */ /* 0x0000a200000e0000 */
[----:B------:R-:W-:Y:S05]  /*11f0*/  @P2 BRA `(.L_x_75) ;  /* 0x00000000002c2947 */ /* 0x000fea0003800000 */
[----:B-12---:R-:W-:Y:S01]  /*1200*/  DSETP.GT.AND P2, PT, R6, R4, PT ;  /* 0x000000040600722a */ /* 0x006fe20003f44000 */
[----:B----4-:R-:W-:Y:S02]  /*1210*/  IMAD.MOV.U32 R11, RZ, RZ, R13 ;  /* 0x000000ffff0b7224 */ /* 0x010fe400078e000d */
[----:B------:R-:W-:Y:S02]  /*1220*/  IMAD.MOV.U32 R8, RZ, RZ, R4 ;  /* 0x000000ffff087224 */ /* 0x000fe400078e0004 */
[----:B------:R-:W-:-:S09]  /*1230*/  IMAD.MOV.U32 R9, RZ, RZ, R5 ;  /* 0x000000ffff097224 */ /* 0x000fd200078e0005 */
[----:B------:R-:W-:-:S13]  /*1240*/  @!P2 ISETP.GE.AND P0, PT, R13, R10, PT ;  /* 0x0000000a0d00a20c */ /* 0x000fda0003f06270 */
[----:B------:R-:W-:-:S06]  /*1250*/  @!P2 DSETP.EQ.AND P0, PT, R6, R4, !P0 ;  /* 0x000000040600a22a */ /* 0x000fcc0004702000 */
[----:B------:R-:W-:Y:S02]  /*1260*/  @!P2 FSEL R2, R4, R6, P0 ;  /* 0x000000060402a208 */ /* 0x000fe40000000000 */
[----:B0-----:R-:W-:Y:S02]  /*1270*/  @!P2 FSEL R7, R5, R7, P0 ;  /* 0x000000070507a208 */ /* 0x001fe40000000000 */
[----:B------:R-:W-:Y:S01]  /*1280*/  @!P2 SEL R11, R13, R10, P0 ;  /* 0x0000000a0d0ba207 */ /* 0x000fe20000000000 */
[----:B------:R-:W-:Y:S02]  /*1290*/  @!P2 IMAD.MOV.U32 R8, RZ, RZ, R2 ;  /* 0x000000ffff08a224 */ /* 0x000fe400078e0002 */
[----:B------:R-:W-:-:S07]  /*12a0*/  @!P2 IMAD.MOV.U32 R9, RZ, RZ, R7 ;  /* 0x000000ffff09a224 */ /* 0x000fce00078e0007 */
.L_x_75:
[----:B------:R-:W-:Y:S05]  /*12b0*/  BSYNC.RECONVERGENT B1 ;  /* 0x0000000000017941 */ /* 0x000fea0003800200 */
.L_x_74:
[----:B----4-:R3:W4:Y:S01]  /*12c0*/  SHFL.DOWN PT, R10, R11, 0x8, 0x1f ;  /* 0x09001f000b0a7f89 */ /* 0x01072200000e0000 */
[----:B------:R-:W-:Y:S01]  /*12d0*/  BSSY.RECONVERGENT B1, `(.L_x_76) ;  /* 0x0000012000017945 */ /* 0x000fe20003800200 */
[----:B------:R-:W-:Y:S02]  /*12e0*/  IMAD.MOV.U32 R2, RZ, RZ, R11 ;  /* 0x000000ffff027224 */ /* 0x000fe400078e000b */
[----:B0-----:R3:W0:Y:S01]  /*12f0*/  SHFL.DOWN PT, R6, R8, 0x8, 0x1f ;  /* 0x09001f0008067f89 */ /* 0x00162200000e0000 */
[----:B-1----:R-:W-:Y:S02]  /*1300*/  IMAD.MOV.U32 R4, RZ, RZ, R8 ;  /* 0x000000ffff047224 */ /* 0x002fe400078e0008 */
[----:B--2---:R-:W-:Y:S01]  /*1310*/  IMAD.MOV.U32 R5, RZ, RZ, R9 ;  /* 0x000000ffff057224 */ /* 0x004fe200078e0009 */
[----:B------:R3:W1:Y:S01]  /*1320*/  SHFL.DOWN PT, R7, R9, 0x8, 0x1f ;  /* 0x09001f0009077f89 */ /* 0x00066200000e0000 */
[----:B------:R-:W-:Y:S05]  /*1330*/  @P1 BRA `(.L_x_77) ;  /* 0x00000000002c1947 */ /* 0x000fea0003800000 */
[----:B01----:R-:W-:Y:S01]  /*1340*/  DSETP.GT.AND P1, PT, R8, R6, PT ;  /* 0x000000060800722a */ /* 0x003fe20003f24000 */
[----:B----4-:R-:W-:Y:S02]  /*1350*/  IMAD.MOV.U32 R2, RZ, RZ, R10 ;  /* 0x000000ffff027224 */ /* 0x010fe400078e000a */
[----:B------:R-:W-:Y:S02]  /*1360*/  IMAD.MOV.U32 R4, RZ, RZ, R6 ;  /* 0x000000ffff047224 */ /* 0x000fe400078e0006 */
[----:B------:R-:W-:-:S09]  /*1370*/  IMAD.MOV.U32 R5, RZ, RZ, R7 ;  /* 0x000000ffff057224 */ /* 0x000fd200078e0007 */
[----:B------:R-:W-:-:S13]  /*1380*/  @!P1 ISETP.GE.AND P0, PT, R10, R11, PT ;  /* 0x0000000b0a00920c */ /* 0x000fda0003f06270 */
[----:B------:R-:W-:-:S06]  /*1390*/  @!P1 DSETP.EQ.AND P0, PT, R8, R6, !P0 ;  /* 0x000000060800922a */ /* 0x000fcc0004702000 */
[----:B---3--:R-:W-:Y:S02]  /*13a0*/  @!P1 FSEL R8, R6, R8, P0 ;  /* 0x0000000806089208 */ /* 0x008fe40000000000 */
[----:B------:R-:W-:Y:S02]  /*13b0*/  @!P1 FSEL R9, R7, R9, P0 ;  /* 0x0000000907099208 */ /* 0x000fe40000000000 */
[----:B------:R-:W-:Y:S01]  /*13c0*/  @!P1 SEL R2, R10, R11, P0 ;  /* 0x0000000b0a029207 */ /* 0x000fe20000000000 */
[----:B------:R-:W-:Y:S02]  /*13d0*/  @!P1 IMAD.MOV.U32 R4, RZ, RZ, R8 ;  /* 0x000000ffff049224 */ /* 0x000fe400078e0008 */
[----:B------:R-:W-:-:S07]  /*13e0*/  @!P1 IMAD.MOV.U32 R5, RZ, RZ, R9 ;  /* 0x000000ffff059224 */ /* 0x000fce00078e0009 */
.L_x_77:
[----:B------:R-:W-:Y:S05]  /*13f0*/  BSYNC.RECONVERGENT B1 ;  /* 0x0000000000017941 */ /* 0x000fea0003800200 */
.L_x_76:
[----:B------:R-:W-:Y:S01]  /*1400*/  ISETP.GT.AND P0, PT, R14, 0xf, PT ;  /* 0x0000000f0e00780c */ /* 0x000fe20003f04270 */
[----:B0-----:R0:W2:Y:S01]  /*1410*/  SHFL.DOWN PT, R6, R4, 0x10, 0x1f ;  /* 0x0a001f0004067f89 */ /* 0x0010a200000e0000 */
[----:B------:R-:W-:Y:S03]  /*1420*/  BSSY.RECONVERGENT B1, `(.L_x_78) ;  /* 0x0000018000017945 */ /* 0x000fe60003800200 */
[----:B-1----:R0:W1:Y:S04]  /*1430*/  SHFL.DOWN PT, R7, R5, 0x10, 0x1f ;  /* 0x0a001f0005077f89 */ /* 0x00206800000e0000 */
[----:B---3--:R0:W3:Y:S04]  /*1440*/  SHFL.DOWN PT, R9, R2, 0x10, 0x1f ;  /* 0x0a001f0002097f89 */ /* 0x0080e800000e0000 */
[----:B------:R-:W-:Y:S05]  /*1450*/  @P0 BRA `(.L_x_79) ;  /* 0x0000000000500947 */ /* 0x000fea0003800000 */
[----:B------:R-:W-:Y:S01]  /*1460*/  ISETP.NE.AND P2, PT, R14, RZ, PT ;  /* 0x000000ff0e00720c */ /* 0x000fe20003f45270 */
[----:B-12---:R-:W-:-:S12]  /*1470*/  DSETP.GT.AND P1, PT, R4, R6, PT ;  /* 0x000000060400722a */ /* 0x006fd80003f24000 */
[----:B------:R-:W1:Y:S01]  /*1480*/  @!P2 S2R R11, SR_CgaCtaId ;  /* 0x00000000000ba919 */ /* 0x000e620000008800 */
[----:B----4-:R-:W-:Y:S02]  /*1490*/  @!P2 MOV R10, 0x400 ;  /* 0x00000400000aa802 */ /* 0x010fe40000000f00 */
[----:B---3--:R-:W-:Y:S02]  /*14a0*/  @!P1 ISETP.GE.AND P0, PT, R9, R2, PT ;  /* 0x000000020900920c */ /* 0x008fe40003f06270 */
[----:B------:R-:W-:-:S04]  /*14b0*/  @!P2 SHF.R.U32.HI R8, RZ, 0x1, R3 ;  /* 0x00000001ff08a819 */ /* 0x000fc80000011603 */
[----:B------:R-:W-:-:S07]  /*14c0*/  @!P2 LOP3.LUT R8, R8, 0x1f0, RZ, 0xc0, !PT ;  /* 0x000001f00808a812 */ /* 0x000fce00078ec0ff */
[----:B------:R-:W-:-:S06]  /*14d0*/  @!P1 DSETP.EQ.AND P0, PT, R4, R6, !P0 ;  /* 0x000000060400922a */ /* 0x000fcc0004702000 */
[----:B0-----:R-:W-:Y:S02]  /*14e0*/  @!P1 FSEL R4, R6, R4, P0 ;  /* 0x0000000406049208 */ /* 0x001fe40000000000 */
        /* <DEDUP_REMOVED lines=11> */
.L_x_79:
[----:B------:R-:W-:Y:S05]  /*15a0*/  BSYNC.RECONVERGENT B1 ;  /* 0x0000000000017941 */ /* 0x000fea0003800200 */
.L_x_78:
[----:B------:R-:W-:Y:S01]  /*15b0*/  BAR.SYNC.DEFER_BLOCKING 0x0 ;  /* 0x0000000000007b1d */ /* 0x000fe20000010000 */
[----:B------:R-:W-:-:S13]  /*15c0*/  ISETP.NE.AND P0, PT, R3, RZ, PT ;  /* 0x000000ff0300720c */ /* 0x000fda0003f05270 */
[----:B------:R-:W-:Y:S05]  /*15d0*/  @P0 BRA `(.L_x_80) ;  /* 0x0000002c00940947 */ /* 0x000fea0003800000 */
[----:B------:R-:W5:Y:S01]  /*15e0*/  S2UR UR5, SR_CgaCtaId ;  /* 0x00000000000579c3 */ /* 0x000f620000008800 */
[----:B------:R-:W-:Y:S02]  /*15f0*/  UMOV UR4, 0x400 ;  /* 0x0000040000047882 */ /* 0x000fe40000000000 */
[----:B-----5:R-:W-:-:S09]  /*1600*/  ULEA UR4, UR5, UR4, 0x18 ;  /* 0x0000000405047291 */ /* 0x020fd2000f8ec0ff */
[----:B0--3--:R-:W0:Y:S04]  /*1610*/  LDS.64 R8, [UR4+0x20] ;  /* 0x00002004ff087984 */ /* 0x009e280008000a00 */
[----:B------:R-:W3:Y:S04]  /*1620*/  LDS R3, [UR4+0x18] ;  /* 0x00001804ff037984 */ /* 0x000ee80008000800 */
[----:B------:R-:W5:Y:S04]  /*1630*/  LDS R12, [UR4+0x28] ;  /* 0x00002804ff0c7984 */ /* 0x000f680008000800 */
[----:B----4-:R-:W4:Y:S04]  /*1640*/  LDS.64 R10, [UR4+0x30] ;  /* 0x00003004ff0a7984 */ /* 0x010f280008000a00 */
[----:B------:R-:W4:Y:S04]  /*1650*/  LDS R13, [UR4+0x38] ;  /* 0x00003804ff0d7984 */ /* 0x000f280008000800 */
[----:B-12---:R-:W1:Y:S04]  /*1660*/  LDS.64 R6, [UR4+0x40] ;  /* 0x00004004ff067984 */ /* 0x006e680008000a00 */
[----:B------:R-:W2:Y:S01]  /*1670*/  LDS R15, [UR4+0x48] ;  /* 0x00004804ff0f7984 */ /* 0x000ea20008000800 */
[----:B0-----:R-:W-:-:S14]  /*1680*/  DSETP.GEU.AND P2, PT, R8, R4, PT ;  /* 0x000000040800722a */ /* 0x001fdc0003f4e000 */
[----:B---3--:R-:W-:-:S13]  /*1690*/  @P2 ISETP.GE.AND P0, PT, R3, R2, PT ;  /* 0x000000020300220c */ /* 0x008fda0003f06270 */
[----:B------:R-:W-:-:S06]  /*16a0*/  @P2 DSETP.EQ.AND P0, PT, R4, R8, !P0 ;  /* 0x000000080400222a */ /* 0x000fcc0004702000 */
[----:B------:R-:W-:Y:S02]  /*16b0*/  @P2 SEL R3, R3, R2, P0 ;  /* 0x0000000203032207 */ /* 0x000fe40000000000 */
[----:B------:R-:W-:Y:S02]  /*16c0*/  @P2 FSEL R2, R8, R4, P0 ;  /* 0x0000000408022208 */ /* 0x000fe40000000000 */
[----:B-----5:R-:W-:Y:S02]  /*16d0*/  ISETP.GE.AND P1, PT, R12, R3, PT ;  /* 0x000000030c00720c */ /* 0x020fe40003f26270 */
[----:B------:R-:W-:Y:S01]  /*16e0*/  @P2 FSEL R5, R9, R5, P0 ;  /* 0x0000000509052208 */ /* 0x000fe20000000000 */
[----:B------:R-:W-:-:S04]  /*16f0*/  @P2 IMAD.MOV.U32 R8, RZ, RZ, R2 ;  /* 0x000000ffff082224 */ /* 0x000fc800078e0002 */
[----:B------:R-:W-:Y:S02]  /*1700*/  @P2 IMAD.MOV.U32 R9, RZ, RZ, R5 ;  /* 0x000000ffff092224 */ /* 0x000fe400078e0005 */
[----:B------:R-:W-:Y:S04]  /*1710*/  LDS.64 R4, [UR4+0x60] ;  /* 0x00006004ff047984 */ /* 0x000fe80008000a00 */
[----:B----4-:R-:W-:-:S06]  /*1720*/  DSETP.EQ.AND P0, PT, R8, R10, !P1 ;  /* 0x0000000a0800722a */ /* 0x010fcc0004f02000 */
[----:B------:R-:W-:-:S06]  /*1730*/  DSETP.LT.OR P0, PT, R10, R8, P0 ;  /* 0x000000080a00722a */ /* 0x000fcc0000701400 */
[----:B------:R-:W-:Y:S02]  /*1740*/  SEL R12, R12, R3, P0 ;  /* 0x000000030c0c7207 */ /* 0x000fe40000000000 */
[----:B------:R-:W0:Y:S01]  /*1750*/  LDS.64 R2, [UR4+0x50] ;  /* 0x00005004ff027984 */ /* 0x000e220008000a00 */
[----:B------:R-:W-:Y:S02]  /*1760*/  FSEL R8, R10, R8, P0 ;  /* 0x000000080a087208 */ /* 0x000fe40000000000 */
[----:B------:R-:W-:Y:S01]  /*1770*/  ISETP.GE.AND P1, PT, R13, R12, PT ;  /* 0x0000000c0d00720c */ /* 0x000fe20003f26270 */
[----:B------:R-:W-:Y:S01]  /*1780*/  LDS R10, [UR4+0x68] ;  /* 0x00006804ff0a7984 */ /* 0x000fe20008000800 */
[----:B------:R-:W-:-:S03]  /*1790*/  FSEL R9, R11, R9, P0 ;  /* 0x000000090b097208 */ /* 0x000fc60000000000 */
[----:B------:R-:W3:Y:S08]  /*17a0*/  LDS R11, [UR4+0x58] ;  /* 0x00005804ff0b7984 */ /* 0x000ef00008000800 */
[----:B-1----:R-:W-:-:S06]  /*17b0*/  DSETP.EQ.AND P0, PT, R8, R6, !P1 ;  /* 0x000000060800722a */ /* 0x002fcc0004f02000 */
[----:B------:R-:W-:-:S06]  /*17c0*/  DSETP.LT.OR P0, PT, R6, R8, P0 ;  /* 0x000000080600722a */ /* 0x000fcc0000701400 */
[----:B------:R-:W-:Y:S02]  /*17d0*/  SEL R12, R13, R12, P0 ;  /* 0x0000000c0d0c7207 */ /* 0x000fe40000000000 */
[----:B------:R-:W-:Y:S01]  /*17e0*/  FSEL R6, R6, R8, P0 ;  /* 0x0000000806067208 */ /* 0x000fe20000000000 */
[----:B------:R-:W-:Y:S01]  /*17f0*/  LDS R13, [UR4+0x78] ;  /* 0x00007804ff0d7984 */ /* 0x000fe20008000800 */
[----:B--2---:R-:W-:Y:S02]  /*1800*/  ISETP.GE.AND P1, PT, R15, R12, PT ;  /* 0x0000000c0f00720c */ /* 0x004fe40003f26270 */
[----:B------:R-:W-:Y:S02]  /*1810*/  FSEL R7, R7, R9, P0 ;  /* 0x0000000907077208 */ /* 0x000fe40000000000 */
[----:B------:R-:W1:Y:S09]  /*1820*/  LDS.64 R8, [UR4+0x70] ;  /* 0x00007004ff087984 */ /* 0x000e720008000a00 */
[----:B0-----:R-:W-:-:S06]  /*1830*/  DSETP.EQ.AND P0, PT, R6, R2, !P1 ;  /* 0x000000020600722a */ /* 0x001fcc0004f02000 */
[----:B------:R-:W-:-:S06]  /*1840*/  DSETP.LT.OR P0, PT, R2, R6, P0 ;  /* 0x000000060200722a */ /* 0x000fcc0000701400 */
[----:B------:R-:W-:Y:S02]  /*1850*/  SEL R12, R15, R12, P0 ;  /* 0x0000000c0f0c7207 */ /* 0x000fe40000000000 */
[----:B------:R-:W-:Y:S02]  /*1860*/  FSEL R2, R2, R6, P0 ;  /* 0x0000000602027208 */ /* 0x000fe40000000000 */
[----:B---3--:R-:W-:Y:S02]  /*1870*/  ISETP.GE.AND P1, PT, R11, R12, PT ;  /* 0x0000000c0b00720c */ /* 0x008fe40003f26270 */
        /* <DEDUP_REMOVED lines=8> */
[----:B-1----:R-:W-:-:S06]  /*1900*/  DSETP.EQ.AND P0, PT, R2, R8, !P1 ;  /* 0x000000080200722a */ /* 0x002fcc0004f02000 */
        /* <DEDUP_REMOVED lines=11> */
.L_x_69:
[----:B------:R-:W0:Y:S01]  /*19c0*/  S2R R6, SR_LANEID ;  /* 0x0000000000067919 */ /* 0x000e220000000000 */
[----:B------:R-:W-:Y:S01]  /*19d0*/  LOP3.LUT R2, R3, 0x3e0, RZ, 0xc0, !PT ;  /* 0x000003e003027812 */ /* 0x000fe200078ec0ff */
[----:B------:R-:W-:Y:S03]  /*19e0*/  BSSY.RECONVERGENT B1, `(.L_x_81) ;  /* 0x0000026000017945 */ /* 0x000fe60003800200 */
[----:B------:R-:W-:Y:S01]  /*19f0*/  LOP3.LUT R7, RZ, R2, RZ, 0x33, !PT ;  /* 0x00000002ff077212 */ /* 0x000fe200078e33ff */
[----:B------:R-:W-:-:S04]  /*1a00*/  VIADD R5, R2, 0x20 ;  /* 0x0000002002057836 */ /* 0x000fc80000000000 */
[----:B------:R-:W-:Y:S01]  /*1a10*/  IMAD.IADD R7, R22, 0x1, R7 ;  /* 0x0000000116077824 */ /* 0x000fe200078e0207 */
[----:B------:R-:W-:-:S04]  /*1a20*/  ISETP.GT.AND P0, PT, R5, R22, PT ;  /* 0x000000160500720c */ /* 0x000fc80003f04270 */
[----:B------:R-:W-:Y:S02]  /*1a30*/  SEL R9, R7, 0x1f, P0 ;  /* 0x0000001f07097807 */ /* 0x000fe40000000000 */
[C---:B0-----:R-:W-:Y:S01]  /*1a40*/  ISETP.NE.AND P1, PT, R6.reuse, RZ, PT ;  /* 0x000000ff0600720c */ /* 0x041fe20003f25270 */
[C---:B------:R-:W-:Y:S01]  /*1a50*/  VIADD R2, R6.reuse, 0x2 ;  /* 0x0000000206027836 */ /* 0x040fe20000000000 */
[----:B------:R-:W-:-:S04]  /*1a60*/  ISETP.GE.AND P0, PT, R6, R9, PT ;  /* 0x000000090600720c */ /* 0x000fc80003f06270 */
[----:B------:R-:W-:Y:S01]  /*1a70*/  ISETP.GT.AND P5, PT, R2, R9, PT ;  /* 0x000000090200720c */ /* 0x000fe20003fa4270 */
[----:B------:R-:W-:-:S05]  /*1a80*/  VIADD R2, R6, 0x8 ;  /* 0x0000000806027836 */ /* 0x000fca0000000000 */
[----:B------:R-:W-:Y:S01]  /*1a90*/  ISETP.GT.AND P3, PT, R2, R9, PT ;  /* 0x000000090200720c */ /* 0x000fe20003f64270 */
[----:B------:R-:W0:Y:S01]  /*1aa0*/  @!P1 S2R R11, SR_CgaCtaId ;  /* 0x00000000000b9919 */ /* 0x000e220000008800 */
[----:B------:R-:W-:Y:S01]  /*1ab0*/  @!P1 MOV R4, 0x400 ;  /* 0x0000040000049802 */ /* 0x000fe20000000f00 */
[----:B------:R-:W-:Y:S01]  /*1ac0*/  IMAD.MOV.U32 R2, RZ, RZ, R25 ;  /* 0x000000ffff027224 */ /* 0x000fe200078e0019 */
        /* <DEDUP_REMOVED lines=8> */
[----:B------:R-:W-:-:S03]  /*1b50*/  ISETP.GT.AND P2, PT, R6, R9, PT ;  /* 0x000000090600720c */ /* 0x000fc60003f44270 */
        /* <DEDUP_REMOVED lines=8> */
[----:B------:R-:W-:Y:S01]  /*1be0*/  @!P6 FSEL R6, R4, R12, P0 ;  /* 0x0000000c0406e208 */ /* 0x000fe20000000000 */
[----:B0-----:R-:W-:Y:S01]  /*1bf0*/  IMAD.MOV.U32 R12, RZ, RZ, R4 ;  /* 0x000000ffff0c7224 */ /* 0x001fe200078e0004 */
[----:B------:R-:W-:Y:S01]  /*1c00*/  @!P6 FSEL R11, R5, R13, P0 ;  /* 0x0000000d050be208 */ /* 0x000fe20000000000 */
[----:B------:R-:W-:Y:S02]  /*1c10*/  IMAD.MOV.U32 R13, RZ, RZ, R5 ;  /* 0x000000ffff0d7224 */ /* 0x000fe400078e0005 */
[----:B------:R-:W-:Y:S02]  /*1c20*/  @!P6 IMAD.MOV.U32 R12, RZ, RZ, R6 ;  /* 0x000000ffff0ce224 */ /* 0x000fe400078e0006 */
[----:B------:R-:W-:-:S07]  /*1c30*/  @!P6 IMAD.MOV.U32 R13, RZ, RZ, R11 ;  /* 0x000000ffff0de224 */ /* 0x000fce00078e000b */
.L_x_82:
[----:B------:R-:W-:Y:S05]  /*1c40*/  BSYNC.RECONVERGENT B1 ;  /* 0x0000000000017941 */ /* 0x000fea0003800200 */
.L_x_81:
[----:B------:R4:W0:Y:S01]  /*1c50*/  SHFL.DOWN PT, R15, R2, 0x2, R9 ;  /* 0x08400000020f7989 */ /* 0x00082200000e0009 */
[----:B------:R-:W-:Y:S01]  /*1c60*/  BSSY.RECONVERGENT B1, `(.L_x_83) ;  /* 0x0000012000017945 */ /* 0x000fe20003800200 */
[----:B--2---:R-:W-:Y:S02]  /*1c70*/  IMAD.MOV.U32 R6, RZ, RZ, R2 ;  /* 0x000000ffff067224 */ /* 0x004fe400078e0002 */
[----:B------:R4:W2:Y:S01]  /*1c80*/  SHFL.DOWN PT, R10, R12, 0x2, R9 ;  /* 0x084000000c0a7989 */ /* 0x0008a200000e0009 */
[----:B---3--:R-:W-:Y:S02]  /*1c90*/  IMAD.MOV.U32 R4, RZ, RZ, R12 ;  /* 0x000000ffff047224 */ /* 0x008fe400078e000c */
[----:B-1----:R-:W-:Y:S01]  /*1ca0*/  IMAD.MOV.U32 R5, RZ, RZ, R13 ;  /* 0x000000ffff057224 */ /* 0x002fe200078e000d */
[----:B------:R4:W1:Y:S01]  /*1cb0*/  SHFL.DOWN PT, R11, R13, 0x2, R9 ;  /* 0x084000000d0b7989 */ /* 0x00086200000e0009 */
[----:B------:R-:W-:Y:S05]  /*1cc0*/  @P5 BRA `(.L_x_84) ;  /* 0x00000000002c5947 */ /* 0x000fea0003800000 */
[----:B-12---:R-:W-:Y:S01]  /*1cd0*/  DSETP.GT.AND P5, PT, R12, R10, PT ;  /* 0x0000000a0c00722a */ /* 0x006fe20003fa4000 */
[----:B0-----:R-:W-:Y:S02]  /*1ce0*/  IMAD.MOV.U32 R6, RZ, RZ, R15 ;  /* 0x000000ffff067224 */ /* 0x001fe400078e000f */
[----:B------:R-:W-:Y:S02]  /*1cf0*/  IMAD.MOV.U32 R4, RZ, RZ, R10 ;  /* 0x000000ffff047224 */ /* 0x000fe400078e000a */
[----:B------:R-:W-:-:S09]  /*1d00*/  IMAD.MOV.U32 R5, RZ, RZ, R11 ;  /* 0x000000ffff057224 */ /* 0x000fd200078e000b */
[----:B------:R-:W-:-:S13]  /*1d10*/  @!P5 ISETP.GE.AND P0, PT, R15, R2, PT ;  /* 0x000000020f00d20c */ /* 0x000fda0003f06270 */
[----:B------:R-:W-:-:S06]  /*1d20*/  @!P5 DSETP.EQ.AND P0, PT, R12, R10, !P0 ;  /* 0x0000000a0c00d22a */ /* 0x000fcc0004702000 */
[----:B------:R-:W-:Y:S02]  /*1d30*/  @!P5 SEL R6, R15, R2, P0 ;  /* 0x000000020f06d207 */ /* 0x000fe40000000000 */
[----:B----4-:R-:W-:Y:S02]  /*1d40*/  @!P5 FSEL R2, R10, R12, P0 ;  /* 0x0000000c0a02d208 */ /* 0x010fe40000000000 */
[----:B------:R-:W-:-:S03]  /*1d50*/  @!P5 FSEL R13, R11, R13, P0 ;  /* 0x0000000d0b0dd208 */ /* 0x000fc60000000000 */
[----:B------:R-:W-:Y:S02]  /*1d60*/  @!P5 IMAD.MOV.U32 R4, RZ, RZ, R2 ;  /* 0x000000ffff04d224 */ /* 0x000fe400078e0002 */
[----:B------:R-:W-:-:S07]  /*1d70*/  @!P5 IMAD.MOV.U32 R5, RZ, RZ, R13 ;  /* 0x000000ffff05d224 */ /* 0x000fce00078e000d */
.L_x_84:
[----:B------:R-:W-:Y:S05]  /*1d80*/  BSYNC.RECONVERGENT B1 ;  /* 0x0000000000017941 */ /* 0x000fea0003800200 */
.L_x_83:
[----:B0-----:R0:W3:Y:S01]  /*1d90*/  SHFL.DOWN PT, R15, R6, 0x4, R9 ;  /* 0x08800000060f7989 */ /* 0x0010e200000e0009 */
[----:B------:R-:W-:Y:S01]  /*1da0*/  BSSY.RECONVERGENT B1, `(.L_x_85) ;  /* 0x0000012000017945 */ /* 0x000fe20003800200 */
[----:B----4-:R-:W-:Y:S02]  /*1db0*/  IMAD.MOV.U32 R2, RZ, RZ, R6 ;  /* 0x000000ffff027224 */ /* 0x010fe400078e0006 */
[----:B------:R0:W4:Y:S01]  /*1dc0*/  SHFL.DOWN PT, R12, R4, 0x4, R9 ;  /* 0x08800000040c7989 */ /* 0x00012200000e0009 */
[----:B--2---:R-:W-:Y:S02]  /*1dd0*/  IMAD.MOV.U32 R10, RZ, RZ, R4 ;  /* 0x000000ffff0a7224 */ /* 0x004fe400078e0004 */
[----:B-1----:R-:W-:Y:S01]  /*1de0*/  IMAD.MOV.U32 R11, RZ, RZ, R5 ;  /* 0x000000ffff0b7224 */ /* 0x002fe200078e0005 */
[----:B------:R0:W1:Y:S01]  /*1df0*/  SHFL.DOWN PT, R13, R5, 0x4, R9 ;  /* 0x08800000050d7989 */ /* 0x00006200000e0009 */
        /* <DEDUP_REMOVED lines=12> */
.L_x_86:
[----:B------:R-:W-:Y:S05]  /*1ec0*/  BSYNC.RECONVERGENT B1 ;  /* 0x0000000000017941 */ /* 0x000fea0003800200 */
.L_x_85:
[----:B---3--:R2:W3:Y:S01]  /*1ed0*/  SHFL.DOWN PT, R15, R2, 0x8, R9 ;  /* 0x09000000020f7989 */ /* 0x0084e200000e0009 */
[----:B------:R-:W-:Y:S01]  /*1ee0*/  BSSY.RECONVERGENT B1, `(.L_x_87) ;  /* 0x0000012000017945 */ /* 0x000fe20003800200 */
[----:B0-----:R-:W-:Y:S02]  /*1ef0*/  IMAD.MOV.U32 R6, RZ, RZ, R2 ;  /* 0x000000ffff067224 */ /* 0x001fe400078e0002 */
[----:B------:R2:W0:Y:S01]  /*1f00*/  SHFL.DOWN PT, R4, R10, 0x8, R9 ;  /* 0x090000000a047989 */ /* 0x00042200000e0009 */
[----:B----4-:R-:W-:Y:S02]  /*1f10*/  IMAD.MOV.U32 R12, RZ, RZ, R10 ;  /* 0x000000ffff0c7224 */ /* 0x010fe400078e000a */
[----:B-1----:R-:W-:Y:S01]  /*1f20*/  IMAD.MOV.U32 R13, RZ, RZ, R11 ;  /* 0x000000ffff0d7224 */ /* 0x002fe200078e000b */
[----:B------:R2:W1:Y:S01]  /*1f30*/  SHFL.DOWN PT, R5, R11, 0x8, R9 ;  /* 0x090000000b057989 */ /* 0x00046200000e0009 */
[----:B------:R-:W-:Y:S05]  /*1f40*/  @P3 BRA `(.L_x_88) ;  /* 0x00000000002c3947 */ /* 0x000fea0003800000 */
[----:B01----:R-:W-:Y:S01]  /*1f50*/  DSETP.GT.AND P3, PT, R10, R4, PT ;  /* 0x000000040a00722a */ /* 0x003fe20003f64000 */
[----:B---3--:R-:W-:Y:S02]  /*1f60*/  IMAD.MOV.U32 R6, RZ, RZ, R15 ;  /* 0x000000ffff067224 */ /* 0x008fe400078e000f */
[----:B------:R-:W-:Y:S02]  /*1f70*/  IMAD.MOV.U32 R12, RZ, RZ, R4 ;  /* 0x000000ffff0c7224 */ /* 0x000fe400078e0004 */
[----:B------:R-:W-:-:S09]  /*1f80*/  IMAD.MOV.U32 R13, RZ, RZ, R5 ;  /* 0x000000ffff0d7224 */ /* 0x000fd200078e0005 */
[----:B------:R-:W-:-:S13]  /*1f90*/  @!P3 ISETP.GE.AND P0, PT, R15, R2, PT ;  /* 0x000000020f00b20c */ /* 0x000fda0003f06270 */
[----:B------:R-:W-:-:S06]  /*1fa0*/  @!P3 DSETP.EQ.AND P0, PT, R10, R4, !P0 ;  /* 0x000000040a00b22a */ /* 0x000fcc0004702000 */
[----:B------:R-:W-:Y:S02]  /*1fb0*/  @!P3 SEL R6, R15, R2, P0 ;  /* 0x000000020f06b207 */ /* 0x000fe40000000000 */
[----:B--2---:R-:W-:Y:S02]  /*1fc0*/  @!P3 FSEL R2, R4, R10, P0 ;  /* 0x0000000a0402b208 */ /* 0x004fe40000000000 */
[----:B------:R-:W-:-:S03]  /*1fd0*/  @!P3 FSEL R11, R5, R11, P0 ;  /* 0x0000000b050bb208 */ /* 0x000fc60000000000 */
[----:B------:R-:W-:Y:S02]  /*1fe0*/  @!P3 IMAD.MOV.U32 R12, RZ, RZ, R2 ;  /* 0x000000ffff0cb224 */ /* 0x000fe400078e0002 */
[----:B------:R-:W-:-:S07]  /*1ff0*/  @!P3 IMAD.MOV.U32 R13, RZ, RZ, R11 ;  /* 0x000000ffff0db224 */ /* 0x000fce00078e000b */
.L_x_88:
[----:B------:R-:W-:Y:S05]  /*2000*/  BSYNC.RECONVERGENT B1 ;  /* 0x0000000000017941 */ /* 0x000fea0003800200 */
.L_x_87:
[----:B---3--:R3:W4:Y:S01]  /*2010*/  SHFL.DOWN PT, R15, R6, 0x10, R9 ;  /* 0x0a000000060f7989 */ /* 0x00872200000e0009 */
[----:B------:R-:W-:Y:S01]  /*2020*/  BSSY.RECONVERGENT B1, `(.L_x_89) ;  /* 0x0000012000017945 */ /* 0x000fe20003800200 */
[----:B--2---:R-:W-:Y:S02]  /*2030*/  IMAD.MOV.U32 R2, RZ, RZ, R6 ;  /* 0x000000ffff027224 */ /* 0x004fe400078e0006 */
[----:B------:R3:W2:Y:S01]  /*2040*/  SHFL.DOWN PT, R10, R12, 0x10, R9 ;  /* 0x0a0000000c0a7989 */ /* 0x0006a200000e0009 */
[----:B0-----:R-:W-:Y:S02]  /*2050*/  IMAD.MOV.U32 R4, RZ, RZ, R12 ;  /* 0x000000ffff047224 */ /* 0x001fe400078e000c */
[----:B-1----:R-:W-:Y:S01]  /*2060*/  IMAD.MOV.U32 R5, RZ, RZ, R13 ;  /* 0x000000ffff057224 */ /* 0x002fe200078e000d */
[----:B------:R3:W0:Y:S01]  /*2070*/  SHFL.DOWN PT, R11, R13, 0x10, R9 ;  /* 0x0a0000000d0b7989 */ /* 0x00062200000e0009 */
[----:B------:R-:W-:Y:S05]  /*2080*/  @P2 BRA `(.L_x_90) ;  /* 0x00000000002c2947 */ /* 0x000fea0003800000 */
[----:B0-2---:R-:W-:Y:S01]  /*2090*/  DSETP.GT.AND P2, PT, R12, R10, PT ;  /* 0x0000000a0c00722a */ /* 0x005fe20003f44000 */
[----:B----4-:R-:W-:Y:S02]  /*20a0*/  IMAD.MOV.U32 R2, RZ, RZ, R15 ;  /* 0x000000ffff027224 */ /* 0x010fe400078e000f */
[----:B------:R-:W-:Y:S02]  /*20b0*/  IMAD.MOV.U32 R4, RZ, RZ, R10 ;  /* 0x000000ffff047224 */ /* 0x000fe400078e000a */
[----:B------:R-:W-:-:S09]  /*20c0*/  IMAD.MOV.U32 R5, RZ, RZ, R11 ;  /* 0x000000ffff057224 */ /* 0x000fd200078e000b */
[----:B------:R-:W-:-:S13]  /*20d0*/  @!P2 ISETP.GE.AND P0, PT, R15, R6, PT ;  /* 0x000000060f00a20c */ /* 0x000fda0003f06270 */
[----:B------:R-:W-:-:S06]  /*20e0*/  @!P2 DSETP.EQ.AND P0, PT, R12, R10, !P0 ;  /* 0x0000000a0c00a22a */ /* 0x000fcc0004702000 */
[----:B------:R-:W-:Y:S02]  /*20f0*/  @!P2 SEL R2, R15, R6, P0 ;  /* 0x000000060f02a207 */ /* 0x000fe40000000000 */
[----:B---3--:R-:W-:Y:S02]  /*2100*/  @!P2 FSEL R6, R10, R12, P0 ;  /* 0x0000000c0a06a208 */ /* 0x008fe40000000000 */
[----:B------:R-:W-:-:S03]  /*2110*/  @!P2 FSEL R13, R11, R13, P0 ;  /* 0x0000000d0b0da208 */ /* 0x000fc60000000000 */
[----:B------:R-:W-:Y:S02]  /*2120*/  @!P2 IMAD.MOV.U32 R4, RZ, RZ, R6 ;  /* 0x000000ffff04a224 */ /* 0x000fe400078e0006 */
[----:B------:R-:W-:-:S07]  /*2130*/  @!P2 IMAD.MOV.U32 R5, RZ, RZ, R13 ;  /* 0x000000ffff05a224 */ /* 0x000fce00078e000d */
.L_x_90:
[----:B------:R-:W-:Y:S05]  /*2140*/  BSYNC.RECONVERGENT B1 ;  /* 0x0000000000017941 */ /* 0x000fea0003800200 */
.L_x_89:
[----:B------:R-:W-:Y:S01]  /*2150*/  ISETP.GE.AND P0, PT, R22, 0x21, PT ;  /* 0x000000211600780c */ /* 0x000fe20003f06270 */
[----:B------:R1:W-:Y:S03]  /*2160*/  @!P1 STS [R7+0x8], R2 ;  /* 0x0000080207009388 */ /* 0x0003e60000000800 */
[----:B------:R-:W-:Y:S01]  /*2170*/  ISETP.NE.OR P0, PT, R3, RZ, !P0 ;  /* 0x000000ff0300720c */ /* 0x000fe20004705670 */
[----:B------:R1:W-:Y:S01]  /*2180*/  @!P1 STS.64 [R7+0x10], R4 ;  /* 0x0000100407009388 */ /* 0x0003e20000000a00 */
[----:B------:R-:W-:Y:S11]  /*2190*/  BAR.SYNC.DEFER_BLOCKING 0x0 ;  /* 0x0000000000007b1d */ /* 0x000ff60000010000 */
[----:B-1----:R-:W-:Y:S05]  /*21a0*/  @P0 BRA `(.L_x_80) ;  /* 0x0000002000a00947 */ /* 0x002fea0003800000 */
[----:B------:R-:W1:Y:S01]  /*21b0*/  S2UR UR5, SR_CgaCtaId ;  /* 0x00000000000579c3 */ /* 0x000e620000008800 */
[----:B------:R-:W-:Y:S01]  /*21c0*/  UMOV UR4, 0x400 ;  /* 0x0000040000047882 */ /* 0x000fe20000000000 */
[----:B------:R-:W-:Y:S01]  /*21d0*/  ISETP.GE.U32.AND P2, PT, R22, 0x41, PT ;  /* 0x000000411600780c */ /* 0x000fe20003f46070 */
[----:B-1----:R-:W-:-:S09]  /*21e0*/  ULEA UR4, UR5, UR4, 0x18 ;  /* 0x0000000405047291 */ /* 0x002fd2000f8ec0ff */
[----:B---3--:R-:W1:Y:S04]  /*21f0*/  LDS.64 R6, [UR4+0x20] ;  /* 0x00002004ff067984 */ /* 0x008e680008000a00 */
[----:B------:R-:W3:Y:S01]  /*2200*/  LDS R9, [UR4+0x18] ;  /* 0x00001804ff097984 */ /* 0x000ee20008000800 */
[----:B-1----:R-:W-:-:S14]  /*2210*/  DSETP.GEU.AND P1, PT, R6, R4, PT ;  /* 0x000000040600722a */ /* 0x002fdc0003f2e000 */
[----:B---3--:R-:W-:-:S13]  /*2220*/  @P1 ISETP.GE.AND P0, PT, R9, R2, PT ;  /* 0x000000020900120c */ /* 0x008fda0003f06270 */
        /* <DEDUP_REMOVED lines=10> */
[----:B------:R-:W1:Y:S01]  /*22d0*/  LDS R4, [UR4+0x28] ;  /* 0x00002804ff047984 */ /* 0x000e620008000800 */
[----:B------:R-:W-:-:S03]  /*22e0*/  ISETP.GE.U32.AND P1, PT, R22, 0x61, PT ;  /* 0x000000611600780c */ /* 0x000fc60003f26070 */
[----:B------:R-:W3:Y:S01]  /*22f0*/  LDS.64 R2, [UR4+0x30] ;  /* 0x00003004ff027984 */ /* 0x000ee20008000a00 */
[----:B-1----:R-:W-:-:S13]  /*2300*/  ISETP.GE.AND P0, PT, R4, R9, PT ;  /* 0x000000090400720c */ /* 0x002fda0003f06270 */
[----:B---3--:R-:W-:-:S06]  /*2310*/  DSETP.EQ.AND P0, PT, R6, R2, !P0 ;  /* 0x000000020600722a */ /* 0x008fcc0004702000 */
[----:B------:R-:W-:-:S06]  /*2320*/  DSETP.LT.OR P0, PT, R2, R6, P0 ;  /* 0x000000060200722a */ /* 0x000fcc0000701400 */
[----:B------:R-:W-:Y:S02]  /*2330*/  FSEL R6, R2, R6, P0 ;  /* 0x0000000602067208 */ /* 0x000fe40000000000 */
[----:B------:R-:W-:Y:S02]  /*2340*/  SEL R2, R4, R9, P0 ;  /* 0x0000000904027207 */ /* 0x000fe40000000000 */
[----:B------:R-:W-:Y:S01]  /*2350*/  FSEL R5, R3, R7, P0 ;  /* 0x0000000703057208 */ /* 0x000fe20000000000 */
        /* <DEDUP_REMOVED lines=9> */
[----:B------:R-:W-:Y:S02]  /*23f0*/  FSEL R5, R7, R5, P0 ;  /* 0x0000000507057208 */ /* 0x000fe40000000000 */
[----:B------:R-:W-:Y:S01]  /*2400*/  SEL R2, R3, R2, P0 ;  /* 0x0000000203027207 */ /* 0x000fe20000000000 */
        /* <DEDUP_REMOVED lines=31> */
[----:B------:R-:W1:Y:S04]  /*2600*/  LDS R3, [UR4+0x78] ;  /* 0x00007804ff037984 */ /* 0x000e680008000800 */
[----:B------:R-:W3:Y:S01]  /*2610*/  LDS.64 R6, [UR4+0x80] ;  /* 0x00008004ff067984 */ /* 0x000ee20008000a00 */
[----:B-1----:R-:W-:-:S13]  /*2620*/  ISETP.GE.AND P0, PT, R3, R2, PT ;  /* 0x000000020300720c */ /* 0x002fda0003f06270 */
[----:B---3--:R-:W-:-:S06]  /*2630*/  DSETP.EQ.AND P0, PT, R4, R6, !P0 ;  /* 0x000000060400722a */ /* 0x008fcc0004702000 */
[----:B------:R-:W-:-:S06]  /*2640*/  DSETP.LT.OR P0, PT, R6, R4, P0 ;  /* 0x000000040600722a */ /* 0x000fcc0000701400 */
[----:B------:R-:W-:Y:S02]  /*2650*/  FSEL R4, R6, R4, P0 ;  /* 0x0000000406047208 */ /* 0x000fe40000000000 */
[----:B------:R-:W-:Y:S02]  /*2660*/  FSEL R5, R7, R5, P0 ;  /* 0x0000000507057208 */ /* 0x000fe40000000000 */
[----:B------:R-:W-:Y:S01]  /*2670*/  SEL R2, R3, R2, P0 ;  /* 0x0000000203027207 */ /* 0x000fe20000000000 */
[----:B------:R-:W-:Y:S06]  /*2680*/  BRA `(.L_x_80) ;  /* 0x0000001c00687947 */ /* 0x000fec0003800000 */
.L_x_56:
[----:B------:R-:W0:Y:S01]  /*2690*/  S2R R3, SR_TID.X ;  /* 0x0000000000037919 */ /* 0x000e220000002100 */
[----:B------:R-:W1:Y:S01]  /*26a0*/  LDCU.64 UR8, c[0x0][0x380] ;  /* 0x00007000ff0877ac */ /* 0x000e620008000a00 */
[----:B------:R-:W2:Y:S01]  /*26b0*/  LDCU UR5, c[0x0][0x388] ;  /* 0x00007100ff0577ac */ /* 0x000ea20008000800 */
[----:B-1----:R-:W-:Y:S02]  /*26c0*/  IMAD.U32 R20, RZ, RZ, UR8 ;  /* 0x00000008ff147e24 */ /* 0x002fe4000f8e00ff */
[----:B------:R-:W-:Y:S02]  /*26d0*/  IMAD.U32 R21, RZ, RZ, UR9 ;  /* 0x00000009ff157e24 */ /* 0x000fe4000f8e00ff */
[----:B0-----:R-:W-:-:S04]  /*26e0*/  IMAD R2, R0, 0x400, R3 ;  /* 0x0000040000027824 */ /* 0x001fc800078e0203 */
[----:B--2---:R-:W-:Y:S02]  /*26f0*/  VIADD R19, R2, UR5 ;  /* 0x0000000502137c36 */ /* 0x004fe40008000000 */
[----:B------:R-:W0:Y:S02]  /*2700*/  LDC R2, c[0x0][0x3b4] ;  /* 0x0000ed00ff027b82 */ /* 0x000e240000000800 */
[----:B------:R-:W-:-:S05]  /*2710*/  IMAD.WIDE R14, R19, 0x8, R20 ;  /* 0x00000008130e7825 */ /* 0x000fca00078e0214 */
[----:B------:R-:W2:Y:S04]  /*2720*/  LDG.E.64 R8, desc[UR6][R14.64] ;  /* 0x000000060e087981 */ /* 0x000ea8000c1e1b00 */
[----:B------:R-:W2:Y:S04]  /*2730*/  LDG.E.64 R12, desc[UR6][R14.64+0x800] ;  /* 0x000800060e0c7981 */ /* 0x000ea8000c1e1b00 */
[----:B------:R-:W3:Y:S04]  /*2740*/  LDG.E.64 R10, desc[UR6][R14.64+0x1000] ;  /* 0x001000060e0a7981 */ /* 0x000ee8000c1e1b00 */
[----:B------:R-:W4:Y:S01]  /*2750*/  LDG.E.64 R6, desc[UR6][R14.64+0x1800] ;  /* 0x001800060e067981 */ /* 0x000f22000c1e1b00 */
[----:B------:R-:W-:Y:S01]  /*2760*/  ISETP.GE.AND P0, PT, R19, 0x7fffff00, PT ;  /* 0x7fffff001300780c */ /* 0x000fe20003f06270 */
[----:B------:R-:W-:-:S02]  /*2770*/  IMAD.MOV.U32 R24, RZ, RZ, R19 ;  /* 0x000000ffff187224 */ /* 0x000fc400078e0013 */
[----:B------:R-:W-:-:S10]  /*2780*/  VIADD R17, R19, 0x200 ;  /* 0x0000020013117836 */ /* 0x000fd40000000000 */
[----:B--2---:R-:W-:-:S06]  /*2790*/  DSETP.NEU.OR P0, PT, R8, R12, !P0 ;  /* 0x0000000c0800722a */ /* 0x004fcc000470d400 */
[----:B------:R-:W-:-:S14]  /*27a0*/  DSETP.GEU.AND P1, PT, R12, R8, P0 ;  /* 0x000000080c00722a */ /* 0x000fdc000072e000 */
[----:B------:R-:W-:Y:S02]  /*27b0*/  @!P1 VIADD R24, R24, 0x100 ;  /* 0x0000010018189836 */ /* 0x000fe40000000000 */
[----:B------:R-:W-:Y:S02]  /*27c0*/  @!P1 IMAD.MOV.U32 R8, RZ, RZ, R12 ;  /* 0x000000ffff089224 */ /* 0x000fe400078e000c */
[----:B------:R-:W-:Y:S01]  /*27d0*/  @!P1 IMAD.MOV.U32 R9, RZ, RZ, R13 ;  /* 0x000000ffff099224 */ /* 0x000fe200078e000d */
[----:B------:R-:W-:Y:S01]  /*27e0*/  ISETP.GE.AND P0, PT, R17, R24, PT ;  /* 0x000000181100720c */ /* 0x000fe20003f06270 */
[----:B------:R-:W-:-:S12]  /*27f0*/  VIADD R13, R19, 0x300 ;  /* 0x00000300130d7836 */ /* 0x000fd80000000000 */
[----:B---3--:R-:W-:-:S06]  /*2800*/  DSETP.NEU.OR P0, PT, R8, R10, P0 ;  /* 0x0000000a0800722a */ /* 0x008fcc000070d400 */
[----:B------:R-:W-:-:S14]  /*2810*/  DSETP.GEU.AND P1, PT, R10, R8, P0 ;  /* 0x000000080a00722a */ /* 0x000fdc000072e000 */
[----:B------:R-:W-:Y:S02]  /*2820*/  @!P1 IMAD.MOV.U32 R24, RZ, RZ, R17 ;  /* 0x000000ffff189224 */ /* 0x000fe400078e0011 */
[----:B------:R-:W-:Y:S02]  /*2830*/  @!P1 IMAD.MOV.U32 R8, RZ, RZ, R10 ;  /* 0x000000ffff089224 */ /* 0x000fe400078e000a */
[----:B------:R-:W-:Y:S01]  /*2840*/  @!P1 IMAD.MOV.U32 R9, RZ, RZ, R11 ;  /* 0x000000ffff099224 */ /* 0x000fe200078e000b */
[----:B------:R-:W-:Y:S01]  /*2850*/  ISETP.GE.AND P0, PT, R13, R24, PT ;  /* 0x000000180d00720c */ /* 0x000fe20003f06270 */
[----:B0-----:R-:W-:-:S05]  /*2860*/  IMAD.SHL.U32 R11, R2, 0x400, RZ ;  /* 0x00000400020b7824 */ /* 0x001fca00078e00ff */
[----:B------:R-:W-:-:S07]  /*2870*/  ISETP.GE.AND P1, PT, R22, R11, PT ;  /* 0x0000000b1600720c */ /* 0x000fce0003f26270 */
[----:B----4-:R-:W-:-:S06]  /*2880*/  DSETP.NEU.OR P0, PT, R8, R6, P0 ;  /* 0x000000060800722a */ /* 0x010fcc000070d400 */
[----:B------:R-:W-:-:S14]  /*2890*/  DSETP.GEU.AND P0, PT, R6, R8, P0 ;  /* 0x000000080600722a */ /* 0x000fdc000070e000 */
[----:B------:R-:W-:Y:S02]  /*28a0*/  @!P0 IMAD.MOV.U32 R8, RZ, RZ, R6 ;  /* 0x000000ffff088224 */ /* 0x000fe400078e0006 */
[----:B------:R-:W-:Y:S02]  /*28b0*/  @!P0 IMAD.MOV.U32 R9, RZ, RZ, R7 ;  /* 0x000000ffff098224 */ /* 0x000fe400078e0007 */
[----:B------:R-:W-:Y:S01]  /*28c0*/  @!P0 IMAD.MOV.U32 R24, RZ, RZ, R13 ;  /* 0x000000ffff188224 */ /* 0x000fe200078e000d */
[----:B------:R-:W-:Y:S06]  /*28d0*/  @!P1 BRA `(.L_x_91) ;  /* 0x0000001000149947 */ /* 0x000fec0003800000 */
[----:B------:R-:W-:Y:S01]  /*28e0*/  VIADD R19, R5, 0xfffffc00 ;  /* 0xfffffc0005137836 */ /* 0x000fe20000000000 */
[----:B------:R-:W-:Y:S01]  /*28f0*/  UMOV UR4, URZ ;  /* 0x000000ff00047c82 */ /* 0x000fe20008000000 */
[----:B------:R-:W-:-:S05]  /*2900*/  IMAD R10, R0, 0x400, R11 ;  /* 0x00000400000a7824 */ /* 0x000fca00078e020b */
[----:B------:R-:W-:-:S13]  /*2910*/  ISETP.GT.AND P0, PT, R10, R19, PT ;  /* 0x000000130a00720c */ /* 0x000fda0003f04270 */
[----:B------:R-:W-:Y:S05]  /*2920*/  @P0 BRA `(.L_x_92) ;  /* 0x0000000000bc0947 */ /* 0x000fea0003800000 */
[----:B------:R-:W0:Y:S01]  /*2930*/  LDC R18, c[0x0][0x3b0] ;  /* 0x0000ec00ff127b82 */ /* 0x000e220000000800 */
[----:B------:R-:W-:Y:S01]  /*2940*/  VIADD R23, R3, UR5 ;  /* 0x0000000503177c36 */ /* 0x000fe20008000000 */
[----:B------:R-:W1:Y:S01]  /*2950*/  LDCU.64 UR8, c[0x0][0x380] ;  /* 0x00007000ff0877ac */ /* 0x000e620008000a00 */
[----:B------:R-:W-:-:S05]  /*2960*/  NOP ;  /* 0x0000000000007918 */ /* 0x000fca0000000000 */
.L_x_93:
[----:B------:R-:W-:Y:S02]  /*2970*/  IMAD.IADD R25, R23, 0x1, R10 ;  /* 0x0000000117197824 */ /* 0x000fe400078e020a */
[----:B-1----:R-:W-:Y:S02]  /*2980*/  IMAD.U32 R20, RZ, RZ, UR8 ;  /* 0x00000008ff147e24 */ /* 0x002fe4000f8e00ff */
[----:B------:R-:W-:Y:S02]  /*2990*/  IMAD.U32 R21, RZ, RZ, UR9 ;  /* 0x00000009ff157e24 */ /* 0x000fe4000f8e00ff */
[----:B------:R-:W-:-:S05]  /*29a0*/  IMAD.WIDE R16, R25, 0x8, R20 ;  /* 0x0000000819107825 */ /* 0x000fca00078e0214 */
[----:B------:R-:W2:Y:S04]  /*29b0*/  LDG.E.64 R4, desc[UR6][R16.64] ;  /* 0x0000000610047981 */ /* 0x000ea8000c1e1b00 */
[----:B------:R-:W3:Y:S04]  /*29c0*/  LDG.E.64 R12, desc[UR6][R16.64+0x800] ;  /* 0x00080006100c7981 */ /* 0x000ee8000c1e1b00 */
[----:B------:R-:W4:Y:S04]  /*29d0*/  LDG.E.64 R14, desc[UR6][R16.64+0x1000] ;  /* 0x00100006100e7981 */ /* 0x000f28000c1e1b00 */
[----:B------:R-:W5:Y:S01]  /*29e0*/  LDG.E.64 R6, desc[UR6][R16.64+0x1800] ;  /* 0x0018000610067981 */ /* 0x000f62000c1e1b00 */
[C---:B------:R-:W-:Y:S01]  /*29f0*/  ISETP.GE.AND P0, PT, R25.reuse, R24, PT ;  /* 0x000000181900720c */ /* 0x040fe20003f06270 */
[----:B------:R-:W-:-:S12]  /*2a00*/  VIADD R27, R25, 0x100 ;  /* 0x00000100191b7836 */ /* 0x000fd80000000000 */
[----:B--2---:R-:W-:-:S06]  /*2a10*/  DSETP.NEU.OR P0, PT, R8, R4, P0 ;  /* 0x000000040800722a */ /* 0x004fcc000070d400 */
[----:B------:R-:W-:-:S14]  /*2a20*/  DSETP.GEU.AND P1, PT, R4, R8, P0 ;  /* 0x000000080400722a */ /* 0x000fdc000072e000 */
[----:B------:R-:W-:Y:S02]  /*2a30*/  @!P1 IMAD.MOV.U32 R24, RZ, RZ, R25 ;  /* 0x000000ffff189224 */ /* 0x000fe400078e0019 */
[----:B------:R-:W-:Y:S02]  /*2a40*/  @!P1 IMAD.MOV.U32 R8, RZ, RZ, R4 ;  /* 0x000000ffff089224 */ /* 0x000fe400078e0004 */
[----:B------:R-:W-:Y:S01]  /*2a50*/  @!P1 IMAD.MOV.U32 R9, RZ, RZ, R5 ;  /* 0x000000ffff099224 */ /* 0x000fe200078e0005 */
[----:B------:R-:W-:Y:S01]  /*2a60*/  ISETP.GE.AND P0, PT, R27, R24, PT ;  /* 0x000000181b00720c */ /* 0x000fe20003f06270 */
[C---:B------:R-:W-:Y:S02]  /*2a70*/  VIADD R5, R25.reuse, 0x200 ;  /* 0x0000020019057836 */ /* 0x040fe40000000000 */
[----:B------:R-:W-:-:S10]  /*2a80*/  VIADD R25, R25, 0x300 ;  /* 0x0000030019197836 */ /* 0x000fd40000000000 */
[----:B---3--:R-:W-:-:S06]  /*2a90*/  DSETP.NEU.OR P0, PT, R8, R12, P0 ;  /* 0x0000000c0800722a */ /* 0x008fcc000070d400 */
[----:B------:R-:W-:-:S14]  /*2aa0*/  DSETP.GEU.AND P1, PT, R12, R8, P0 ;  /* 0x000000080c00722a */ /* 0x000fdc000072e000 */
[----:B------:R-:W-:Y:S02]  /*2ab0*/  @!P1 IMAD.MOV.U32 R24, RZ, RZ, R27 ;  /* 0x000000ffff189224 */ /* 0x000fe400078e001b */
[----:B------:R-:W-:Y:S02]  /*2ac0*/  @!P1 IMAD.MOV.U32 R8, RZ, RZ, R12 ;  /* 0x000000ffff089224 */ /* 0x000fe400078e000c */
[----:B------:R-:W-:Y:S01]  /*2ad0*/  @!P1 IMAD.MOV.U32 R9, RZ, RZ, R13 ;  /* 0x000000ffff099224 */ /* 0x000fe200078e000d */
[----:B------:R-:W-:-:S13]  /*2ae0*/  ISETP.GE.AND P0, PT, R5, R24, PT ;  /* 0x000000180500720c */ /* 0x000fda0003f06270 */
[----:B----4-:R-:W-:-:S06]  /*2af0*/  DSETP.NEU.OR P0, PT, R8, R14, P0 ;  /* 0x0000000e0800722a */ /* 0x010fcc000070d400 */
[----:B------:R-:W-:-:S14]  /*2b00*/  DSETP.GEU.AND P1, PT, R14, R8, P0 ;  /* 0x000000080e00722a */ /* 0x000fdc000072e000 */
[----:B------:R-:W-:Y:S02]  /*2b10*/  @!P1 IMAD.MOV.U32 R24, RZ, RZ, R5 ;  /* 0x000000ffff189224 */ /* 0x000fe400078e0005 */
[----:B------:R-:W-:Y:S02]  /*2b20*/  @!P1 IMAD.MOV.U32 R8, RZ, RZ, R14 ;  /* 0x000000ffff089224 */ /* 0x000fe400078e000e */
[----:B------:R-:W-:Y:S01]  /*2b30*/  @!P1 IMAD.MOV.U32 R9, RZ, RZ, R15 ;  /* 0x000000ffff099224 */ /* 0x000fe200078e000f */
[----:B------:R-:W-:Y:S01]  /*2b40*/  ISETP.GE.AND P0, PT, R25, R24, PT ;  /* 0x000000181900720c */ /* 0x000fe20003f06270 */
[----:B0-----:R-:W-:-:S04]  /*2b50*/  IMAD.MOV.U32 R5, RZ, RZ, R18 ;  /* 0x000000ffff057224 */ /* 0x001fc800078e0012 */
[----:B------:R-:W-:-:S05]  /*2b60*/  IMAD.IADD R2, R5, 0x1, -R10 ;  /* 0x0000000105027824 */ /* 0x000fca00078e0a0a */
[----:B------:R-:W-:-:S03]  /*2b70*/  ISETP.GE.AND P1, PT, R2, R11, PT ;  /* 0x0000000b0200720c */ /* 0x000fc60003f26270 */
[----:B-----5:R-:W-:-:S06]  /*2b80*/  DSETP.NEU.OR P0, PT, R8, R6, P0 ;  /* 0x000000060800722a */ /* 0x020fcc000070d400 */
[----:B------:R-:W-:-:S14]  /*2b90*/  DSETP.GEU.AND P0, PT, R6, R8, P0 ;  /* 0x000000080600722a */ /* 0x000fdc000070e000 */
[----:B------:R-:W-:Y:S02]  /*2ba0*/  @!P0 IMAD.MOV.U32 R8, RZ, RZ, R6 ;  /* 0x000000ffff088224 */ /* 0x000fe400078e0006 */
[----:B------:R-:W-:Y:S02]  /*2bb0*/  @!P0 IMAD.MOV.U32 R9, RZ, RZ, R7 ;  /* 0x000000ffff098224 */ /* 0x000fe400078e0007 */
[----:B------:R-:W-:Y:S01]  /*2bc0*/  @!P0 IMAD.MOV.U32 R24, RZ, RZ, R25 ;  /* 0x000000ffff188224 */ /* 0x000fe200078e0019 */
[----:B------:R-:W-:Y:S06]  /*2bd0*/  @!P1 BRA `(.L_x_91) ;  /* 0x0000000c00549947 */ /* 0x000fec0003800000 */
[----:B------:R-:W-:Y:S01]  /*2be0*/  IMAD.IADD R10, R10, 0x1, R11 ;  /* 0x000000010a0a7824 */ /* 0x000fe200078e020b */
[----:B------:R-:W-:-:S04]  /*2bf0*/  UIADD3 UR4, UPT, UPT, UR4, 0x1, URZ ;  /* 0x0000000104047890 */ /* 0x000fc8000fffe0ff */
[----:B------:R-:W-:-:S13]  /*2c00*/  ISETP.GT.AND P0, PT, R10, R19, PT ;  /* 0x000000130a00720c */ /* 0x000fda0003f04270 */
[----:B------:R-:W-:Y:S05]  /*2c10*/  @!P0 BRA `(.L_x_93) ;  /* 0xfffffffc00548947 */ /* 0x000fea000383ffff */
.L_x_92:
[----:B------:R-:W-:Y:S01]  /*2c20*/  IMAD.IADD R2, R5, 0x1, -R10 ;  /* 0x0000000105027824 */ /* 0x000fe200078e0a0a */
[----:B------:R-:W-:Y:S04]  /*2c30*/  BSSY.RECONVERGENT B1, `(.L_x_91) ;  /* 0x00000cf000017945 */ /* 0x000fe80003800200 */
[----:B------:R-:W-:-:S04]  /*2c40*/  ISETP.GE.AND P0, PT, R3, R2, PT ;  /* 0x000000020300720c */ /* 0x000fc80003f06270 */
[----:B------:R-:W-:-:S13]  /*2c50*/  ISETP.GE.OR P0, PT, R10, R5, P0 ;  /* 0x000000050a00720c */ /* 0x000fda0000706670 */
[----:B------:R-:W-:Y:S05]  /*2c60*/  @P0 BRA `(.L_x_94) ;  /* 0x0000000c002c0947 */ /* 0x000fea0003800000 */
[----:B------:R-:W0:Y:S01]  /*2c70*/  LDC R6, c[0x0][0x3b4] ;  /* 0x0000ed00ff067b82 */ /* 0x000e220000000800 */
[----:B------:R-:W-:Y:S01]  /*2c80*/  LOP3.LUT R2, RZ, R3, RZ, 0x33, !PT ;  /* 0x00000003ff027212 */ /* 0x000fe200078e33ff */
[----:B------:R-:W-:Y:S01]  /*2c90*/  IMAD R11, R0, 0x400, R11 ;  /* 0x00000400000b7824 */ /* 0x000fe200078e020b */
[----:B------:R-:W1:Y:S01]  /*2ca0*/  LDCU UR5, c[0x0][0x388] ;  /* 0x00007100ff0577ac */ /* 0x000e620008000800 */
[----:B------:R-:W-:Y:S01]  /*2cb0*/  BSSY.RECONVERGENT B2, `(.L_x_95) ;  /* 0x0000066000027945 */ /* 0x000fe20003800200 */
[----:B------:R-:W-:Y:S02]  /*2cc0*/  IMAD.MOV.U32 R23, RZ, RZ, R3 ;  /* 0x000000ffff177224 */ /* 0x000fe400078e0003 */
[----:B------:R-:W-:-:S04]  /*2cd0*/  IMAD.IADD R2, R2, 0x1, R5 ;  /* 0x0000000102027824 */ /* 0x000fc800078e0205 */
[----:B------:R-:W-:Y:S02]  /*2ce0*/  IMAD.IADD R4, R2, 0x1, -R11 ;  /* 0x0000000102047824 */ /* 0x000fe400078e0a0b */
[----:B0-----:R-:W-:-:S04]  /*2cf0*/  IMAD R5, R6, UR4, RZ ;  /* 0x0000000406057c24 */ /* 0x001fc8000f8e02ff */
[----:B------:R-:W-:-:S05]  /*2d00*/  IMAD R6, R5, -0x400, R4 ;  /* 0xfffffc0005067824 */ /* 0x000fca00078e0204 */
[C---:B------:R-:W-:Y:S02]  /*2d10*/  ISETP.GE.U32.AND P0, PT, R6.reuse, 0x700, PT ;  /* 0x000007000600780c */ /* 0x040fe40003f06070 */
[----:B------:R-:W-:Y:S01]  /*2d20*/  LEA.HI R4, R6, 0x1, RZ, 0x18 ;  /* 0x0000000106047811 */ /* 0x000fe200078fc0ff */
[----:B-1----:R-:W-:-:S03]  /*2d30*/  VIADD R6, R10, UR5 ;  /* 0x000000050a067c36 */ /* 0x002fc60008000000 */
[----:B------:R-:W-:-:S04]  /*2d40*/  LOP3.LUT R5, R4, 0x7, RZ, 0xc0, !PT ;  /* 0x0000000704057812 */ /* 0x000fc800078ec0ff */
[----:B------:R-:W-:-:S03]  /*2d50*/  ISETP.NE.AND P1, PT, R5, RZ, PT ;  /* 0x000000ff0500720c */ /* 0x000fc60003f25270 */
[----:B------:R-:W-:Y:S10]  /*2d60*/  @!P0 BRA `(.L_x_96) ;  /* 0x0000000400688947 */ /* 0x000ff40003800000 */
[----:B------:R-:W0:Y:S01]  /*2d70*/  LDC.64 R20, c[0x0][0x380] ;  /* 0x0000e000ff147b82 */ /* 0x000e220000000a00 */
[----:B------:R-:W-:Y:S01]  /*2d80*/  LOP3.LUT R7, R4, 0x1fffff8, RZ, 0xc0, !PT ;  /* 0x01fffff804077812 */ /* 0x000fe200078ec0ff */
[----:B------:R-:W-:Y:S02]  /*2d90*/  IMAD.MOV.U32 R22, RZ, RZ, RZ ;  /* 0x000000ffff167224 */ /* 0x000fe400078e00ff */
[----:B------:R-:W-:-:S07]  /*2da0*/  IMAD.MOV.U32 R23, RZ, RZ, R3 ;  /* 0x000000ffff177224 */ /* 0x000fce00078e0003 */
.L_x_97:
[----:B------:R-:W-:-:S04]  /*2db0*/  IMAD.IADD R25, R6, 0x1, R23 ;  /* 0x0000000106197824 */ /* 0x000fc800078e0217 */
[----:B0-----:R-:W-:-:S05]  /*2dc0*/  IMAD.WIDE R10, R25, 0x8, R20 ;  /* 0x00000008190a7825 */ /* 0x001fca00078e0214 */
[----:B------:R-:W2:Y:S04]  /*2dd0*/  LDG.E.64 R18, desc[UR6][R10.64] ;  /* 0x000000060a127981 */ /* 0x000ea8000c1e1b00 */
[----:B------:R-:W3:Y:S04]  /*2de0*/  LDG.E.64 R14, desc[UR6][R10.64+0x800] ;  /* 0x000800060a0e7981 */ /* 0x000ee8000c1e1b00 */
[----:B------:R-:W4:Y:S04]  /*2df0*/  LDG.E.64 R16, desc[UR6][R10.64+0x1000] ;  /* 0x001000060a107981 */ /* 0x000f28000c1e1b00 */
[----:B------:R-:W5:Y:S01]  /*2e00*/  LDG.E.64 R12, desc[UR6][R10.64+0x1800] ;  /* 0x001800060a0c7981 */ /* 0x000f62000c1e1b00 */
[----:B------:R-:W-:Y:S01]  /*2e10*/  VIADD R27, R25, 0x300 ;  /* 0x00000300191b7836 */ /* 0x000fe20000000000 */
[----:B--2---:R-:W-:-:S14]  /*2e20*/  DSETP.GEU.AND P2, PT, R18, R8, PT ;  /* 0x000000081200722a */ /* 0x004fdc0003f4e000 */
        /* <DEDUP_REMOVED lines=8> */
[C---:B------:R-:W-:Y:S02]  /*2eb0*/  VIADD R9, R25.reuse, 0x100 ;  /* 0x0000010019097836 */ /* 0x040fe40000000000 */
[----:B---3--:R-:W-:Y:S01]  /*2ec0*/  DSETP.GEU.AND P3, PT, R14, R18, PT ;  /* 0x000000120e00722a */ /* 0x008fe20003f6e000 */
[----:B------:R-:W-:-:S13]  /*2ed0*/  VIADD R24, R25, 0x200 ;  /* 0x0000020019187836 */ /* 0x000fda0000000000 */
[----:B------:R-:W-:-:S13]  /*2ee0*/  @P3 ISETP.GE.AND P0, PT, R9, R8, PT ;  /* 0x000000080900320c */ /* 0x000fda0003f06270 */
[----:B------:R-:W-:-:S06]  /*2ef0*/  @P3 DSETP.EQ.AND P0, PT, R18, R14, !P0 ;  /* 0x0000000e1200322a */ /* 0x000fcc0004702000 */
[----:B------:R-:W-:Y:S02]  /*2f00*/  @P3 FSEL R18, R14, R18, P0 ;  /* 0x000000120e123208 */ /* 0x000fe40000000000 */
[----:B------:R-:W-:Y:S02]  /*2f10*/  @P3 FSEL R19, R15, R19, P0 ;  /* 0x000000130f133208 */ /* 0x000fe40000000000 */
[----:B------:R-:W-:Y:S01]  /*2f20*/  @P3 SEL R9, R9, R8, P0 ;  /* 0x0000000809093207 */ /* 0x000fe20000000000 */
[----:B------:R-:W-:Y:S02]  /*2f30*/  @P3 IMAD.MOV.U32 R14, RZ, RZ, R18 ;  /* 0x000000ffff0e3224 */ /* 0x000fe400078e0012 */
[----:B------:R-:W-:-:S06]  /*2f40*/  @P3 IMAD.MOV.U32 R15, RZ, RZ, R19 ;  /* 0x000000ffff0f3224 */ /* 0x000fcc00078e0013 */
[----:B----4-:R-:W-:-:S14]  /*2f50*/  DSETP.GEU.AND P2, PT, R16, R14, PT ;  /* 0x0000000e1000722a */ /* 0x010fdc0003f4e000 */
        /* <DEDUP_REMOVED lines=8> */
[----:B------:R-:W3:Y:S04]  /*2fe0*/  LDG.E.64 R18, desc[UR6][R10.64+0x3000] ;  /* 0x003000060a127981 */ /* 0x000ee8000c1e1b00 */
[----:B-----5:R-:W-:-:S14]  /*2ff0*/  DSETP.GEU.AND P3, PT, R12, R16, PT ;  /* 0x000000100c00722a */ /* 0x020fdc0003f6e000 */
[----:B------:R-:W-:-:S13]  /*3000*/  @P3 ISETP.GE.AND P0, PT, R27, R24, PT ;  /* 0x000000181b00320c */ /* 0x000fda0003f06270 */
[----:B------:R-:W-:-:S06]  /*3010*/  @P3 DSETP.EQ.AND P0, PT, R16, R12, !P0 ;  /* 0x0000000c1000322a */ /* 0x000fcc0004702000 */
[----:B------:R-:W-:Y:S02]  /*3020*/  @P3 FSEL R8, R12, R16, P0 ;  /* 0x000000100c083208 */ /* 0x000fe40000000000 */
[----:B------:R-:W-:Y:S02]  /*3030*/  @P3 FSEL R9, R13, R17, P0 ;  /* 0x000000110d093208 */ /* 0x000fe40000000000 */
[----:B------:R-:W4:Y:S01]  /*3040*/  LDG.E.64 R16, desc[UR6][R10.64+0x2800] ;  /* 0x002800060a107981 */ /* 0x000f22000c1e1b00 */
[----:B------:R-:W-:Y:S02]  /*3050*/  @P3 IMAD.MOV.U32 R12, RZ, RZ, R8 ;  /* 0x000000ffff0c3224 */ /* 0x000fe400078e0008 */
[----:B------:R-:W-:Y:S02]  /*3060*/  @P3 IMAD.MOV.U32 R13, RZ, RZ, R9 ;  /* 0x000000ffff0d3224 */ /* 0x000fe400078e0009 */
[----:B------:R0:W5:Y:S01]  /*3070*/  LDG.E.64 R8, desc[UR6][R10.64+0x3800] ;  /* 0x003800060a087981 */ /* 0x000162000c1e1b00 */
[----:B------:R-:W-:Y:S01]  /*3080*/  @P3 SEL R27, R27, R24, P0 ;  /* 0x000000181b1b3207 */ /* 0x000fe20000000000 */
[----:B------:R-:W-:-:S02]  /*3090*/  VIADD R24, R25, 0x400 ;  /* 0x0000040019187836 */ /* 0x000fc40000000000 */
[----:B0-----:R-:W-:Y:S02]  /*30a0*/  VIADD R10, R25, 0x500 ;  /* 0x00000500190a7836 */ /* 0x001fe40000000000 */
        /* <DEDUP_REMOVED lines=9> */
[----:B----4-:R-:W-:Y:S01]  /*3140*/  DSETP.GEU.AND P3, PT, R16, R14, PT ;  /* 0x0000000e1000722a */ /* 0x010fe20003f6e000 */
[----:B------:R-:W-:-:S13]  /*3150*/  @P2 SEL R24, R24, R27, P0 ;  /* 0x0000001b18182207 */ /* 0x000fda0000000000 */
[----:B------:R-:W-:-:S13]  /*3160*/  @P3 ISETP.GE.AND P0, PT, R10, R24, PT ;  /* 0x000000180a00320c */ /* 0x000fda0003f06270 */
[----:B------:R-:W-:-:S06]  /*3170*/  @P3 DSETP.EQ.AND P0, PT, R14, R16, !P0 ;  /* 0x000000100e00322a */ /* 0x000fcc0004702000 */
[----:B------:R-:W-:Y:S02]  /*3180*/  @P3 FSEL R11, R16, R14, P0 ;  /* 0x0000000e100b3208 */ /* 0x000fe40000000000 */
[----:B------:R-:W-:-:S03]  /*3190*/  @P3 FSEL R14, R17, R15, P0 ;  /* 0x0000000f110e3208 */ /* 0x000fc60000000000 */
[----:B------:R-:W-:Y:S02]  /*31a0*/  @P3 IMAD.MOV.U32 R16, RZ, RZ, R11 ;  /* 0x000000ffff103224 */ /* 0x000fe400078e000b */
[----:B------:R-:W-:-:S06]  /*31b0*/  @P3 IMAD.MOV.U32 R17, RZ, RZ, R14 ;  /* 0x000000ffff113224 */ /* 0x000fcc00078e000e */
[----:B---3--:R-:W-:Y:S01]  /*31c0*/  DSETP.GEU.AND P2, PT, R18, R16, PT ;  /* 0x000000101200722a */ /* 0x008fe20003f4e000 */
        /* <DEDUP_REMOVED lines=8> */
[----:B-----5:R-:W-:Y:S01]  /*3250*/  DSETP.GEU.AND P3, PT, R8, R18, PT ;  /* 0x000000120800722a */ /* 0x020fe20003f6e000 */
[----:B------:R-:W-:Y:S01]  /*3260*/  VIADD R24, R25, 0x700 ;  /* 0x0000070019187836 */ /* 0x000fe20000000000 */
[----:B------:R-:W-:Y:S02]  /*3270*/  @P2 SEL R11, R11, R10, P0 ;  /* 0x0000000a0b0b2207 */ /* 0x000fe40000000000 */
[----:B------:R-:W-:-:S10]  /*3280*/  ISETP.NE.AND P2, PT, R22, R7, PT ;  /* 0x000000071600720c */ /* 0x000fd40003f45270 */
[----:B------:R-:W-:-:S13]  /*3290*/  @P3 ISETP.GE.AND P0, PT, R24, R11, PT ;  /* 0x0000000b1800320c */ /* 0x000fda0003f06270 */
[----:B------:R-:W-:-:S06]  /*32a0*/  @P3 DSETP.EQ.AND P0, PT, R18, R8, !P0 ;  /* 0x000000081200322a */ /* 0x000fcc0004702000 */
[----:B------:R-:W-:Y:S02]  /*32b0*/  @P3 FSEL R10, R8, R18, P0 ;  /* 0x00000012080a3208 */ /* 0x000fe40000000000 */
[----:B------:R-:W-:Y:S02]  /*32c0*/  @P3 FSEL R19, R9, R19, P0 ;  /* 0x0000001309133208 */ /* 0x000fe40000000000 */
[----:B------:R-:W-:Y:S01]  /*32d0*/  @P3 SEL R24, R24, R11, P0 ;  /* 0x0000000b18183207 */ /* 0x000fe20000000000 */
[----:B------:R-:W-:Y:S02]  /*32e0*/  @P3 IMAD.MOV.U32 R8, RZ, RZ, R10 ;  /* 0x000000ffff083224 */ /* 0x000fe400078e000a */
[----:B------:R-:W-:Y:S01]  /*32f0*/  @P3 IMAD.MOV.U32 R9, RZ, RZ, R19 ;  /* 0x000000ffff093224 */ /* 0x000fe200078e0013 */
[----:B------:R-:W-:Y:S06]  /*3300*/  @P2 BRA `(.L_x_97) ;  /* 0xfffffff800a82947 */ /* 0x000fec000383ffff */
.L_x_96:
[----:B------:R-:W-:Y:S05]  /*3310*/  BSYNC.RECONVERGENT B2 ;  /* 0x0000000000027941 */ /* 0x000fea0003800200 */
.L_x_95:
[----:B------:R-:W-:Y:S05]  /*3320*/  @!P1 BRA `(.L_x_94) ;  /* 0x00000004007c9947 */ /* 0x000fea0003800000 */
[----:B------:R-:W-:Y:S01]  /*3330*/  ISETP.GE.U32.AND P0, PT, R5, 0x4, PT ;  /* 0x000000040500780c */ /* 0x000fe20003f06070 */
[----:B------:R-:W-:Y:S01]  /*3340*/  BSSY.RECONVERGENT B2, `(.L_x_98) ;  /* 0x000002e000027945 */ /* 0x000fe20003800200 */
[----:B------:R-:W-:-:S11]  /*3350*/  LOP3.LUT P1, R7, R4, 0x3, RZ, 0xc0, !PT ;  /* 0x0000000304077812 */ /* 0x000fd6000782c0ff */
[----:B------:R-:W-:Y:S05]  /*3360*/  @!P0 BRA `(.L_x_99) ;  /* 0x0000000000ac8947 */ /* 0x000fea0003800000 */
[----:B------:R-:W-:-:S04]  /*3370*/  IMAD.IADD R19, R6, 0x1, R23 ;  /* 0x0000000106137824 */ /* 0x000fc800078e0217 */
[----:B------:R-:W-:-:S05]  /*3380*/  IMAD.WIDE R14, R19, 0x8, R20 ;  /* 0x00000008130e7825 */ /* 0x000fca00078e0214 */
[----:B------:R-:W2:Y:S04]  /*3390*/  LDG.E.64 R12, desc[UR6][R14.64] ;  /* 0x000000060e0c7981 */ /* 0x000ea8000c1e1b00 */
[----:B------:R-:W3:Y:S04]  /*33a0*/  LDG.E.64 R10, desc[UR6][R14.64+0x800] ;  /* 0x000800060e0a7981 */ /* 0x000ee8000c1e1b00 */
[----:B------:R-:W4:Y:S01]  /*33b0*/  LDG.E.64 R4, desc[UR6][R14.64+0x1000] ;  /* 0x001000060e047981 */ /* 0x000f22000c1e1b00 */
        /* <DEDUP_REMOVED lines=38> */
.L_x_99:
[----:B------:R-:W-:Y:S05]  /*3620*/  BSYNC.RECONVERGENT B2 ;  /* 0x0000000000027941 */ /* 0x000fea0003800200 */
.L_x_98:
[----:B------:R-:W-:Y:S05]  /*3630*/  @!P1 BRA `(.L_x_94) ;  /* 0x0000000000b89947 */ /* 0x000fea0003800000 */
[----:B------:R-:W-:Y:S01]  /*3640*/  ISETP.NE.AND P0, PT, R7, 0x1, PT ;  /* 0x000000010700780c */ /* 0x000fe20003f05270 */
[----:B------:R-:W-:Y:S01]  /*3650*/  BSSY.RECONVERGENT B2, `(.L_x_100) ;  /* 0x0000020000027945 */ /* 0x000fe20003800200 */
[----:B------:R-:W-:Y:S01]  /*3660*/  LOP3.LUT P1, RZ, R2, 0x100, RZ, 0xc0, !PT ;  /* 0x0000010002ff7812 */ /* 0x000fe2000782c0ff */
[----:B------:R-:W-:Y:S02]  /*3670*/  IMAD.MOV.U32 R7, RZ, RZ, R24 ;  /* 0x000000ffff077224 */ /* 0x000fe400078e0018 */
[----:B------:R-:W-:Y:S02]  /*3680*/  IMAD.MOV.U32 R4, RZ, RZ, R8 ;  /* 0x000000ffff047224 */ /* 0x000fe400078e0008 */
[----:B------:R-:W-:-:S06]  /*3690*/  IMAD.MOV.U32 R5, RZ, RZ, R9 ;  /* 0x000000ffff057224 */ /* 0x000fcc00078e0009 */
[----:B------:R-:W-:Y:S05]  /*36a0*/  @!P0 BRA `(.L_x_101) ;  /* 0x0000000000688947 */ /* 0x000fea0003800000 */
[----:B------:R-:W-:-:S04]  /*36b0*/  IMAD.IADD R13, R6, 0x1, R23 ;  /* 0x00000001060d7824 */ /* 0x000fc800078e0217 */
[----:B------:R-:W-:-:S05]  /*36c0*/  IMAD.WIDE R10, R13, 0x8, R20 ;  /* 0x000000080d0a7825 */ /* 0x000fca00078e0214 */
        /* <DEDUP_REMOVED lines=24> */
.L_x_101:
[----:B------:R-:W-:Y:S05]  /*3850*/  BSYNC.RECONVERGENT B2 ;  /* 0x0000000000027941 */ /* 0x000fea0003800200 */
.L_x_100:
[----:B------:R-:W-:Y:S05]  /*3860*/  @P1 BRA `(.L_x_94) ;  /* 0x00000000002c1947 */ /* 0x000fea0003800000 */
[----:B------:R-:W-:-:S04]  /*3870*/  IMAD.IADD R24, R6, 0x1, R23 ;  /* 0x0000000106187824 */ /* 0x000fc800078e0217 */
[----:B------:R-:W-:-:S06]  /*3880*/  IMAD.WIDE R8, R24, 0x8, R20 ;  /* 0x0000000818087825 */ /* 0x000fcc00078e0214 */
[----:B------:R-:W2:Y:S02]  /*3890*/  LDG.E.64 R8, desc[UR6][R8.64] ;  /* 0x0000000608087981 */ /* 0x000ea4000c1e1b00 */
        /* <DEDUP_REMOVED lines=8> */
.L_x_94:
[----:B------:R-:W-:Y:S05]  /*3920*/  BSYNC.RECONVERGENT B1 ;  /* 0x0000000000017941 */ /* 0x000fea0003800200 */
.L_x_91:
        /* <DEDUP_REMOVED lines=24> */
.L_x_103:
[----:B------:R-:W-:Y:S05]  /*3ab0*/  BSYNC.RECONVERGENT B1 ;  /* 0x0000000000017941 */ /* 0x000fea0003800200 */
.L_x_102:
        /* <DEDUP_REMOVED lines=19> */
.L_x_105:
[----:B------:R-:W-:Y:S05]  /*3bf0*/  BSYNC.RECONVERGENT B1 ;  /* 0x0000000000017941 */ /* 0x000fea0003800200 */
.L_x_104:
        /* <DEDUP_REMOVED lines=19> */
.L_x_107:
[----:B------:R-:W-:Y:S05]  /*3d30*/  BSYNC.RECONVERGENT B1 ;  /* 0x0000000000017941 */ /* 0x000fea0003800200 */
.L_x_106:
        /* <DEDUP_REMOVED lines=19> */
.L_x_109:
[----:B------:R-:W-:Y:S05]  /*3e70*/  BSYNC.RECONVERGENT B1 ;  /* 0x0000000000017941 */ /* 0x000fea0003800200 */
.L_x_108:
        /* <DEDUP_REMOVED lines=26> */
.L_x_111:
[----:B------:R-:W-:Y:S05]  /*4020*/  BSYNC.RECONVERGENT B1 ;  /* 0x0000000000017941 */ /* 0x000fea0003800200 */
.L_x_110:
        /* <DEDUP_REMOVED lines=64> */
.L_x_80:
[----:B------:R-:W-:Y:S05]  /*4430*/  BSYNC.RECONVERGENT B0 ;  /* 0x0000000000007941 */ /* 0x000fea0003800200 */
.L_x_55:
[----:B------:R-:W5:Y:S02]  /*4440*/  S2R R3, SR_TID.X ;  /* 0x0000000000037919 */ /* 0x000f640000002100 */
[----:B-----5:R-:W-:-:S13]  /*4450*/  ISETP.NE.AND P0, PT, R3, RZ, PT ;  /* 0x000000ff0300720c */ /* 0x020fda0003f05270 */
[----:B------:R-:W-:Y:S05]  /*4460*/  @P0 EXIT ;  /* 0x000000000000094d */ /* 0x000fea0003800000 */
[----:B0123--:R-:W0:Y:S02]  /*4470*/  LDC.64 R6, c[0x0][0x390] ;  /* 0x0000e400ff067b82 */ /* 0x00fe240000000a00 */
[----:B0-----:R-:W-:-:S05]  /*4480*/  IMAD.WIDE.U32 R6, R0, 0x10, R6 ;  /* 0x0000001000067825 */ /* 0x001fca00078e0006 */
[----:B------:R-:W-:Y:S04]  /*4490*/  STG.E.64 desc[UR6][R6.64+0x8], R4 ;  /* 0x0000080406007986 */ /* 0x000fe8000c101b06 */
[----:B------:R-:W-:Y:S01]  /*44a0*/  STG.E desc[UR6][R6.64], R2 ;  /* 0x0000000206007986 */ /* 0x000fe2000c101906 */
[----:B------:R-:W-:Y:S05]  /*44b0*/  EXIT ;  /* 0x000000000000794d */ /* 0x000fea0003800000 */
.L_x_112:
        /* <DEDUP_REMOVED lines=12> */
.L_x_2039:


//--------------------- .text._ZN3cub18CUB_300001_SM_10006detail6reduce28DeviceReduceSingleTileKernelINS2_10policy_hubINS0_12KeyValuePairIidEEiNS0_6ArgMinEE10Policy1000ENS0_21ArgIndexInputIteratorIPdidEEPS6_iS7_NS2_20empty_problem_init_tIS6_EES6_N4cuda3std3__410__identityEEEvT0_T1_T2_T3_T4_T6_ --------------------------
	.section	.text._ZN3cub18CUB_300001_SM_10006detail6reduce28DeviceReduceSingleTileKernelINS2_10policy_hubINS0_12KeyValuePairIidEEiNS0_6ArgMinEE10Policy1000ENS0_21ArgIndexInputIteratorIPdidEEPS6_iS7_NS2_20empty_problem_init_tIS6_EES6_N4cuda3std3__410__identityEEEvT0_T1_T2_T3_T4_T6_,"ax",@progbits
	.align	128
        .global         _ZN3cub18CUB_300001_SM_10006detail6reduce28DeviceReduceSingleTileKernelINS2_10policy_hubINS0_12KeyValuePairIidEEiNS0_6ArgMinEE10Policy1000ENS0_21ArgIndexInputIteratorIPdidEEPS6_iS7_NS2_20empty_problem_init_tIS6_EES6_N4cuda3std3__410__identityEEEvT0_T1_T2_T3_T4_T6_
        .type           _ZN3cub18CUB_300001_SM_10006detail6reduce28DeviceReduceSingleTileKernelINS2_10policy_hubINS0_12KeyValuePairIidEEiNS0_6ArgMinEE10Policy1000ENS0_21ArgIndexInputIteratorIPdidEEPS6_iS7_NS2_20empty_problem_init_tIS6_EES6_N4cuda3std3__410__identityEEEvT0_T1_T2_T3_T4_T6_,@function
        .size           _ZN3cub18CUB_300001_SM_10006detail6reduce28DeviceReduceSingleTileKernelINS2_10policy_hubINS0_12KeyValuePairIidEEiNS0_6ArgMinEE10Policy1000ENS0_21ArgIndexInputIteratorIPdidEEPS6_iS7_NS2_20empty_problem_init_tIS6_EES6_N4cuda3std3__410__identityEEEvT0_T1_T2_T3_T4_T6_,(.L_x_2040 - _ZN3cub18CUB_300001_SM_10006detail6reduce28DeviceReduceSingleTileKernelINS2_10policy_hubINS0_12KeyValuePairIidEEiNS0_6ArgMinEE10Policy1000ENS0_21ArgIndexInputIteratorIPdidEEPS6_iS7_NS2_20empty_problem_init_tIS6_EES6_N4cuda3std3__410__identityEEEvT0_T1_T2_T3_T4_T6_)
        .other          _ZN3cub18CUB_300001_SM_10006detail6reduce28DeviceReduceSingleTileKernelINS2_10policy_hubINS0_12KeyValuePairIidEEiNS0_6ArgMinEE10Policy1000ENS0_21ArgIndexInputIteratorIPdidEEPS6_iS7_NS2_20empty_problem_init_tIS6_EES6_N4cuda3std3__410__identityEEEvT0_T1_T2_T3_T4_T6_,@"STO_CUDA_ENTRY STV_DEFAULT"
_ZN3cub18CUB_300001_SM_10006detail6reduce28DeviceReduceSingleTileKernelINS2_10policy_hubINS0_12KeyValuePairIidEEiNS0_6ArgMinEE10Policy1000ENS0_21ArgIndexInputIteratorIPdidEEPS6_iS7_NS2_20empty_problem_init_tIS6_EES6_N4cuda3std3__410__identityEEEvT0_T1_T2_T3_T4_T6_:
.text._ZN3cub18CUB_300001_SM_10006detail6reduce28DeviceReduceSingleTileKernelINS2_10policy_hubINS0_12KeyValuePairIidEEiNS0_6ArgMinEE10Policy1000ENS0_21ArgIndexInputIteratorIPdidEEPS6_iS7_NS2_20empty_problem_init_tIS6_EES6_N4cuda3std3__410__identityEEEvT0_T1_T2_T3_T4_T6_:
        /* <DEDUP_REMOVED lines=14> */
.L_x_113:
[----:B------:R-:W-:Y:S01]  /*00e0*/  UISETP.GT.AND UP0, UPT, UR4, 0x3ff, UPT ;  /* 0x000003ff0400788c */ /* 0x000fe2000bf04270 */
[----:B------:R-:W-:Y:S08]  /*00f0*/  BSSY.RECONVERGENT B0, `(.L_x_114) ;  /* 0x0000438000007945 */ /* 0x000ff00003800200 */
[----:B------:R-:W-:Y:S05]  /*0100*/  BRA.U UP0, `(.L_x_115) ;  /* 0x0000002500807547 */ /* 0x000fea000b800000 */
[----:B------:R-:W0:Y:S01]  /*0110*/  S2R R2, SR_TID.X ;  /* 0x0000000000027919 */ /* 0x000e220000002100 */
[----:B------:R-:W-:Y:S01]  /*0120*/  BSSY.RECONVERGENT B1, `(.L_x_116) ;  /* 0x000000a000017945 */ /* 0x000fe20003800200 */
[----:B0-----:R-:W-:Y:S01]  /*0130*/  ISETP.GE.AND P0, PT, R2, UR4, PT ;  /* 0x0000000402007c0c */ /* 0x001fe2000bf06270 */
[----:B------:R-:W-:-:S12]  /*0140*/  IMAD.MOV.U32 R8, RZ, RZ, R2 ;  /* 0x000000ffff087224 */ /* 0x000fd800078e0002 */
[----:B------:R-:W-:Y:S05]  /*0150*/  @P0 BRA `(.L_x_117) ;  /* 0x0000000000180947 */ /* 0x000fea0003800000 */
[----:B------:R-:W0:Y:S01]  /*0160*/  LDC.64 R30, c[0x0][0x380] ;  /* 0x0000e000ff1e7b82 */ /* 0x000e220000000a00 */
[----:B------:R-:W1:Y:S02]  /*0170*/  LDCU UR5, c[0x0][0x388] ;  /* 0x00007100ff0577ac */ /* 0x000e640008000800 */
[----:B-1----:R-:W-:-:S04]  /*0180*/  VIADD R0, R2, UR5 ;  /* 0x0000000502007c36 */ /* 0x002fc80008000000 */
[----:B0-----:R-:W-:-:S06]  /*0190*/  IMAD.WIDE R30, R0, 0x8, R30 ;  /* 0x00000008001e7825 */ /* 0x001fcc00078e021e */
[----:B------:R-:W5:Y:S01]  /*01a0*/  LDG.E.64 R30, desc[UR8][R30.64] ;  /* 0x000000081e1e7981 */ /* 0x000f62000c1e1b00 */
[----:B------:R-:W-:-:S07]  /*01b0*/  VIADD R8, R2, 0x100 ;  /* 0x0000010002087836 */ /* 0x000fce0000000000 */
.L_x_117:
[----:B------:R-:W-:Y:S05]  /*01c0*/  BSYNC.RECONVERGENT B1 ;  /* 0x0000000000017941 */ /* 0x000fea0003800200 */
.L_x_116:
[----:B------:R-:W-:Y:S01]  /*01d0*/  ISETP.GE.AND P0, PT, R8, UR4, PT ;  /* 0x0000000408007c0c */ /* 0x000fe2000bf06270 */
[----:B------:R-:W-:-:S12]  /*01e0*/  BSSY.RECONVERGENT B1, `(.L_x_118) ;  /* 0x00000d2000017945 */ /* 0x000fd80003800200 */
[----:B------:R-:W-:Y:S05]  /*01f0*/  @P0 BRA `(.L_x_119) ;  /* 0x0000000c00400947 */ /* 0x000fea0003800000 */
[----:B------:R-:W-:Y:S01]  /*0200*/  LOP3.LUT R3, RZ, R8, RZ, 0x33, !PT ;  /* 0x00000008ff037212 */ /* 0x000fe200078e33ff */
[----:B------:R-:W-:Y:S04]  /*0210*/  BSSY.RECONVERGENT B2, `(.L_x_120) ;  /* 0x0000067000027945 */ /* 0x000fe80003800200 */
[----:B------:R-:W-:-:S05]  /*0220*/  VIADD R3, R3, UR4 ;  /* 0x0000000403037c36 */ /* 0x000fca0008000000 */
[C---:B------:R-:W-:Y:S02]  /*0230*/  ISETP.GE.U32.AND P0, PT, R3.reuse, 0x700, PT ;  /* 0x000007000300780c */ /* 0x040fe40003f06070 */
[----:B------:R-:W-:-:S04]  /*0240*/  LEA.HI R4, R3, 0x1, RZ, 0x18 ;  /* 0x0000000103047811 */ /* 0x000fc800078fc0ff */
[----:B------:R-:W-:-:S07]  /*0250*/  LOP3.LUT R28, R4, 0x7, RZ, 0xc0, !PT ;  /* 0x00000007041c7812 */ /* 0x000fce00078ec0ff */
[----:B------:R-:W-:Y:S05]  /*0260*/  @!P0 BRA `(.L_x_121) ;  /* 0x0000000400848947 */ /* 0x000fea0003800000 */
[----:B------:R-:W0:Y:S01]  /*0270*/  LDC.64 R6, c[0x0][0x380] ;  /* 0x0000e000ff067b82 */ /* 0x000e220000000a00 */
[----:B------:R-:W1:Y:S01]  /*0280*/  LDCU UR5, c[0x0][0x388] ;  /* 0x00007100ff0577ac */ /* 0x000e620008000800 */
[----:B------:R-:W-:Y:S01]  /*0290*/  LOP3.LUT R24, R4, 0x1fffff8, RZ, 0xc0, !PT ;  /* 0x01fffff804187812 */ /* 0x000fe200078ec0ff */
[----:B------:R-:W-:Y:S01]  /*02a0*/  BSSY.RECONVERGENT B3, `(.L_x_122) ;  /* 0x000005c000037945 */ /* 0x000fe20003800200 */
[----:B------:R-:W-:-:S03]  /*02b0*/  VIADD R5, R8, 0x400 ;  /* 0x0000040008057836 */ /* 0x000fc60000000000 */
[----:B------:R-:W-:Y:S02]  /*02c0*/  IMAD.MOV R24, RZ, RZ, -R24 ;  /* 0x000000ffff187224 */ /* 0x000fe400078e0a18 */
[----:B-1----:R-:W-:Y:S01]  /*02d0*/  VIADD R25, R8, UR5 ;  /* 0x0000000508197c36 */ /* 0x002fe20008000000 */
[----:B0-----:R-:W-:-:S05]  /*02e0*/  IADD3 R6, P0, PT, R6, 0x2000, RZ ;  /* 0x0000200006067810 */ /* 0x001fca0007f1e0ff */
[----:B------:R-:W-:-:S08]  /*02f0*/  IMAD.X R7, RZ, RZ, R7, P0 ;  /* 0x000000ffff077224 */ /* 0x000fd000000e0607 */
.L_x_123:
[----:B------:R-:W-:-:S05]  /*0300*/  IMAD.WIDE R8, R25, 0x8, R6 ;  /* 0x0000000819087825 */ /* 0x000fca00078e0206 */
[----:B------:R-:W2:Y:S04]  /*0310*/  LDG.E.64 R10, desc[UR8][R8.64+-0x2000] ;  /* 0xffe00008080a7981 */ /* 0x000ea8000c1e1b00 */
[----:B------:R-:W3:Y:S04]  /*0320*/  LDG.E.64 R12, desc[UR8][R8.64+-0x1800] ;  /* 0xffe80008080c7981 */ /* 0x000ee8000c1e1b00 */
[----:B------:R-:W4:Y:S04]  /*0330*/  LDG.E.64 R14, desc[UR8][R8.64+-0x1000] ;  /* 0xfff00008080e7981 */ /* 0x000f28000c1e1b00 */
[----:B------:R-:W4:Y:S04]  /*0340*/  LDG.E.64 R16, desc[UR8][R8.64+-0x800] ;  /* 0xfff8000808107981 */ /* 0x000f28000c1e1b00 */
[----:B------:R-:W4:Y:S04]  /*0350*/  LDG.E.64 R18, desc[UR8][R8.64] ;  /* 0x0000000808127981 */ /* 0x000f28000c1e1b00 */
[----:B------:R-:W4:Y:S04]  /*0360*/  LDG.E.64 R20, desc[UR8][R8.64+0x800] ;  /* 0x0008000808147981 */ /* 0x000f28000c1e1b00 */
[----:B------:R-:W4:Y:S01]  /*0370*/  LDG.E.64 R22, desc[UR8][R8.64+0x1000] ;  /* 0x0010000808167981 */ /* 0x000f22000c1e1b00 */
[----:B--2--5:R-:W-:-:S14]  /*0380*/  DSETP.GEU.AND P1, PT, R10, R30, PT ;  /* 0x0000001e0a00722a */ /* 0x024fdc0003f2e000 */
[----:B------:R-:W-:-:S13]  /*0390*/  @P1 ISETP.GE.AND P0, PT, R25, R0, PT ;  /* 0x000000001900120c */ /* 0x000fda0003f06270 */
[----:B------:R-:W-:-:S06]  /*03a0*/  @P1 DSETP.EQ.AND P0, PT, R30, R10, !P0 ;  /* 0x0000000a1e00122a */ /* 0x000fcc0004702000 */
[----:B------:R-:W-:Y:S02]  /*03b0*/  @P1 FSEL R26, R10, R30, P0 ;  /* 0x0000001e0a1a1208 */ /* 0x000fe40000000000 */
[----:B------:R-:W-:Y:S02]  /*03c0*/  @P1 FSEL R27, R11, R31, P0 ;  /* 0x0000001f0b1b1208 */ /* 0x000fe40000000000 */
[----:B------:R0:W2:Y:S01]  /*03d0*/  LDG.E.64 R30, desc[UR8][R8.64+0x1800] ;  /* 0x00180008081e7981 */ /* 0x0000a2000c1e1b00 */
[----:B------:R-:W-:Y:S02]  /*03e0*/  @P1 IMAD.MOV.U32 R10, RZ, RZ, R26 ;  /* 0x000000ffff0a1224 */ /* 0x000fe400078e001a */
[----:B------:R-:W-:Y:S02]  /*03f0*/  @P1 IMAD.MOV.U32 R11, RZ, RZ, R27 ;  /* 0x000000ffff0b1224 */ /* 0x000fe400078e001b */
[----:B------:R-:W-:Y:S01]  /*0400*/  IMAD.MOV.U32 R26, RZ, RZ, R25 ;  /* 0x000000ffff1a7224 */ /* 0x000fe200078e0019 */
[C---:B------:R-:W-:Y:S01]  /*0410*/  @P1 SEL R26, R25.reuse, R0, P0 ;  /* 0x00000000191a1207 */ /* 0x040fe20000000000 */
[----:B------:R-:W-:-:S02]  /*0420*/  VIADD R27, R25, 0x100 ;  /* 0x00000100191b7836 */ /* 0x000fc40000000000 */
[----:B---3--:R-:W-:Y:S01]  /*0430*/  DSETP.GEU.AND P2, PT, R12, R10, PT ;  /* 0x0000000a0c00722a */ /* 0x008fe20003f4e000 */
[----:B0-----:R-:W-:Y:S02]  /*0440*/  VIADD R9, R25, 0x300 ;  /* 0x0000030019097836 */ /* 0x001fe40000000000 */
[----:B------:R-:W-:Y:S02]  /*0450*/  VIADD R24, R24, 0x8 ;  /* 0x0000000818187836 */ /* 0x000fe40000000000 */
[----:B------:R-:W-:-:S09]  /*0460*/  VIADD R5, R5, 0x800 ;  /* 0x0000080005057836 */ /* 0x000fd20000000000 */
        /* <DEDUP_REMOVED lines=16> */
[----:B------:R-:W-:-:S14]  /*0570*/  DSETP.GEU.AND P2, PT, R16, R14, PT ;  /* 0x0000000e1000722a */ /* 0x000fdc0003f4e000 */
        /* <DEDUP_REMOVED lines=33> */
[----:B------:R-:W-:Y:S01]  /*0790*/  @P1 IMAD.MOV.U32 R23, RZ, RZ, R21 ;  /* 0x000000ffff171224 */ /* 0x000fe200078e0015 */
[----:B------:R-:W-:Y:S01]  /*07a0*/  ISETP.NE.AND P1, PT, R24, RZ, PT ;  /* 0x000000ff1800720c */ /* 0x000fe20003f25270 */
[C---:B------:R-:W-:Y:S02]  /*07b0*/  VIADD R0, R25.reuse, 0x700 ;  /* 0x0000070019007836 */ /* 0x040fe40000000000 */
[----:B------:R-:W-:-:S02]  /*07c0*/  VIADD R25, R25, 0x800 ;  /* 0x0000080019197836 */ /* 0x000fc40000000000 */
[----:B--2---:R-:W-:-:S14]  /*07d0*/  DSETP.GEU.AND P2, PT, R30, R22, PT ;  /* 0x000000161e00722a */ /* 0x004fdc0003f4e000 */
        /* <DEDUP_REMOVED lines=9> */
.L_x_122:
[----:B------:R-:W-:-:S07]  /*0870*/  VIADD R8, R5, 0xfffffc00 ;  /* 0xfffffc0005087836 */ /* 0x000fce0000000000 */
.L_x_121:
[----:B------:R-:W-:Y:S05]  /*0880*/  BSYNC.RECONVERGENT B2 ;  /* 0x0000000000027941 */ /* 0x000fea0003800200 */
.L_x_120:
[----:B------:R-:W-:-:S13]  /*0890*/  ISETP.NE.AND P0, PT, R28, RZ, PT ;  /* 0x000000ff1c00720c */ /* 0x000fda0003f05270 */
[----:B------:R-:W-:Y:S05]  /*08a0*/  @!P0 BRA `(.L_x_119) ;  /* 0x0000000400948947 */ /* 0x000fea0003800000 */
[----:B------:R-:W-:Y:S01]  /*08b0*/  ISETP.GE.U32.AND P0, PT, R28, 0x4, PT ;  /* 0x000000041c00780c */ /* 0x000fe20003f06070 */
[----:B------:R-:W-:Y:S01]  /*08c0*/  BSSY.RECONVERGENT B2, `(.L_x_124) ;  /* 0x0000030000027945 */ /* 0x000fe20003800200 */
[----:B------:R-:W-:-:S11]  /*08d0*/  LOP3.LUT P1, R15, R4, 0x3, RZ, 0xc0, !PT ;  /* 0x00000003040f7812 */ /* 0x000fd6000782c0ff */
[----:B------:R-:W-:Y:S05]  /*08e0*/  @!P0 BRA `(.L_x_125) ;  /* 0x0000000000b48947 */ /* 0x000fea0003800000 */
[----:B------:R-:W0:Y:S01]  /*08f0*/  LDC.64 R12, c[0x0][0x380] ;  /* 0x0000e000ff0c7b82 */ /* 0x000e220000000a00 */
[----:B------:R-:W1:Y:S02]  /*0900*/  LDCU UR5, c[0x0][0x388] ;  /* 0x00007100ff0577ac */ /* 0x000e640008000800 */
[----:B-1----:R-:W-:-:S04]  /*0910*/  VIADD R17, R8, UR5 ;  /* 0x0000000508117c36 */ /* 0x002fc80008000000 */
        /* <DEDUP_REMOVED lines=42> */
.L_x_125:
[----:B------:R-:W-:Y:S05]  /*0bc0*/  BSYNC.RECONVERGENT B2 ;  /* 0x0000000000027941 */ /* 0x000fea0003800200 */
.L_x_124:
        /* <DEDUP_REMOVED lines=9> */
[----:B------:R-:W1:Y:S02]  /*0c60*/  LDCU UR5, c[0x0][0x388] ;  /* 0x00007100ff0577ac */ /* 0x000e640008000800 */
[----:B-1----:R-:W-:-:S04]  /*0c70*/  VIADD R9, R8, UR5 ;  /* 0x0000000508097c36 */ /* 0x002fc80008000000 */
        /* <DEDUP_REMOVED lines=25> */
.L_x_127:
[----:B------:R-:W-:Y:S05]  /*0e10*/  BSYNC.RECONVERGENT B2 ;  /* 0x0000000000027941 */ /* 0x000fea0003800200 */
.L_x_126:
[----:B------:R-:W-:Y:S05]  /*0e20*/  @P1 BRA `(.L_x_119) ;  /* 0x0000000000341947 */ /* 0x000fea0003800000 */
[----:B------:R-:W0:Y:S01]  /*0e30*/  LDC.64 R30, c[0x0][0x380] ;  /* 0x0000e000ff1e7b82 */ /* 0x000e220000000a00 */
[----:B------:R-:W1:Y:S02]  /*0e40*/  LDCU UR5, c[0x0][0x388] ;  /* 0x00007100ff0577ac */ /* 0x000e640008000800 */
[----:B-1----:R-:W-:-:S04]  /*0e50*/  VIADD R0, R8, UR5 ;  /* 0x0000000508007c36 */ /* 0x002fc80008000000 */
        /* <DEDUP_REMOVED lines=10> */
.L_x_119:
[----:B------:R-:W-:Y:S05]  /*0f00*/  BSYNC.RECONVERGENT B1 ;  /* 0x0000000000017941 */ /* 0x000fea0003800200 */
.L_x_118:
[----:B------:R-:W0:Y:S02]  /*0f10*/  LDC R3, c[0x0][0x398] ;  /* 0x0000e600ff037b82 */ /* 0x000e240000000800 */
[----:B0-----:R-:W-:-:S13]  /*0f20*/  ISETP.GE.AND P0, PT, R3, 0x100, PT ;  /* 0x000001000300780c */ /* 0x001fda0003f06270 */
        /* <DEDUP_REMOVED lines=25> */
.L_x_130:
[----:B------:R-:W-:Y:S05]  /*10c0*/  BSYNC.RECONVERGENT B1 ;  /* 0x0000000000017941 */ /* 0x000fea0003800200 */
.L_x_129:
        /* <DEDUP_REMOVED lines=19> */
.L_x_132:
[----:B------:R-:W-:Y:S05]  /*1200*/  BSYNC.RECONVERGENT B1 ;  /* 0x0000000000017941 */ /* 0x000fea0003800200 */
.L_x_131:
[----:B------:R4:W1:Y:S01]  /*1210*/  SHFL.DOWN PT, R11, R0, 0x4, 0x1f ;  /* 0x08801f00000b7f89 */ /* 0x00086200000e0000 */
[----:B------:R-:W-:Y:S01]  /*1220*/  BSSY.RECONVERGENT B1, `(.L_x_133) ;  /* 0x0000012000017945 */ /* 0x000fe20003800200 */
[----:B0-----:R-:W-:Y:S02]  /*1230*/  IMAD.MOV.U32 R3, RZ, RZ, R0 ;  /* 0x000000ffff037224 */ /* 0x001fe400078e0000 */
[----:B------:R4:W0:Y:S01]  /*1240*/  SHFL.DOWN PT, R4, R6, 0x4, 0x1f ;  /* 0x08801f0006047f89 */ /* 0x00082200000e0000 */
[----:B--2---:R-:W-:Y:S02]  /*1250*/  IMAD.MOV.U32 R8, RZ, RZ, R6 ;  /* 0x000000ffff087224 */ /* 0x004fe400078e0006 */
[----:B---3--:R-:W-:Y:S01]  /*1260*/  IMAD.MOV.U32 R9, RZ, RZ, R7 ;  /* 0x000000ffff097224 */ /* 0x008fe200078e0007 */
[----:B------:R4:W2:Y:S01]  /*1270*/  SHFL.DOWN PT, R5, R7, 0x4, 0x1f ;  /* 0x08801f0007057f89 */ /* 0x0008a200000e0000 */
[----:B------:R-:W-:Y:S05]  /*1280*/  @P2 BRA `(.L_x_134) ;  /* 0x00000000002c2947 */ /* 0x000fea0003800000 */
[----:B0-2---:R-:W-:Y:S01]  /*1290*/  DSETP.GT.AND P2, PT, R6, R4, PT ;  /* 0x000000040600722a */ /* 0x005fe20003f44000 */
[----:B-1----:R-:W-:Y:S02]  /*12a0*/  IMAD.MOV.U32 R3, RZ, RZ, R11 ;  /* 0x000000ffff037224 */ /* 0x002fe400078e000b */
        /* <DEDUP_REMOVED lines=9> */
.L_x_134:
[----:B------:R-:W-:Y:S05]  /*1340*/  BSYNC.RECONVERGENT B1 ;  /* 0x0000000000017941 */ /* 0x000fea0003800200 */
.L_x_133:
[----:B----4-:R3:W4:Y:S01]  /*1350*/  SHFL.DOWN PT, R0, R3, 0x8, 0x1f ;  /* 0x09001f0003007f89 */ /* 0x01072200000e0000 */
[----:B------:R-:W-:Y:S01]  /*1360*/  BSSY.RECONVERGENT B1, `(.L_x_135) ;  /* 0x0000012000017945 */ /* 0x000fe20003800200 */
[----:B------:R-:W-:Y:S02]  /*1370*/  IMAD.MOV.U32 R6, RZ, RZ, R3 ;  /* 0x000000ffff067224 */ /* 0x000fe400078e0003 */
[----:B-1----:R3:W1:Y:S01]  /*1380*/  SHFL.DOWN PT, R10, R8, 0x8, 0x1f ;  /* 0x09001f00080a7f89 */ /* 0x00266200000e0000 */
[----:B0-----:R-:W-:Y:S02]  /*1390*/  IMAD.MOV.U32 R4, RZ, RZ, R8 ;  /* 0x000000ffff047224 */ /* 0x001fe400078e0008 */
[----:B--2---:R-:W-:Y:S01]  /*13a0*/  IMAD.MOV.U32 R5, RZ, RZ, R9 ;  /* 0x000000ffff057224 */ /* 0x004fe200078e0009 */
[----:B------:R3:W0:Y:S01]  /*13b0*/  SHFL.DOWN PT, R11, R9, 0x8, 0x1f ;  /* 0x09001f00090b7f89 */ /* 0x00062200000e0000 */
        /* <DEDUP_REMOVED lines=12> */
.L_x_136:
[----:B------:R-:W-:Y:S05]  /*1480*/  BSYNC.RECONVERGENT B1 ;  /* 0x0000000000017941 */ /* 0x000fea0003800200 */
.L_x_135:
[----:B------:R-:W-:Y:S01]  /*1490*/  ISETP.GT.AND P0, PT, R12, 0xf, PT ;  /* 0x0000000f0c00780c */ /* 0x000fe20003f04270 */
[----:B---3--:R2:W3:Y:S01]  /*14a0*/  SHFL.DOWN PT, R8, R4, 0x10, 0x1f ;  /* 0x0a001f0004087f89 */ /* 0x0084e200000e0000 */
[----:B------:R-:W-:Y:S03]  /*14b0*/  BSSY.RECONVERGENT B1, `(.L_x_137) ;  /* 0x0000018000017945 */ /* 0x000fe60003800200 */
[----:B------:R2:W0:Y:S04]  /*14c0*/  SHFL.DOWN PT, R9, R5, 0x10, 0x1f ;  /* 0x0a001f0005097f89 */ /* 0x00042800000e0000 */
[----:B------:R2:W0:Y:S04]  /*14d0*/  SHFL.DOWN PT, R3, R6, 0x10, 0x1f ;  /* 0x0a001f0006037f89 */ /* 0x00042800000e0000 */
[----:B------:R-:W-:Y:S05]  /*14e0*/  @P0 BRA `(.L_x_138) ;  /* 0x0000000000500947 */ /* 0x000fea0003800000 */
[----:B------:R-:W-:Y:S01]  /*14f0*/  ISETP.NE.AND P2, PT, R12, RZ, PT ;  /* 0x000000ff0c00720c */ /* 0x000fe20003f45270 */
[----:B0--3--:R-:W-:-:S12]  /*1500*/  DSETP.GT.AND P1, PT, R4, R8, PT ;  /* 0x000000080400722a */ /* 0x009fd80003f24000 */
[----:B-1----:R-:W0:Y:S01]  /*1510*/  @!P2 S2R R10, SR_CgaCtaId ;  /* 0x00000000000aa919 */ /* 0x002e220000008800 */
[----:B------:R-:W-:Y:S02]  /*1520*/  @!P2 MOV R7, 0x400 ;  /* 0x000004000007a802 */ /* 0x000fe40000000f00 */
[----:B------:R-:W-:Y:S02]  /*1530*/  @!P1 ISETP.GE.AND P0, PT, R3, R6, PT ;  /* 0x000000060300920c */ /* 0x000fe40003f06270 */
[----:B----4-:R-:W-:-:S04]  /*1540*/  @!P2 SHF.R.U32.HI R0, RZ, 0x1, R2 ;  /* 0x00000001ff00a819 */ /* 0x010fc80000011602 */
[----:B------:R-:W-:-:S07]  /*1550*/  @!P2 LOP3.LUT R0, R0, 0x1f0, RZ, 0xc0, !PT ;  /* 0x000001f00000a812 */ /* 0x000fce00078ec0ff */
[----:B------:R-:W-:-:S06]  /*1560*/  @!P1 DSETP.EQ.AND P0, PT, R4, R8, !P0 ;  /* 0x000000080400922a */ /* 0x000fcc0004702000 */
[----:B--2---:R-:W-:Y:S02]  /*1570*/  @!P1 FSEL R4, R8, R4, P0 ;  /* 0x0000000408049208 */ /* 0x004fe40000000000 */
[----:B------:R-:W-:Y:S02]  /*1580*/  @!P1 FSEL R5, R9, R5, P0 ;  /* 0x0000000509059208 */ /* 0x000fe40000000000 */
[----:B------:R-:W-:Y:S01]  /*1590*/  @!P1 SEL R3, R3, R6, P0 ;  /* 0x0000000603039207 */ /* 0x000fe20000000000 */
[----:B------:R-:W-:Y:S02]  /*15a0*/  @!P1 IMAD.MOV.U32 R8, RZ, RZ, R4 ;  /* 0x000000ffff089224 */ /* 0x000fe400078e0004 */
[----:B------:R-:W-:Y:S02]  /*15b0*/  @!P1 IMAD.MOV.U32 R9, RZ, RZ, R5 ;  /* 0x000000ffff099224 */ /* 0x000fe400078e0005 */
[----:B------:R-:W-:Y:S01]  /*15c0*/  IMAD.MOV.U32 R6, RZ, RZ, R3 ;  /* 0x000000ffff067224 */ /* 0x000fe200078e0003 */
[----:B0-----:R-:W-:Y:S01]  /*15d0*/  @!P2 LEA R7, R10, R7, 0x18 ;  /* 0x000000070a07a211 */ /* 0x001fe200078ec0ff */
[----:B------:R-:W-:-:S02]  /*15e0*/  IMAD.MOV.U32 R4, RZ, RZ, R8 ;  /* 0x000000ffff047224 */ /* 0x000fc400078e0008 */
[----:B------:R-:W-:Y:S02]  /*15f0*/  IMAD.MOV.U32 R5, RZ, RZ, R9 ;  /* 0x000000ffff057224 */ /* 0x000fe400078e0009 */
[----:B------:R-:W-:-:S05]  /*1600*/  @!P2 IMAD.IADD R0, R0, 0x1, R7 ;  /* 0x000000010000a824 */ /* 0x000fca00078e0207 */
[----:B------:R0:W-:Y:S04]  /*1610*/  @!P2 STS [R0+0x8], R3 ;  /* 0x000008030000a388 */ /* 0x0001e80000000800 */
[----:B------:R0:W-:Y:S02]  /*1620*/  @!P2 STS.64 [R0+0x10], R8 ;  /* 0x000010080000a388 */ /* 0x0001e40000000a00 */
.L_x_138:
[----:B------:R-:W-:Y:S05]  /*1630*/  BSYNC.RECONVERGENT B1 ;  /* 0x0000000000017941 */ /* 0x000fea0003800200 */
.L_x_137:
        /* <DEDUP_REMOVED lines=8> */
[----:B----4-:R-:W4:Y:S04]  /*16c0*/  LDS R0, [UR4+0x28] ;  /* 0x00002804ff007984 */ /* 0x010f280008000800 */
[----:B-1----:R-:W1:Y:S04]  /*16d0*/  LDS.64 R10, [UR4+0x30] ;  /* 0x00003004ff0a7984 */ /* 0x002e680008000a00 */
[----:B------:R-:W5:Y:S04]  /*16e0*/  LDS R13, [UR4+0x38] ;  /* 0x00003804ff0d7984 */ /* 0x000f680008000800 */
[----:B------:R-:W-:Y:S01]  /*16f0*/  LDS R15, [UR4+0x48] ;  /* 0x00004804ff0f7984 */ /* 0x000fe20008000800 */
[----:B0-----:R-:W-:-:S14]  /*1700*/  DSETP.GEU.AND P2, PT, R8, R4, PT ;  /* 0x000000040800722a */ /* 0x001fdc0003f4e000 */
[----:B---3--:R-:W-:-:S13]  /*1710*/  @P2 ISETP.GE.AND P0, PT, R3, R6, PT ;  /* 0x000000060300220c */ /* 0x008fda0003f06270 */
[----:B------:R-:W-:-:S06]  /*1720*/  @P2 DSETP.EQ.AND P0, PT, R4, R8, !P0 ;  /* 0x000000080400222a */ /* 0x000fcc0004702000 */
[----:B------:R-:W-:Y:S02]  /*1730*/  @P2 SEL R3, R3, R6, P0 ;  /* 0x0000000603032207 */ /* 0x000fe40000000000 */
[----:B--2---:R-:W0:Y:S01]  /*1740*/  LDS.64 R6, [UR4+0x40] ;  /* 0x00004004ff067984 */ /* 0x004e220008000a00 */
[----:B------:R-:W-:Y:S02]  /*1750*/  @P2 FSEL R2, R8, R4, P0 ;  /* 0x0000000408022208 */ /* 0x000fe40000000000 */
[----:B----4-:R-:W-:Y:S02]  /*1760*/  ISETP.GE.AND P1, PT, R0, R3, PT ;  /* 0x000000030000720c */ /* 0x010fe40003f26270 */
[----:B------:R-:W-:Y:S01]  /*1770*/  @P2 FSEL R5, R9, R5, P0 ;  /* 0x0000000509052208 */ /* 0x000fe20000000000 */
[----:B------:R-:W-:-:S04]  /*1780*/  @P2 IMAD.MOV.U32 R8, RZ, RZ, R2 ;  /* 0x000000ffff082224 */ /* 0x000fc800078e0002 */
[----:B------:R-:W-:Y:S02]  /*1790*/  @P2 IMAD.MOV.U32 R9, RZ, RZ, R5 ;  /* 0x000000ffff092224 */ /* 0x000fe400078e0005 */
[----:B------:R-:W-:Y:S04]  /*17a0*/  LDS.64 R4, [UR4+0x60] ;  /* 0x00006004ff047984 */ /* 0x000fe80008000a00 */
[----:B-1----:R-:W-:-:S06]  /*17b0*/  DSETP.EQ.AND P0, PT, R8, R10, !P1 ;  /* 0x0000000a0800722a */ /* 0x002fcc0004f02000 */
[----:B------:R-:W-:-:S06]  /*17c0*/  DSETP.LT.OR P0, PT, R10, R8, P0 ;  /* 0x000000080a00722a */ /* 0x000fcc0000701400 */
[----:B------:R-:W-:Y:S02]  /*17d0*/  SEL R0, R0, R3, P0 ;  /* 0x0000000300007207 */ /* 0x000fe40000000000 */
[----:B------:R-:W1:Y:S01]  /*17e0*/  LDS.64 R2, [UR4+0x50] ;  /* 0x00005004ff027984 */ /* 0x000e620008000a00 */
[----:B------:R-:W-:Y:S02]  /*17f0*/  FSEL R8, R10, R8, P0 ;  /* 0x000000080a087208 */ /* 0x000fe40000000000 */
[----:B-----5:R-:W-:Y:S02]  /*1800*/  ISETP.GE.AND P1, PT, R13, R0, PT ;  /* 0x000000000d00720c */ /* 0x020fe40003f26270 */
[----:B------:R-:W-:Y:S02]  /*1810*/  FSEL R9, R11, R9, P0 ;  /* 0x000000090b097208 */ /* 0x000fe40000000000 */
[----:B------:R-:W2:Y:S09]  /*1820*/  LDS R11, [UR4+0x58] ;  /* 0x00005804ff0b7984 */ /* 0x000eb20008000800 */
[----:B0-----:R-:W-:-:S06]  /*1830*/  DSETP.EQ.AND P0, PT, R8, R6, !P1 ;  /* 0x000000060800722a */ /* 0x001fcc0004f02000 */
[----:B------:R-:W-:-:S06]  /*1840*/  DSETP.LT.OR P0, PT, R6, R8, P0 ;  /* 0x000000080600722a */ /* 0x000fcc0000701400 */
[----:B------:R-:W-:Y:S02]  /*1850*/  SEL R0, R13, R0, P0 ;  /* 0x000000000d007207 */ /* 0x000fe40000000000 */
[----:B------:R-:W-:Y:S01]  /*1860*/  FSEL R6, R6, R8, P0 ;  /* 0x0000000806067208 */ /* 0x000fe20000000000 */
[----:B------:R-:W0:Y:S01]  /*1870*/  LDS R13, [UR4+0x68] ;  /* 0x00006804ff0d7984 */ /* 0x000e220008000800 */
[----:B------:R-:W-:Y:S02]  /*1880*/  ISETP.GE.AND P1, PT, R15, R0, PT ;  /* 0x000000000f00720c */ /* 0x000fe40003f26270 */
[----:B------:R-:W-:Y:S02]  /*1890*/  FSEL R7, R7, R9, P0 ;  /* 0x0000000907077208 */ /* 0x000fe40000000000 */
[----:B------:R-:W3:Y:S09]  /*18a0*/  LDS.64 R8, [UR4+0x70] ;  /* 0x00007004ff087984 */ /* 0x000ef20008000a00 */
[----:B-1----:R-:W-:-:S06]  /*18b0*/  DSETP.EQ.AND P0, PT, R6, R2, !P1 ;  /* 0x000000020600722a */ /* 0x002fcc0004f02000 */
[----:B------:R-:W-:-:S06]  /*18c0*/  DSETP.LT.OR P0, PT, R2, R6, P0 ;  /* 0x000000060200722a */ /* 0x000fcc0000701400 */
[----:B------:R-:W-:Y:S02]  /*18d0*/  SEL R0, R15, R0, P0 ;  /* 0x000000000f007207 */ /* 0x000fe40000000000 */
[----:B------:R-:W-:Y:S01]  /*18e0*/  FSEL R2, R2, R6, P0 ;  /* 0x0000000602027208 */ /* 0x000fe20000000000 */
[----:B------:R-:W1:Y:S01]  /*18f0*/  LDS R15, [UR4+0x78] ;  /* 0x00007804ff0f7984 */ /* 0x000e620008000800 */
[----:B--2---:R-:W-:Y:S02]  /*1900*/  ISETP.GE.AND P1, PT, R11, R0, PT ;  /* 0x000000000b00720c */ /* 0x004fe40003f26270 */
[----:B------:R-:W-:Y:S02]  /*1910*/  FSEL R3, R3, R7, P0 ;  /* 0x0000000703037208 */ /* 0x000fe40000000000 */
[----:B------:R-:W2:Y:S09]  /*1920*/  LDS.64 R6, [UR4+0x80] ;  /* 0x00008004ff067984 */ /* 0x000eb20008000a00 */
[----:B------:R-:W-:-:S06]  /*1930*/  DSETP.EQ.AND P0, PT, R2, R4, !P1 ;  /* 0x000000040200722a */ /* 0x000fcc0004f02000 */
[----:B------:R-:W-:-:S06]  /*1940*/  DSETP.LT.OR P0, PT, R4, R2, P0 ;  /* 0x000000020400722a */ /* 0x000fcc0000701400 */
[----:B------:R-:W-:Y:S02]  /*1950*/  SEL R0, R11, R0, P0 ;  /* 0x000000000b007207 */ /* 0x000fe40000000000 */
[----:B------:R-:W-:Y:S02]  /*1960*/  FSEL R2, R4, R2, P0 ;  /* 0x0000000204027208 */ /* 0x000fe40000000000 */
[----:B0-----:R-:W-:Y:S02]  /*1970*/  ISETP.GE.AND P1, PT, R13, R0, PT ;  /* 0x000000000d00720c */ /* 0x001fe40003f26270 */
[----:B------:R-:W-:-:S11]  /*1980*/  FSEL R3, R5, R3, P0 ;  /* 0x0000000305037208 */ /* 0x000fd60000000000 */
[----:B---3--:R-:W-:-:S06]  /*1990*/  DSETP.EQ.AND P0, PT, R2, R8, !P1 ;  /* 0x000000080200722a */ /* 0x008fcc0004f02000 */
[----:B------:R-:W-:-:S06]  /*19a0*/  DSETP.LT.OR P0, PT, R8, R2, P0 ;  /* 0x000000020800722a */ /* 0x000fcc0000701400 */
[----:B------:R-:W-:Y:S02]  /*19b0*/  SEL R0, R13, R0, P0 ;  /* 0x000000000d007207 */ /* 0x000fe40000000000 */
[----:B------:R-:W-:Y:S02]  /*19c0*/  FSEL R2, R8, R2, P0 ;  /* 0x0000000208027208 */ /* 0x000fe40000000000 */
[----:B-1----:R-:W-:Y:S02]  /*19d0*/  ISETP.GE.AND P1, PT, R15, R0, PT ;  /* 0x000000000f00720c */ /* 0x002fe40003f26270 */
[----:B------:R-:W-:-:S11]  /*19e0*/  FSEL R3, R9, R3, P0 ;  /* 0x0000000309037208 */ /* 0x000fd60000000000 */
[----:B--2---:R-:W-:-:S06]  /*19f0*/  DSETP.EQ.AND P0, PT, R2, R6, !P1 ;  /* 0x000000060200722a */ /* 0x004fcc0004f02000 */
[----:B------:R-:W-:-:S06]  /*1a00*/  DSETP.LT.OR P0, PT, R6, R2, P0 ;  /* 0x000000020600722a */ /* 0x000fcc0000701400 */
[----:B------:R-:W-:Y:S02]  /*1a10*/  FSEL R4, R6, R2, P0 ;  /* 0x0000000206047208 */ /* 0x000fe40000000000 */
[----:B------:R-:W-:Y:S02]  /*1a20*/  FSEL R5, R7, R3, P0 ;  /* 0x0000000307057208 */ /* 0x000fe40000000000 */
[----:B------:R-:W-:Y:S01]  /*1a30*/  SEL R6, R15, R0, P0 ;  /* 0x000000000f067207 */ /* 0x000fe20000000000 */
[----:B------:R-:W-:Y:S06]  /*1a40*/  BRA `(.L_x_139) ;  /* 0x0000002800887947 */ /* 0x000fec0003800000 */
.L_x_128:
[----:B------:R-:W0:Y:S01]  /*1a50*/  S2R R8, SR_LANEID ;  /* 0x0000000000087919 */ /* 0x000e220000000000 */
[----:B------:R-:W-:Y:S01]  /*1a60*/  LOP3.LUT R4, R2, 0x3e0, RZ, 0xc0, !PT ;  /* 0x000003e002047812 */ /* 0x000fe200078ec0ff */
[----:B------:R-:W-:Y:S04]  /*1a70*/  BSSY.RECONVERGENT B1, `(.L_x_140) ;  /* 0x0000026000017945 */ /* 0x000fe80003800200 */
[----:B------:R-:W-:Y:S01]  /*1a80*/  VIADD R6, R4, 0x20 ;  /* 0x0000002004067836 */ /* 0x000fe20000000000 */
[----:B------:R-:W-:-:S04]  /*1a90*/  LOP3.LUT R4, RZ, R4, RZ, 0x33, !PT ;  /* 0x00000004ff047212 */ /* 0x000fc800078e33ff */
[----:B------:R-:W-:Y:S01]  /*1aa0*/  ISETP.GT.AND P0, PT, R6, R3, PT ;  /* 0x000000030600720c */ /* 0x000fe20003f04270 */
[----:B------:R-:W-:-:S05]  /*1ab0*/  IMAD.IADD R4, R4, 0x1, R3 ;  /* 0x0000000104047824 */ /* 0x000fca00078e0203 */
[----:B------:R-:W-:-:S05]  /*1ac0*/  SEL R9, R4, 0x1f, P0 ;  /* 0x0000001f04097807 */ /* 0x000fca0000000000 */
[----:B------:R1:W2:Y:S01]  /*1ad0*/  SHFL.DOWN PT, R11, R0, 0x1, R9 ;  /* 0x08200000000b7989 */ /* 0x0002a200000e0009 */
[C---:B0-----:R-:W-:Y:S01]  /*1ae0*/  ISETP.NE.AND P1, PT, R8.reuse, RZ, PT ;  /* 0x000000ff0800720c */ /* 0x041fe20003f25270 */
[C---:B------:R-:W-:Y:S01]  /*1af0*/  VIADD R6, R8.reuse, 0x2 ;  /* 0x0000000208067836 */ /* 0x040fe20000000000 */
[C---:B------:R-:W-:Y:S01]  /*1b00*/  ISETP.GE.AND P0, PT, R8.reuse, R9, PT ;  /* 0x000000090800720c */ /* 0x040fe20003f06270 */
[----:B------:R-:W-:-:S03]  /*1b10*/  VIADD R4, R8, 0x4 ;  /* 0x0000000408047836 */ /* 0x000fc60000000000 */
[-C--:B------:R-:W-:Y:S01]  /*1b20*/  ISETP.GT.AND P5, PT, R6, R9.reuse, PT ;  /* 0x000000090600720c */ /* 0x080fe20003fa4270 */
[----:B------:R-:W-:Y:S01]  /*1b30*/  VIADD R6, R8, 0x8 ;  /* 0x0000000808067836 */ /* 0x000fe20000000000 */
[-C--:B------:R-:W-:Y:S01]  /*1b40*/  ISETP.GT.AND P4, PT, R4, R9.reuse, PT ;  /* 0x000000090400720c */ /* 0x080fe20003f84270 */
[----:B------:R-:W-:Y:S01]  /*1b50*/  VIADD R8, R8, 0x10 ;  /* 0x0000001008087836 */ /* 0x000fe20000000000 */
[----:B-----5:R1:W0:Y:S02]  /*1b60*/  SHFL.DOWN PT, R4, R30, 0x1, R9 ;  /* 0x082000001e047989 */ /* 0x02022400000e0009 */
[-C--:B------:R-:W-:Y:S01]  /*1b70*/  ISETP.GT.AND P3, PT, R6, R9.reuse, PT ;  /* 0x000000090600720c */ /* 0x080fe20003f64270 */
[----:B------:R-:W-:Y:S01]  /*1b80*/  IMAD.MOV.U32 R6, RZ, RZ, R0 ;  /* 0x000000ffff067224 */ /* 0x000fe200078e0000 */
[----:B------:R-:W3:Y:S01]  /*1b90*/  @!P1 S2R R10, SR_CgaCtaId ;  /* 0x00000000000a9919 */ /* 0x000ee20000008800 */
[----:B------:R-:W-:Y:S02]  /*1ba0*/  @!P1 MOV R5, 0x400 ;  /* 0x0000040000059802 */ /* 0x000fe40000000f00 */
[----:B------:R-:W-:-:S02]  /*1bb0*/  ISETP.GT.AND P2, PT, R8, R9, PT ;  /* 0x000000090800720c */ /* 0x000fc40003f44270 */
[----:B---3--:R-:W-:Y:S02]  /*1bc0*/  @!P1 LEA R10, R10, R5, 0x18 ;  /* 0x000000050a0a9211 */ /* 0x008fe400078ec0ff */
[----:B------:R-:W-:-:S04]  /*1bd0*/  @!P1 SHF.R.U32.HI R5, RZ, 0x1, R2 ;  /* 0x00000001ff059819 */ /* 0x000fc80000011602 */
[----:B------:R-:W-:-:S05]  /*1be0*/  @!P1 LOP3.LUT R5, R5, 0x1f0, RZ, 0xc0, !PT ;  /* 0x000001f005059812 */ /* 0x000fca00078ec0ff */
[----:B------:R-:W-:Y:S02]  /*1bf0*/  @!P1 IMAD.IADD R7, R5, 0x1, R10 ;  /* 0x0000000105079824 */ /* 0x000fe400078e020a */
[----:B------:R1:W3:Y:S01]  /*1c00*/  SHFL.DOWN PT, R5, R31, 0x1, R9 ;  /* 0x082000001f057989 */ /* 0x0002e200000e0009 */
[----:B0-2---:R-:W-:Y:S05]  /*1c10*/  @P0 BRA `(.L_x_141) ;  /* 0x00000000002c0947 */ /* 0x005fea0003800000 */
[----:B---3--:R-:W-:Y:S01]  /*1c20*/  DSETP.GT.AND P6, PT, R30, R4, PT ;  /* 0x000000041e00722a */ /* 0x008fe20003fc4000 */
[----:B------:R-:W-:-:S13]  /*1c30*/  IMAD.MOV.U32 R6, RZ, RZ, R11 ;  /* 0x000000ffff067224 */ /* 0x000fda00078e000b */
[----:B------:R-:W-:-:S13]  /*1c40*/  @!P6 ISETP.GE.AND P0, PT, R11, R0, PT ;  /* 0x000000000b00e20c */ /* 0x000fda0003f06270 */
[----:B------:R-:W-:-:S06]  /*1c50*/  @!P6 DSETP.EQ.AND P0, PT, R30, R4, !P0 ;  /* 0x000000041e00e22a */ /* 0x000fcc0004702000 */
[----:B------:R-:W-:Y:S02]  /*1c60*/  @!P6 SEL R6, R11, R0, P0 ;  /* 0x000000000b06e207 */ /* 0x000fe40000000000 */
[----:B-1----:R-:W-:Y:S01]  /*1c70*/  @!P6 FSEL R0, R4, R30, P0 ;  /* 0x0000001e0400e208 */ /* 0x002fe20000000000 */
[----:B------:R-:W-:Y:S01]  /*1c80*/  IMAD.MOV.U32 R30, RZ, RZ, R4 ;  /* 0x000000ffff1e7224 */ /* 0x000fe200078e0004 */
[----:B------:R-:W-:Y:S01]  /*1c90*/  @!P6 FSEL R11, R5, R31, P0 ;  /* 0x0000001f050be208 */ /* 0x000fe20000000000 */
[----:B------:R-:W-:Y:S02]  /*1ca0*/  IMAD.MOV.U32 R31, RZ, RZ, R5 ;  /* 0x000000ffff1f7224 */ /* 0x000fe400078e0005 */
[----:B------:R-:W-:Y:S02]  /*1cb0*/  @!P6 IMAD.MOV.U32 R30, RZ, RZ, R0 ;  /* 0x000000ffff1ee224 */ /* 0x000fe400078e0000 */
[----:B------:R-:W-:-:S07]  /*1cc0*/  @!P6 IMAD.MOV.U32 R31, RZ, RZ, R11 ;  /* 0x000000ffff1fe224 */ /* 0x000fce00078e000b */
.L_x_141:
[----:B------:R-:W-:Y:S05]  /*1cd0*/  BSYNC.RECONVERGENT B1 ;  /* 0x0000000000017941 */ /* 0x000fea0003800200 */
.L_x_140:
[----:B------:R0:W2:Y:S01]  /*1ce0*/  SHFL.DOWN PT, R13, R6, 0x2, R9 ;  /* 0x08400000060d7989 */ /* 0x0000a200000e0009 */
[----:B------:R-:W-:Y:S01]  /*1cf0*/  BSSY.RECONVERGENT B1, `(.L_x_142) ;  /* 0x0000012000017945 */ /* 0x000fe20003800200 */
[----:B-1----:R-:W-:Y:S02]  /*1d00*/  IMAD.MOV.U32 R0, RZ, RZ, R6 ;  /* 0x000000ffff007224 */ /* 0x002fe400078e0006 */
[----:B------:R0:W1:Y:S01]  /*1d10*/  SHFL.DOWN PT, R10, R30, 0x2, R9 ;  /* 0x084000001e0a7989 */ /* 0x00006200000e0009 */
[----:B------:R-:W-:Y:S02]  /*1d20*/  IMAD.MOV.U32 R4, RZ, RZ, R30 ;  /* 0x000000ffff047224 */ /* 0x000fe400078e001e */
[----:B---3--:R-:W-:Y:S01]  /*1d30*/  IMAD.MOV.U32 R5, RZ, RZ, R31 ;  /* 0x000000ffff057224 */ /* 0x008fe200078e001f */
[----:B------:R0:W3:Y:S01]  /*1d40*/  SHFL.DOWN PT, R11, R31, 0x2, R9 ;  /* 0x084000001f0b7989 */ /* 0x0000e200000e0009 */
[----:B------:R-:W-:Y:S05]  /*1d50*/  @P5 BRA `(.L_x_143) ;  /* 0x00000000002c5947 */ /* 0x000fea0003800000 */
[----:B-1-3--:R-:W-:Y:S01]  /*1d60*/  DSETP.GT.AND P5, PT, R30, R10, PT ;  /* 0x0000000a1e00722a */ /* 0x00afe20003fa4000 */
[----:B--2---:R-:W-:Y:S02]  /*1d70*/  IMAD.MOV.U32 R0, RZ, RZ, R13 ;  /* 0x000000ffff007224 */ /* 0x004fe400078e000d */
        /* <DEDUP_REMOVED lines=9> */
.L_x_143:
[----:B------:R-:W-:Y:S05]  /*1e10*/  BSYNC.RECONVERGENT B1 ;  /* 0x0000000000017941 */ /* 0x000fea0003800200 */
.L_x_142:
[----:B------:R4:W4:Y:S01]  /*1e20*/  SHFL.DOWN PT, R15, R0, 0x4, R9 ;  /* 0x08800000000f7989 */ /* 0x00092200000e0009 */
[----:B------:R-:W-:Y:S01]  /*1e30*/  BSSY.RECONVERGENT B1, `(.L_x_144) ;  /* 0x0000012000017945 */ /* 0x000fe20003800200 */
[----:B0-----:R-:W-:Y:S02]  /*1e40*/  IMAD.MOV.U32 R6, RZ, RZ, R0 ;  /* 0x000000ffff067224 */ /* 0x001fe400078e0000 */
[----:B------:R0:W0:Y:S01]  /*1e50*/  SHFL.DOWN PT, R12, R4, 0x4, R9 ;  /* 0x08800000040c7989 */ /* 0x00002200000e0009 */
[----:B-1----:R-:W-:Y:S02]  /*1e60*/  IMAD.MOV.U32 R10, RZ, RZ, R4 ;  /* 0x000000ffff0a7224 */ /* 0x002fe400078e0004 */
[----:B---3--:R-:W-:Y:S01]  /*1e70*/  IMAD.MOV.U32 R11, RZ, RZ, R5 ;  /* 0x000000ffff0b7224 */ /* 0x008fe200078e0005 */
[----:B--2---:R1:W2:Y:S01]  /*1e80*/  SHFL.DOWN PT, R13, R5, 0x4, R9 ;  /* 0x08800000050d7989 */ /* 0x0042a200000e0009 */
        /* <DEDUP_REMOVED lines=8> */
[----:B------:R-:W-:Y:S02]  /*1f10*/  @!P4 FSEL R0, R12, R4, P0 ;  /* 0x000000040c00c208 */ /* 0x000fe40000000000 */
[----:B-1----:R-:W-:-:S03]  /*1f20*/  @!P4 FSEL R5, R13, R5, P0 ;  /* 0x000000050d05c208 */ /* 0x002fc60000000000 */
[----:B------:R-:W-:Y:S02]  /*1f30*/  @!P4 IMAD.MOV.U32 R10, RZ, RZ, R0 ;  /* 0x000000ffff0ac224 */ /* 0x000fe400078e0000 */
[----:B------:R-:W-:-:S07]  /*1f40*/  @!P4 IMAD.MOV.U32 R11, RZ, RZ, R5 ;  /* 0x000000ffff0bc224 */ /* 0x000fce00078e0005 */
.L_x_145:
[----:B------:R-:W-:Y:S05]  /*1f50*/  BSYNC.RECONVERGENT B1 ;  /* 0x0000000000017941 */ /* 0x000fea0003800200 */
.L_x_144:
[----:B----4-:R3:W4:Y:S01]  /*1f60*/  SHFL.DOWN PT, R15, R6, 0x8, R9 ;  /* 0x09000000060f7989 */ /* 0x01072200000e0009 */
[----:B------:R-:W-:Y:S01]  /*1f70*/  BSSY.RECONVERGENT B1, `(.L_x_146) ;  /* 0x0000012000017945 */ /* 0x000fe20003800200 */
[----:B------:R-:W-:Y:S02]  /*1f80*/  IMAD.MOV.U32 R0, RZ, RZ, R6 ;  /* 0x000000ffff007224 */ /* 0x000fe400078e0006 */
[----:B0-----:R3:W0:Y:S01]  /*1f90*/  SHFL.DOWN PT, R4, R10, 0x8, R9 ;  /* 0x090000000a047989 */ /* 0x00162200000e0009 */
[----:B------:R-:W-:Y:S02]  /*1fa0*/  IMAD.MOV.U32 R12, RZ, RZ, R10 ;  /* 0x000000ffff0c7224 */ /* 0x000fe400078e000a */
[----:B--2---:R-:W-:Y:S01]  /*1fb0*/  IMAD.MOV.U32 R13, RZ, RZ, R11 ;  /* 0x000000ffff0d7224 */ /* 0x004fe200078e000b */
        /* <DEDUP_REMOVED lines=13> */
.L_x_147:
[----:B------:R-:W-:Y:S05]  /*2090*/  BSYNC.RECONVERGENT B1 ;  /* 0x0000000000017941 */ /* 0x000fea0003800200 */
.L_x_146:
[----:B----4-:R2:W4:Y:S01]  /*20a0*/  SHFL.DOWN PT, R15, R0, 0x10, R9 ;  /* 0x0a000000000f7989 */ /* 0x01052200000e0009 */
[----:B------:R-:W-:Y:S01]  /*20b0*/  BSSY.RECONVERGENT B1, `(.L_x_148) ;  /* 0x0000012000017945 */ /* 0x000fe20003800200 */
[----:B---3--:R-:W-:Y:S02]  /*20c0*/  IMAD.MOV.U32 R6, RZ, RZ, R0 ;  /* 0x000000ffff067224 */ /* 0x008fe400078e0000 */
[----:B------:R2:W3:Y:S01]  /*20d0*/  SHFL.DOWN PT, R10, R12, 0x10, R9 ;  /* 0x0a0000000c0a7989 */ /* 0x0004e200000e0009 */
[----:B0-----:R-:W-:Y:S02]  /*20e0*/  IMAD.MOV.U32 R4, RZ, RZ, R12 ;  /* 0x000000ffff047224 */ /* 0x001fe400078e000c */
[----:B-1----:R-:W-:Y:S01]  /*20f0*/  IMAD.MOV.U32 R5, RZ, RZ, R13 ;  /* 0x000000ffff057224 */ /* 0x002fe200078e000d */
[----:B------:R2:W0:Y:S01]  /*2100*/  SHFL.DOWN PT, R11, R13, 0x10, R9 ;  /* 0x0a0000000d0b7989 */ /* 0x00042200000e0009 */
[----:B------:R-:W-:Y:S05]  /*2110*/  @P2 BRA `(.L_x_149) ;  /* 0x00000000002c2947 */ /* 0x000fea0003800000 */
[----:B0--3--:R-:W-:Y:S01]  /*2120*/  DSETP.GT.AND P2, PT, R12, R10, PT ;  /* 0x0000000a0c00722a */ /* 0x009fe20003f44000 */
[----:B----4-:R-:W-:Y:S02]  /*2130*/  IMAD.MOV.U32 R6, RZ, RZ, R15 ;  /* 0x000000ffff067224 */ /* 0x010fe400078e000f */
        /* <DEDUP_REMOVED lines=9> */
.L_x_149:
[----:B------:R-:W-:Y:S05]  /*21d0*/  BSYNC.RECONVERGENT B1 ;  /* 0x0000000000017941 */ /* 0x000fea0003800200 */
.L_x_148:
        /* <DEDUP_REMOVED lines=10> */
[----:B--2---:R-:W1:Y:S04]  /*2280*/  LDS.64 R8, [UR4+0x20] ;  /* 0x00002004ff087984 */ /* 0x004e680008000a00 */
[----:B------:R-:W2:Y:S01]  /*2290*/  LDS R7, [UR4+0x18] ;  /* 0x00001804ff077984 */ /* 0x000ea20008000800 */
[----:B-1----:R-:W-:-:S14]  /*22a0*/  DSETP.GEU.AND P1, PT, R8, R4, PT ;  /* 0x000000040800722a */ /* 0x002fdc0003f2e000 */
        /* <DEDUP_REMOVED lines=13> */
[----:B------:R-:W2:Y:S01]  /*2380*/  LDS.64 R4, [UR4+0x30] ;  /* 0x00003004ff047984 */ /* 0x000ea20008000a00 */
[----:B-1----:R-:W-:-:S13]  /*2390*/  ISETP.GE.AND P0, PT, R6, R7, PT ;  /* 0x000000070600720c */ /* 0x002fda0003f06270 */
[----:B--2---:R-:W-:-:S06]  /*23a0*/  DSETP.EQ.AND P0, PT, R8, R4, !P0 ;  /* 0x000000040800722a */ /* 0x004fcc0004702000 */
[----:B------:R-:W-:-:S06]  /*23b0*/  DSETP.LT.OR P0, PT, R4, R8, P0 ;  /* 0x000000080400722a */ /* 0x000fcc0000701400 */
[----:B------:R-:W-:Y:S02]  /*23c0*/  FSEL R4, R4, R8, P0 ;  /* 0x0000000804047208 */ /* 0x000fe40000000000 */
[----:B------:R-:W-:Y:S02]  /*23d0*/  FSEL R5, R5, R9, P0 ;  /* 0x0000000905057208 */ /* 0x000fe40000000000 */
[----:B------:R-:W-:Y:S01]  /*23e0*/  SEL R6, R6, R7, P0 ;  /* 0x0000000706067207 */ /* 0x000fe20000000000 */
        /* <DEDUP_REMOVED lines=41> */
[----:B------:R-:W1:Y:S04]  /*2680*/  LDS R7, [UR4+0x78] ;  /* 0x00007804ff077984 */ /* 0x000e680008000800 */
[----:B------:R-:W2:Y:S01]  /*2690*/  LDS.64 R2, [UR4+0x80] ;  /* 0x00008004ff027984 */ /* 0x000ea20008000a00 */
[----:B-1----:R-:W-:-:S13]  /*26a0*/  ISETP.GE.AND P0, PT, R7, R6, PT ;  /* 0x000000060700720c */ /* 0x002fda0003f06270 */
[----:B--2---:R-:W-:-:S06]  /*26b0*/  DSETP.EQ.AND P0, PT, R4, R2, !P0 ;  /* 0x000000020400722a */ /* 0x004fcc0004702000 */
[----:B------:R-:W-:-:S06]  /*26c0*/  DSETP.LT.OR P0, PT, R2, R4, P0 ;  /* 0x000000040200722a */ /* 0x000fcc0000701400 */
[----:B------:R-:W-:Y:S02]  /*26d0*/  FSEL R4, R2, R4, P0 ;  /* 0x0000000402047208 */ /* 0x000fe40000000000 */
[----:B------:R-:W-:Y:S02]  /*26e0*/  FSEL R5, R3, R5, P0 ;  /* 0x0000000503057208 */ /* 0x000fe40000000000 */
[----:B------:R-:W-:Y:S01]  /*26f0*/  SEL R6, R7, R6, P0 ;  /* 0x0000000607067207 */ /* 0x000fe20000000000 */
[----:B------:R-:W-:Y:S06]  /*2700*/  BRA `(.L_x_139) ;  /* 0x0000001c00587947 */ /* 0x000fec0003800000 */
.L_x_115:
[----:B------:R-:W0:Y:S01]  /*2710*/  S2R R0, SR_TID.X ;  /* 0x0000000000007919 */ /* 0x000e220000002100 */
[----:B------:R-:W1:Y:S01]  /*2720*/  LDC.64 R4, c[0x0][0x380] ;  /* 0x0000e000ff047b82 */ /* 0x000e620000000a00 */
[----:B------:R-:W0:Y:S02]  /*2730*/  LDCU UR5, c[0x0][0x388] ;  /* 0x00007100ff0577ac */ /* 0x000e240008000800 */
[----:B0-----:R-:W-:-:S04]  /*2740*/  VIADD R7, R0, UR5 ;  /* 0x0000000500077c36 */ /* 0x001fc80008000000 */
[----:B-1----:R-:W-:-:S05]  /*2750*/  IMAD.WIDE R4, R7, 0x8, R4 ;  /* 0x0000000807047825 */ /* 0x002fca00078e0204 */
[----:B------:R-:W2:Y:S04]  /*2760*/  LDG.E.64 R30, desc[UR8][R4.64] ;  /* 0x00000008041e7981 */ /* 0x000ea8000c1e1b00 */
[----:B------:R-:W2:Y:S04]  /*2770*/  LDG.E.64 R8, desc[UR8][R4.64+0x800] ;  /* 0x0008000804087981 */ /* 0x000ea8000c1e1b00 */
[----:B------:R0:W5:Y:S04]  /*2780*/  LDG.E.64 R10, desc[UR8][R4.64+0x1000] ;  /* 0x00100008040a7981 */ /* 0x000168000c1e1b00 */
[----:B------:R0:W5:Y:S01]  /*2790*/  LDG.E.64 R12, desc[UR8][R4.64+0x1800] ;  /* 0x00180008040c7981 */ /* 0x000162000c1e1b00 */
[----:B------:R-:W-:Y:S01]  /*27a0*/  BSSY.RECONVERGENT B1, `(.L_x_150) ;  /* 0x000000d000017945 */ /* 0x000fe20003800200 */
[----:B------:R-:W-:-:S02]  /*27b0*/  VIADD R3, R7, 0x100 ;  /* 0x0000010007037836 */ /* 0x000fc40000000000 */
[C---:B------:R-:W-:Y:S02]  /*27c0*/  VIADD R15, R7.reuse, 0x200 ;  /* 0x00000200070f7836 */ /* 0x040fe40000000000 */
[----:B------:R-:W-:Y:S01]  /*27d0*/  VIADD R17, R7, 0x300 ;  /* 0x0000030007117836 */ /* 0x000fe20000000000 */
[----:B--2---:R-:W-:-:S14]  /*27e0*/  DSETP.GEU.AND P0, PT, R8, R30, PT ;  /* 0x0000001e0800722a */ /* 0x004fdc0003f0e000 */
[----:B0-----:R-:W-:Y:S05]  /*27f0*/  @!P0 BRA `(.L_x_151) ;  /* 0x0000000000108947 */ /* 0x001fea0003800000 */
[----:B------:R-:W-:Y:S01]  /*2800*/  ISETP.GE.AND P0, PT, R7, 0x7fffff00, PT ;  /* 0x7fffff000700780c */ /* 0x000fe20003f06270 */
[----:B------:R-:W-:-:S12]  /*2810*/  IMAD.MOV.U32 R2, RZ, RZ, R7 ;  /* 0x000000ffff027224 */ /* 0x000fd800078e0007 */
[----:B------:R-:W-:-:S14]  /*2820*/  DSETP.NEU.OR P0, PT, R30, R8, !P0 ;  /* 0x000000081e00722a */ /* 0x000fdc000470d400 */
[----:B------:R-:W-:Y:S05]  /*2830*/  @P0 BRA `(.L_x_152) ;  /* 0x00000000000c0947 */ /* 0x000fea0003800000 */
.L_x_151:
[----:B------:R-:W-:Y:S02]  /*2840*/  IMAD.MOV.U32 R30, RZ, RZ, R8 ;  /* 0x000000ffff1e7224 */ /* 0x000fe400078e0008 */
[----:B------:R-:W-:Y:S02]  /*2850*/  IMAD.MOV.U32 R31, RZ, RZ, R9 ;  /* 0x000000ffff1f7224 */ /* 0x000fe400078e0009 */
[----:B------:R-:W-:-:S07]  /*2860*/  IMAD.MOV.U32 R2, RZ, RZ, R3 ;  /* 0x000000ffff027224 */ /* 0x000fce00078e0003 */
.L_x_152:
[----:B------:R-:W-:Y:S05]  /*2870*/  BSYNC.RECONVERGENT B1 ;  /* 0x0000000000017941 */ /* 0x000fea0003800200 */
.L_x_150:
[----:B------:R-:W-:Y:S01]  /*2880*/  ISETP.GE.AND P0, PT, R15, R2, PT ;  /* 0x000000020f00720c */ /* 0x000fe20003f06270 */
[----:B------:R-:W-:Y:S01]  /*2890*/  UISETP.GE.U32.AND UP0, UPT, UR4, 0x800, UPT ;  /* 0x000008000400788c */ /* 0x000fe2000bf06070 */
[----:B------:R-:W-:-:S11]  /*28a0*/  IMAD.MOV.U32 R8, RZ, RZ, 0x400 ;  /* 0x00000400ff087424 */ /* 0x000fd600078e00ff */
[----:B-----5:R-:W-:-:S06]  /*28b0*/  DSETP.NEU.OR P0, PT, R30, R10, P0 ;  /* 0x0000000a1e00722a */ /* 0x020fcc000070d400 */
[----:B------:R-:W-:-:S14]  /*28c0*/  DSETP.GEU.AND P1, PT, R10, R30, P0 ;  /* 0x0000001e0a00722a */ /* 0x000fdc000072e000 */
[----:B------:R-:W-:Y:S02]  /*28d0*/  @!P1 IMAD.MOV.U32 R2, RZ, RZ, R15 ;  /* 0x000000ffff029224 */ /* 0x000fe400078e000f */
[----:B------:R-:W-:Y:S02]  /*28e0*/  @!P1 IMAD.MOV.U32 R30, RZ, RZ, R10 ;  /* 0x000000ffff1e9224 */ /* 0x000fe400078e000a */
[----:B------:R-:W-:Y:S01]  /*28f0*/  @!P1 IMAD.MOV.U32 R31, RZ, RZ, R11 ;  /* 0x000000ffff1f9224 */ /* 0x000fe200078e000b */
[----:B------:R-:W-:-:S13]  /*2900*/  ISETP.GE.AND P0, PT, R17, R2, PT ;  /* 0x000000021100720c */ /* 0x000fda0003f06270 */
[----:B------:R-:W-:-:S06]  /*2910*/  DSETP.NEU.OR P0, PT, R30, R12, P0 ;  /* 0x0000000c1e00722a */ /* 0x000fcc000070d400 */
[----:B------:R-:W-:-:S14]  /*2920*/  DSETP.GEU.AND P0, PT, R12, R30, P0 ;  /* 0x0000001e0c00722a */ /* 0x000fdc000070e000 */
[----:B------:R-:W-:Y:S02]  /*2930*/  @!P0 IMAD.MOV.U32 R30, RZ, RZ, R12 ;  /* 0x000000ffff1e8224 */ /* 0x000fe400078e000c */
[----:B------:R-:W-:Y:S02]  /*2940*/  @!P0 IMAD.MOV.U32 R31, RZ, RZ, R13 ;  /* 0x000000ffff1f8224 */ /* 0x000fe400078e000d */
[----:B------:R-:W-:Y:S01]  /*2950*/  @!P0 IMAD.MOV.U32 R2, RZ, RZ, R17 ;  /* 0x000000ffff028224 */ /* 0x000fe200078e0011 */
[----:B------:R-:W-:Y:S06]  /*2960*/  BRA.U !UP0, `(.L_x_153) ;  /* 0x0000000108ac7547 */ /* 0x000fec000b800000 */
[----:B------:R-:W-:Y:S01]  /*2970*/  IMAD.MOV.U32 R8, RZ, RZ, 0x400 ;  /* 0x00000400ff087424 */ /* 0x000fe200078e00ff */
[----:B------:R-:W0:Y:S01]  /*2980*/  LDCU UR5, c[0x0][0x398] ;  /* 0x00007300ff0577ac */ /* 0x000e220008000800 */
[----:B------:R-:W-:-:S12]  /*2990*/  UIADD3 UR6, UPT, UPT, UR4, -0x400, URZ ;  /* 0xfffffc0004067890 */ /* 0x000fd8000fffe0ff */
.L_x_155:
[----:B------:R-:W-:-:S05]  /*29a0*/  IMAD.WIDE.U32 R16, R8, 0x8, R4 ;  /* 0x0000000808107825 */ /* 0x000fca00078e0004 */
[----:B------:R-:W2:Y:S04]  /*29b0*/  LDG.E.64 R18, desc[UR8][R16.64] ;  /* 0x0000000810127981 */ /* 0x000ea8000c1e1b00 */
[----:B------:R-:W3:Y:S04]  /*29c0*/  LDG.E.64 R12, desc[UR8][R16.64+0x800] ;  /* 0x00080008100c7981 */ /* 0x000ee8000c1e1b00 */
[----:B------:R-:W4:Y:S04]  /*29d0*/  LDG.E.64 R10, desc[UR8][R16.64+0x1000] ;  /* 0x00100008100a7981 */ /* 0x000f28000c1e1b00 */
[----:B------:R1:W5:Y:S01]  /*29e0*/  LDG.E.64 R14, desc[UR8][R16.64+0x1800] ;  /* 0x00180008100e7981 */ /* 0x000362000c1e1b00 */
[--C-:B------:R-:W-:Y:S01]  /*29f0*/  IMAD.IADD R9, R7, 0x1, R8.reuse ;  /* 0x0000000107097824 */ /* 0x100fe200078e0208 */
[----:B0-----:R-:W-:Y:S01]  /*2a00*/  UMOV UR4, UR5 ;  /* 0x0000000500047c82 */ /* 0x001fe20008000000 */
[----:B------:R-:W-:Y:S01]  /*2a10*/  IMAD.IADD R21, R3, 0x1, R8 ;  /* 0x0000000103157824 */ /* 0x000fe200078e0208 */
[----:B------:R-:W-:-:S02]  /*2a20*/  IADD3 R6, PT, PT, -R8, UR4, RZ ;  /* 0x0000000408067c10 */ /* 0x000fc4000fffe1ff */
[C---:B------:R-:W-:Y:S01]  /*2a30*/  ISETP.GE.AND P0, PT, R9.reuse, R2, PT ;  /* 0x000000020900720c */ /* 0x040fe20003f06270 */
[----:B-1----:R-:W-:-:S12]  /*2a40*/  VIADD R17, R9, 0x200 ;  /* 0x0000020009117836 */ /* 0x002fd80000000000 */
[----:B--2---:R-:W-:-:S06]  /*2a50*/  DSETP.NEU.OR P0, PT, R30, R18, P0 ;  /* 0x000000121e00722a */ /* 0x004fcc000070d400 */
[----:B------:R-:W-:-:S14]  /*2a60*/  DSETP.GEU.AND P1, PT, R18, R30, P0 ;  /* 0x0000001e1200722a */ /* 0x000fdc000072e000 */
[----:B------:R-:W-:Y:S02]  /*2a70*/  @!P1 IMAD.MOV.U32 R2, RZ, RZ, R9 ;  /* 0x000000ffff029224 */ /* 0x000fe400078e0009 */
        /* <DEDUP_REMOVED lines=15> */
[----:B------:R-:W-:Y:S02]  /*2b70*/  ISETP.GE.AND P0, PT, R9, R2, PT ;  /* 0x000000020900720c */ /* 0x000fe40003f06270 */
[----:B------:R-:W-:-:S11]  /*2b80*/  ISETP.GE.AND P1, PT, R6, 0x400, PT ;  /* 0x000004000600780c */ /* 0x000fd60003f26270 */
[----:B-----5:R-:W-:-:S06]  /*2b90*/  DSETP.NEU.OR P0, PT, R30, R14, P0 ;  /* 0x0000000e1e00722a */ /* 0x020fcc000070d400 */
[----:B------:R-:W-:-:S14]  /*2ba0*/  DSETP.GEU.AND P0, PT, R14, R30, P0 ;  /* 0x0000001e0e00722a */ /* 0x000fdc000070e000 */
[----:B------:R-:W-:Y:S02]  /*2bb0*/  @!P0 IMAD.MOV.U32 R30, RZ, RZ, R14 ;  /* 0x000000ffff1e8224 */ /* 0x000fe400078e000e */
[----:B------:R-:W-:Y:S02]  /*2bc0*/  @!P0 IMAD.MOV.U32 R31, RZ, RZ, R15 ;  /* 0x000000ffff1f8224 */ /* 0x000fe400078e000f */
[----:B------:R-:W-:Y:S01]  /*2bd0*/  @!P0 IMAD.MOV.U32 R2, RZ, RZ, R9 ;  /* 0x000000ffff028224 */ /* 0x000fe200078e0009 */
[----:B------:R-:W-:Y:S06]  /*2be0*/  @!P1 BRA `(.L_x_154) ;  /* 0x0000000c00609947 */ /* 0x000fec0003800000 */
[----:B------:R-:W-:-:S05]  /*2bf0*/  VIADD R8, R8, 0x400 ;  /* 0x0000040008087836 */ /* 0x000fca0000000000 */
[----:B------:R-:W-:-:S13]  /*2c00*/  ISETP.GT.AND P0, PT, R8, UR6, PT ;  /* 0x0000000608007c0c */ /* 0x000fda000bf04270 */
[----:B------:R-:W-:Y:S05]  /*2c10*/  @!P0 BRA `(.L_x_155) ;  /* 0xfffffffc00608947 */ /* 0x000fea000383ffff */
.L_x_153:
[----:B------:R-:W-:Y:S01]  /*2c20*/  IADD3 R3, PT, PT, -R8, UR4, RZ ;  /* 0x0000000408037c10 */ /* 0x000fe2000fffe1ff */
[----:B------:R-:W-:Y:S03]  /*2c30*/  BSSY.RECONVERGENT B1, `(.L_x_154) ;  /* 0x00000d3000017945 */ /* 0x000fe60003800200 */
[----:B------:R-:W-:-:S04]  /*2c40*/  ISETP.GE.AND P0, PT, R0, R3, PT ;  /* 0x000000030000720c */ /* 0x000fc80003f06270 */
[----:B------:R-:W-:-:S13]  /*2c50*/  ISETP.GE.OR P0, PT, R8, UR4, P0 ;  /* 0x0000000408007c0c */ /* 0x000fda0008706670 */
[----:B------:R-:W-:Y:S05]  /*2c60*/  @P0 BRA `(.L_x_156) ;  /* 0x0000000c003c0947 */ /* 0x000fea0003800000 */
[----:B------:R-:W-:Y:S01]  /*2c70*/  LOP3.LUT R3, RZ, R0, RZ, 0x33, !PT ;  /* 0x00000000ff037212 */ /* 0x000fe200078e33ff */
[----:B------:R-:W0:Y:S01]  /*2c80*/  LDCU UR5, c[0x0][0x388] ;  /* 0x00007100ff0577ac */ /* 0x000e220008000800 */
[----:B------:R-:W-:Y:S01]  /*2c90*/  BSSY.RECONVERGENT B2, `(.L_x_157) ;  /* 0x0000068000027945 */ /* 0x000fe20003800200 */
[----:B------:R-:W-:Y:S01]  /*2ca0*/  IMAD.MOV.U32 R26, RZ, RZ, R0 ;  /* 0x000000ffff1a7224 */ /* 0x000fe200078e0000 */
[----:B------:R-:W-:-:S04]  /*2cb0*/  IADD3 R3, PT, PT, -R8, UR4, R3 ;  /* 0x0000000408037c10 */ /* 0x000fc8000fffe103 */
[C---:B------:R-:W-:Y:S02]  /*2cc0*/  ISETP.GE.U32.AND P0, PT, R3.reuse, 0x700, PT ;  /* 0x000007000300780c */ /* 0x040fe40003f06070 */
[----:B------:R-:W-:-:S04]  /*2cd0*/  LEA.HI R4, R3, 0x1, RZ, 0x18 ;  /* 0x0000000103047811 */ /* 0x000fc800078fc0ff */
[----:B------:R-:W-:Y:S01]  /*2ce0*/  LOP3.LUT R24, R4, 0x7, RZ, 0xc0, !PT ;  /* 0x0000000704187812 */ /* 0x000fe200078ec0ff */
[----:B0-----:R-:W-:-:S06]  /*2cf0*/  VIADD R5, R8, UR5 ;  /* 0x0000000508057c36 */ /* 0x001fcc0008000000 */
[----:B------:R-:W-:Y:S05]  /*2d00*/  @!P0 BRA `(.L_x_158) ;  /* 0x0000000400808947 */ /* 0x000fea0003800000 */
[----:B------:R-:W0:Y:S01]  /*2d10*/  LDC.64 R10, c[0x0][0x380] ;  /* 0x0000e000ff0a7b82 */ /* 0x000e220000000a00 */
[----:B------:R-:W-:Y:S01]  /*2d20*/  LOP3.LUT R27, R4, 0x1fffff8, RZ, 0xc0, !PT ;  /* 0x01fffff8041b7812 */ /* 0x000fe200078ec0ff */
[----:B------:R-:W-:Y:S01]  /*2d30*/  BSSY.RECONVERGENT B3, `(.L_x_159) ;  /* 0x000005c000037945 */ /* 0x000fe20003800200 */
[----:B------:R-:W-:Y:S01]  /*2d40*/  IMAD.IADD R25, R7, 0x1, R8 ;  /* 0x0000000107197824 */ /* 0x000fe200078e0208 */
[----:B------:R-:W-:Y:S02]  /*2d50*/  LOP3.LUT R26, R0, 0x400, RZ, 0xfc, !PT ;  /* 0x00000400001a7812 */ /* 0x000fe400078efcff */
[----:B------:R-:W-:Y:S01]  /*2d60*/  IMAD.MOV R27, RZ, RZ, -R27 ;  /* 0x000000ffff1b7224 */ /* 0x000fe200078e0a1b */
[----:B0-----:R-:W-:-:S05]  /*2d70*/  IADD3 R6, P0, PT, R10, 0x2000, RZ ;  /* 0x000020000a067810 */ /* 0x001fca0007f1e0ff */
[----:B------:R-:W-:-:S08]  /*2d80*/  IMAD.X R7, RZ, RZ, R11, P0 ;  /* 0x000000ffff077224 */ /* 0x000fd000000e060b */
.L_x_160:
[----:B------:R-:W-:-:S05]  /*2d90*/  IMAD.WIDE R8, R25, 0x8, R6 ;  /* 0x0000000819087825 */ /* 0x000fca00078e0206 */
[----:B------:R-:W2:Y:S04]  /*2da0*/  LDG.E.64 R10, desc[UR8][R8.64+-0x2000] ;  /* 0xffe00008080a7981 */ /* 0x000ea8000c1e1b00 */
[----:B------:R-:W3:Y:S04]  /*2db0*/  LDG.E.64 R12, desc[UR8][R8.64+-0x1800] ;  /* 0xffe80008080c7981 */ /* 0x000ee8000c1e1b00 */
[----:B------:R-:W4:Y:S04]  /*2dc0*/  LDG.E.64 R14, desc[UR8][R8.64+-0x1000] ;  /* 0xfff00008080e7981 */ /* 0x000f28000c1e1b00 */
[----:B------:R-:W5:Y:S04]  /*2dd0*/  LDG.E.64 R16, desc[UR8][R8.64+-0x800] ;  /* 0xfff8000808107981 */ /* 0x000f68000c1e1b00 */
[----:B------:R-:W5:Y:S04]  /*2de0*/  LDG.E.64 R18, desc[UR8][R8.64] ;  /* 0x0000000808127981 */ /* 0x000f68000c1e1b00 */
[----:B------:R-:W5:Y:S04]  /*2df0*/  LDG.E.64 R20, desc[UR8][R8.64+0x800] ;  /* 0x0008000808147981 */ /* 0x000f68000c1e1b00 */
[----:B------:R-:W5:Y:S01]  /*2e00*/  LDG.E.64 R22, desc[UR8][R8.64+0x1000] ;  /* 0x0010000808167981 */ /* 0x000f62000c1e1b00 */
[----:B--2---:R-:W-:-:S14]  /*2e10*/  DSETP.GEU.AND P1, PT, R10, R30, PT ;  /* 0x0000001e0a00722a */ /* 0x004fdc0003f2e000 */
        /* <DEDUP_REMOVED lines=30> */
[----:B-----5:R-:W-:-:S14]  /*3000*/  DSETP.GEU.AND P2, PT, R16, R14, PT ;  /* 0x0000000e1000722a */ /* 0x020fdc0003f4e000 */
        /* <DEDUP_REMOVED lines=47> */
.L_x_159:
[----:B------:R-:W-:-:S07]  /*3300*/  VIADD R26, R26, 0xfffffc00 ;  /* 0xfffffc001a1a7836 */ /* 0x000fce0000000000 */
.L_x_158:
[----:B------:R-:W-:Y:S05]  /*3310*/  BSYNC.RECONVERGENT B2 ;  /* 0x0000000000027941 */ /* 0x000fea0003800200 */
.L_x_157:
        /* <DEDUP_REMOVED lines=27> */
[----:B------:R-:W-:Y:S01]  /*34d0*/  @P3 FSEL R2, R8, R10, P0 ;  /* 0x0000000a08023208 */ /* 0x000fe20000000000 */
[----:B------:R-:W-:Y:S01]  /*34e0*/  VIADD R10, R17, 0x200 ;  /* 0x00000200110a7836 */ /* 0x000fe20000000000 */
        /* <DEDUP_REMOVED lines=21> */
.L_x_162:
[----:B------:R-:W-:Y:S05]  /*3640*/  BSYNC.RECONVERGENT B2 ;  /* 0x0000000000027941 */ /* 0x000fea0003800200 */
.L_x_161:
        /* <DEDUP_REMOVED lines=35> */
.L_x_164:
[----:B------:R-:W-:Y:S05]  /*3880*/  BSYNC.RECONVERGENT B2 ;  /* 0x0000000000027941 */ /* 0x000fea0003800200 */
.L_x_163:
        /* <DEDUP_REMOVED lines=13> */
.L_x_156:
[----:B------:R-:W-:Y:S05]  /*3960*/  BSYNC.RECONVERGENT B1 ;  /* 0x0000000000017941 */ /* 0x000fea0003800200 */
.L_x_154:
        /* <DEDUP_REMOVED lines=19> */
[----:B------:R-:W-:Y:S02]  /*3aa0*/  @!P3 SEL R8, R3, R2, P0 ;  /* 0x000000020308b207 */ /* 0x000fe40000000000 */
[----:B------:R-:W-:Y:S02]  /*3ab0*/  @!P3 FSEL R2, R6, R30, P0 ;  /* 0x0000001e0602b208 */ /* 0x000fe40000000000 */
[----:B------:R-:W-:-:S03]  /*3ac0*/  @!P3 FSEL R31, R7, R31, P0 ;  /* 0x0000001f071fb208 */ /* 0x000fc60000000000 */
[----:B------:R-:W-:Y:S02]  /*3ad0*/  @!P3 IMAD.MOV.U32 R4, RZ, RZ, R2 ;  /* 0x000000ffff04b224 */ /* 0x000fe400078e0002 */
[----:B------:R-:W-:-:S07]  /*3ae0*/  @!P3 IMAD.MOV.U32 R5, RZ, RZ, R31 ;  /* 0x000000ffff05b224 */ /* 0x000fce00078e001f */
.L_x_166:
[----:B------:R-:W-:Y:S05]  /*3af0*/  BSYNC.RECONVERGENT B1 ;  /* 0x0000000000017941 */ /* 0x000fea0003800200 */
.L_x_165:
        /* <DEDUP_REMOVED lines=19> */
.L_x_168:
[----:B------:R-:W-:Y:S05]  /*3c30*/  BSYNC.RECONVERGENT B1 ;  /* 0x0000000000017941 */ /* 0x000fea0003800200 */
.L_x_167:
[----:B------:R4:W2:Y:S01]  /*3c40*/  SHFL.DOWN PT, R13, R10, 0x4, 0x1f ;  /* 0x08801f000a0d7f89 */ /* 0x0008a200000e0000 */
[----:B------:R-:W-:Y:S01]  /*3c50*/  BSSY.RECONVERGENT B1, `(.L_x_169) ;  /* 0x0000012000017945 */ /* 0x000fe20003800200 */
[----:B---3--:R-:W-:Y:S02]  /*3c60*/  IMAD.MOV.U32 R7, RZ, RZ, R10 ;  /* 0x000000ffff077224 */ /* 0x008fe400078e000a */
[----:B0-----:R4:W0:Y:S01]  /*3c70*/  SHFL.DOWN PT, R4, R2, 0x4, 0x1f ;  /* 0x08801f0002047f89 */ /* 0x00182200000e0000 */
[----:B------:R-:W-:Y:S02]  /*3c80*/  IMAD.MOV.U32 R8, RZ, RZ, R2 ;  /* 0x000000ffff087224 */ /* 0x000fe400078e0002 */
[----:B-1----:R-:W-:Y:S01]  /*3c90*/  IMAD.MOV.U32 R9, RZ, RZ, R3 ;  /* 0x000000ffff097224 */ /* 0x002fe200078e0003 */
[----:B------:R4:W1:Y:S01]  /*3ca0*/  SHFL.DOWN PT, R5, R3, 0x4, 0x1f ;  /* 0x08801f0003057f89 */ /* 0x00086200000e0000 */
[----:B------:R-:W-:Y:S05]  /*3cb0*/  @P2 BRA `(.L_x_170) ;  /* 0x00000000002c2947 */ /* 0x000fea0003800000 */
[----:B01----:R-:W-:Y:S01]  /*3cc0*/  DSETP.GT.AND P2, PT, R2, R4, PT ;  /* 0x000000040200722a */ /* 0x003fe20003f44000 */
[----:B--2---:R-:W-:Y:S02]  /*3cd0*/  IMAD.MOV.U32 R7, RZ, RZ, R13 ;  /* 0x000000ffff077224 */ /* 0x004fe400078e000d */
[----:B------:R-:W-:Y:S02]  /*3ce0*/  IMAD.MOV.U32 R8, RZ, RZ, R4 ;  /* 0x000000ffff087224 */ /* 0x000fe400078e0004 */
[----:B------:R-:W-:-:S09]  /*3cf0*/  IMAD.MOV.U32 R9, RZ, RZ, R5 ;  /* 0x000000ffff097224 */ /* 0x000fd200078e0005 */
[----:B------:R-:W-:-:S13]  /*3d00*/  @!P2 ISETP.GE.AND P0, PT, R13, R10, PT ;  /* 0x0000000a0d00a20c */ /* 0x000fda0003f06270 */
[----:B------:R-:W-:-:S06]  /*3d10*/  @!P2 DSETP.EQ.AND P0, PT, R2, R4, !P0 ;  /* 0x000000040200a22a */ /* 0x000fcc0004702000 */
[----:B----4-:R-:W-:Y:S02]  /*3d20*/  @!P2 FSEL R2, R4, R2, P0 ;  /* 0x000000020402a208 */ /* 0x010fe40000000000 */
[----:B------:R-:W-:Y:S02]  /*3d30*/  @!P2 FSEL R3, R5, R3, P0 ;  /* 0x000000030503a208 */ /* 0x000fe40000000000 */
[----:B------:R-:W-:Y:S01]  /*3d40*/  @!P2 SEL R7, R13, R10, P0 ;  /* 0x0000000a0d07a207 */ /* 0x000fe20000000000 */
[----:B------:R-:W-:Y:S02]  /*3d50*/  @!P2 IMAD.MOV.U32 R8, RZ, RZ, R2 ;  /* 0x000000ffff08a224 */ /* 0x000fe400078e0002 */
[----:B------:R-:W-:-:S07]  /*3d60*/  @!P2 IMAD.MOV.U32 R9, RZ, RZ, R3 ;  /* 0x000000ffff09a224 */ /* 0x000fce00078e0003 */
.L_x_170:
[----:B------:R-:W-:Y:S05]  /*3d70*/  BSYNC.RECONVERGENT B1 ;  /* 0x0000000000017941 */ /* 0x000fea0003800200 */
.L_x_169:
[----:B----4-:R3:W4:Y:S01]  /*3d80*/  SHFL.DOWN PT, R10, R7, 0x8, 0x1f ;  /* 0x09001f00070a7f89 */ /* 0x01072200000e0000 */
[----:B------:R-:W-:Y:S01]  /*3d90*/  BSSY.RECONVERGENT B1, `(.L_x_171) ;  /* 0x0000012000017945 */ /* 0x000fe20003800200 */
[----:B--2---:R-:W-:Y:S02]  /*3da0*/  IMAD.MOV.U32 R6, RZ, RZ, R7 ;  /* 0x000000ffff067224 */ /* 0x004fe400078e0007 */
[----:B------:R3:W2:Y:S01]  /*3db0*/  SHFL.DOWN PT, R2, R8, 0x8, 0x1f ;  /* 0x09001f0008027f89 */ /* 0x0006a200000e0000 */
[----:B0-----:R-:W-:Y:S02]  /*3dc0*/  IMAD.MOV.U32 R4, RZ, RZ, R8 ;  /* 0x000000ffff047224 */ /* 0x001fe400078e0008 */
[----:B-1----:R-:W-:Y:S01]  /*3dd0*/  IMAD.MOV.U32 R5, RZ, RZ, R9 ;  /* 0x000000ffff057224 */ /* 0x002fe200078e0009 */
[----:B------:R3:W0:Y:S01]  /*3de0*/  SHFL.DOWN PT, R3, R9, 0x8, 0x1f ;  /* 0x09001f0009037f89 */ /* 0x00062200000e0000 */
        /* <DEDUP_REMOVED lines=12> */
.L_x_172:
[----:B------:R-:W-:Y:S05]  /*3eb0*/  BSYNC.RECONVERGENT B1 ;  /* 0x0000000000017941 */ /* 0x000fea0003800200 */
.L_x_171:
[----:B------:R-:W-:Y:S01]  /*3ec0*/  ISETP.GT.AND P0, PT, R11, 0xf, PT ;  /* 0x0000000f0b00780c */ /* 0x000fe20003f04270 */
[----:B--2---:R1:W2:Y:S01]  /*3ed0*/  SHFL.DOWN PT, R2, R4, 0x10, 0x1f ;  /* 0x0a001f0004027f89 */ /* 0x0042a200000e0000 */
[----:B------:R-:W-:Y:S03]  /*3ee0*/  BSSY.RECONVERGENT B1, `(.L_x_173) ;  /* 0x0000018000017945 */ /* 0x000fe60003800200 */
[----:B0-----:R1:W0:Y:S04]  /*3ef0*/  SHFL.DOWN PT, R3, R5, 0x10, 0x1f ;  /* 0x0a001f0005037f89 */ /* 0x00122800000e0000 */
[----:B---3--:R1:W3:Y:S04]  /*3f00*/  SHFL.DOWN PT, R7, R6, 0x10, 0x1f ;  /* 0x0a001f0006077f89 */ /* 0x0082e800000e0000 */
[----:B------:R-:W-:Y:S05]  /*3f10*/  @P0 BRA `(.L_x_174) ;  /* 0x0000000000500947 */ /* 0x000fea0003800000 */
[----:B------:R-:W-:Y:S01]  /*3f20*/  ISETP.NE.AND P2, PT, R11, RZ, PT ;  /* 0x000000ff0b00720c */ /* 0x000fe20003f45270 */
[----:B0-2---:R-:W-:-:S12]  /*3f30*/  DSETP.GT.AND P1, PT, R4, R2, PT ;  /* 0x000000020400722a */ /* 0x005fd80003f24000 */
[----:B----4-:R-:W0:Y:S01]  /*3f40*/  @!P2 S2R R10, SR_CgaCtaId ;  /* 0x00000000000aa919 */ /* 0x010e220000008800 */
[----:B------:R-:W-:Y:S02]  /*3f50*/  @!P2 MOV R9, 0x400 ;  /* 0x000004000009a802 */ /* 0x000fe40000000f00 */
[----:B---3--:R-:W-:Y:S02]  /*3f60*/  @!P1 ISETP.GE.AND P0, PT, R7, R6, PT ;  /* 0x000000060700920c */ /* 0x008fe40003f06270 */
[----:B------:R-:W-:-:S04]  /*3f70*/  @!P2 SHF.R.U32.HI R8, RZ, 0x1, R0 ;  /* 0x00000001ff08a819 */ /* 0x000fc80000011600 */
[----:B------:R-:W-:-:S07]  /*3f80*/  @!P2 LOP3.LUT R8, R8, 0x1f0, RZ, 0xc0, !PT ;  /* 0x000001f00808a812 */ /* 0x000fce00078ec0ff */
[----:B------:R-:W-:-:S06]  /*3f90*/  @!P1 DSETP.EQ.AND P0, PT, R4, R2, !P0 ;  /* 0x000000020400922a */ /* 0x000fcc0004702000 */
[----:B-1----:R-:W-:Y:S02]  /*3fa0*/  @!P1 FSEL R4, R2, R4, P0 ;  /* 0x0000000402049208 */ /* 0x002fe40000000000 */
        /* <DEDUP_REMOVED lines=11> */
.L_x_174:
[----:B------:R-:W-:Y:S05]  /*4060*/  BSYNC.RECONVERGENT B1 ;  /* 0x0000000000017941 */ /* 0x000fea0003800200 */
.L_x_173:
[----:B------:R-:W-:Y:S01]  /*4070*/  BAR.SYNC.DEFER_BLOCKING 0x0 ;  /* 0x0000000000007b1d */ /* 0x000fe20000010000 */
[----:B------:R-:W-:-:S13]  /*4080*/  ISETP.NE.AND P0, PT, R0, RZ, PT ;  /* 0x000000ff0000720c */ /* 0x000fda0003f05270 */
[----:B------:R-:W-:Y:S05]  /*4090*/  @P0 BRA `(.L_x_139) ;  /* 0x0000000000f40947 */ /* 0x000fea0003800000 */
[----:B------:R-:W5:Y:S01]  /*40a0*/  S2UR UR5, SR_CgaCtaId ;  /* 0x00000000000579c3 */ /* 0x000f620000008800 */
[----:B------:R-:W-:Y:S02]  /*40b0*/  UMOV UR4, 0x400 ;  /* 0x0000040000047882 */ /* 0x000fe40000000000 */
[----:B-----5:R-:W-:-:S09]  /*40c0*/  ULEA UR4, UR5, UR4, 0x18 ;  /* 0x0000000405047291 */ /* 0x020fd2000f8ec0ff */
[----:B0-----:R-:W0:Y:S04]  /*40d0*/  LDS.64 R8, [UR4+0x20] ;  /* 0x00002004ff087984 */ /* 0x001e280008000a00 */
[----:B------:R-:W5:Y:S04]  /*40e0*/  LDS R3, [UR4+0x18] ;  /* 0x00001804ff037984 */ /* 0x000f680008000800 */
[----:B------:R-:W2:Y:S04]  /*40f0*/  LDS R0, [UR4+0x28] ;  /* 0x00002804ff007984 */ /* 0x000ea80008000800 */
[----:B----4-:R-:W4:Y:S04]  /*4100*/  LDS.64 R10, [UR4+0x30] ;  /* 0x00003004ff0a7984 */ /* 0x010f280008000a00 */
[----:B------:R-:W4:Y:S04]  /*4110*/  LDS R13, [UR4+0x38] ;  /* 0x00003804ff0d7984 */ /* 0x000f280008000800 */
[----:B------:R-:W-:Y:S01]  /*4120*/  LDS R15, [UR4+0x48] ;  /* 0x00004804ff0f7984 */ /* 0x000fe20008000800 */
[----:B0-----:R-:W-:-:S14]  /*4130*/  DSETP.GEU.AND P2, PT, R8, R4, PT ;  /* 0x000000040800722a */ /* 0x001fdc0003f4e000 */
[----:B-----5:R-:W-:-:S13]  /*4140*/  @P2 ISETP.GE.AND P0, PT, R3, R6, PT ;  /* 0x000000060300220c */ /* 0x020fda0003f06270 */
[----:B------:R-:W-:-:S06]  /*4150*/  @P2 DSETP.EQ.AND P0, PT, R4, R8, !P0 ;  /* 0x000000080400222a */ /* 0x000fcc0004702000 */
[----:B------:R-:W-:Y:S02]  /*4160*/  @P2 SEL R3, R3, R6, P0 ;  /* 0x0000000603032207 */ /* 0x000fe40000000000 */
[----:B-1-3--:R-:W0:Y:S01]  /*4170*/  LDS.64 R6, [UR4+0x40] ;  /* 0x00004004ff067984 */ /* 0x00ae220008000a00 */
[----:B--2---:R-:W-:Y:S02]  /*4180*/  @P2 FSEL R2, R8, R4, P0 ;  /* 0x0000000408022208 */ /* 0x004fe40000000000 */
[----:B------:R-:W-:Y:S02]  /*4190*/  ISETP.GE.AND P1, PT, R0, R3, PT ;  /* 0x000000030000720c */ /* 0x000fe40003f26270 */
[----:B------:R-:W-:Y:S01]  /*41a0*/  @P2 FSEL R5, R9, R5, P0 ;  /* 0x0000000509052208 */ /* 0x000fe20000000000 */
[----:B------:R-:W-:-:S04]  /*41b0*/  @P2 IMAD.MOV.U32 R8, RZ, RZ, R2 ;  /* 0x000000ffff082224 */ /* 0x000fc800078e0002 */
[----:B------:R-:W-:Y:S02]  /*41c0*/  @P2 IMAD.MOV.U32 R9, RZ, RZ, R5 ;  /* 0x000000ffff092224 */ /* 0x000fe400078e0005 */
[----:B------:R-:W-:Y:S04]  /*41d0*/  LDS.64 R4, [UR4+0x60] ;  /* 0x00006004ff047984 */ /* 0x000fe80008000a00 */
[----:B----4-:R-:W-:-:S06]  /*41e0*/  DSETP.EQ.AND P0, PT, R8, R10, !P1 ;  /* 0x0000000a0800722a */ /* 0x010fcc0004f02000 */
[----:B------:R-:W-:-:S06]  /*41f0*/  DSETP.LT.OR P0, PT, R10, R8, P0 ;  /* 0x000000080a00722a */ /* 0x000fcc0000701400 */
[----:B------:R-:W-:Y:S02]  /*4200*/  SEL R0, R0, R3, P0 ;  /* 0x0000000300007207 */ /* 0x000fe40000000000 */
[----:B------:R-:W1:Y:S01]  /*4210*/  LDS.64 R2, [UR4+0x50] ;  /* 0x00005004ff027984 */ /* 0x000e620008000a00 */
[----:B------:R-:W-:Y:S02]  /*4220*/  FSEL R8, R10, R8, P0 ;  /* 0x000000080a087208 */ /* 0x000fe40000000000 */
[----:B------:R-:W-:Y:S02]  /*4230*/  ISETP.GE.AND P1, PT, R13, R0, PT ;  /* 0x000000000d00720c */ /* 0x000fe40003f26270 */
        /* <DEDUP_REMOVED lines=34> */
[----:B------:R-:W-:-:S07]  /*4460*/  SEL R6, R15, R0, P0 ;  /* 0x000000000f067207 */ /* 0x000fce0000000000 */
.L_x_139:
[----:B------:R-:W-:Y:S05]  /*4470*/  BSYNC.RECONVERGENT B0 ;  /* 0x0000000000007941 */ /* 0x000fea0003800200 */
.L_x_114:
[----:B0-2-4-:R-:W0:Y:S02]  /*4480*/  S2R R0, SR_TID.X ;  /* 0x0000000000007919 */ /* 0x015e240000002100 */
[----:B0-----:R-:W-:-:S13]  /*4490*/  ISETP.NE.AND P0, PT, R0, RZ, PT ;  /* 0x000000ff0000720c */ /* 0x001fda0003f05270 */
[----:B------:R-:W-:Y:S05]  /*44a0*/  @P0 EXIT ;  /* 0x000000000000094d */ /* 0x000fea0003800000 */
[----:B------:R-:W0:Y:S02]  /*44b0*/  LDC.64 R2, c[0x0][0x390] ;  /* 0x0000e400ff027b82 */ /* 0x000e240000000a00 */
[----:B0-----:R-:W-:Y:S04]  /*44c0*/  STG.E.64 desc[UR8][R2.64+0x8], R4 ;  /* 0x0000080402007986 */ /* 0x001fe8000c101b08 */
[----:B------:R-:W-:Y:S01]  /*44d0*/  STG.E desc[UR8][R2.64], R6 ;  /* 0x0000000602007986 */ /* 0x000fe2000c101908 */
[----:B------:R-:W-:Y:S05]  /*44e0*/  EXIT ;  /* 0x000000000000794d */ /* 0x000fea0003800000 */
.L_x_175:
        /* <DEDUP_REMOVED lines=9> */
.L_x_2040:


//--------------------- .text._ZN3cub18CUB_300001_SM_10006detail6reduce27DeviceSegmentedReduceKernelINS2_10policy_hubIdiN4cuda3std3__44plusIvEEE10Policy1000EPdSC_PiSD_iS9_ddEEvT0_T1_T2_T3_T5_T6_ --------------------------
	.section	.text._ZN3cub18CUB_300001_SM_10006detail6reduce27DeviceSegmentedReduceKernelINS2_10policy_hubIdiN4cuda3std3__44plusIvEEE10Policy1000EPdSC_PiSD_iS9_ddEEvT0_T1_T2_T3_T5_T6_,"ax",@progbits
	.align	128
        .global         _ZN3cub18CUB_300001_SM_10006detail6reduce27DeviceSegmentedReduceKernelINS2_10policy_hubIdiN4cuda3std3__44plusIvEEE10Policy1000EPdSC_PiSD_iS9_ddEEvT0_T1_T2_T3_T5_T6_
        .type           _ZN3cub18CUB_300001_SM_10006detail6reduce27DeviceSegmentedReduceKernelINS2_10policy_hubIdiN4cuda3std3__44plusIvEEE10Policy1000EPdSC_PiSD_iS9_ddEEvT0_T1_T2_T3_T5_T6_,@function
        .size           _ZN3cub18CUB_300001_SM_10006detail6reduce27DeviceSegmentedReduceKernelINS2_10policy_hubIdiN4cuda3std3__44plusIvEEE10Policy1000EPdSC_PiSD_iS9_ddEEvT0_T1_T2_T3_T5_T6_,(.L_x_2041 - _ZN3cub18CUB_300001_SM_10006detail6reduce27DeviceSegmentedReduceKernelINS2_10policy_hubIdiN4cuda3std3__44plusIvEEE10Policy1000EPdSC_PiSD_iS9_ddEEvT0_T1_T2_T3_T5_T6_)
        .other          _ZN3cub18CUB_300001_SM_10006detail6reduce27DeviceSegmentedReduceKernelINS2_10policy_hubIdiN4cuda3std3__44plusIvEEE10Policy1000EPdSC_PiSD_iS9_ddEEvT0_T1_T2_T3_T5_T6_,@"STO_CUDA_ENTRY STV_DEFAULT"
_ZN3cub18CUB_300001_SM_10006detail6reduce27DeviceSegmentedReduceKernelINS2_10policy_hubIdiN4cuda3std3__44plusIvEEE10Policy1000EPdSC_PiSD_iS9_ddEEvT0_T1_T2_T3_T5_T6_:
.text._ZN3cub18CUB_300001_SM_10006detail6reduce27DeviceSegmentedReduceKernelINS2_10policy_hubIdiN4cuda3std3__44plusIvEEE10Policy1000EPdSC_PiSD_iS9_ddEEvT0_T1_T2_T3_T5_T6_:
[----:B------:R-:W-:Y:S01]  /*0000*/  LDC R1, c[0x0][0x37c] ;  /* 0x0000df00ff017b82 */ /* 0x000fe20000000800 */
[----:B------:R-:W0:Y:S07]  /*0010*/  S2R R0, SR_CTAID.X ;  /* 0x0000000000007919 */ /* 0x000e2e0000002500 */
[----:B------:R-:W0:Y:S01]  /*0020*/  LDC.64 R2, c[0x0][0x390] ;  /* 0x0000e400ff027b82 */ /* 0x000e220000000a00 */
[----:B------:R-:W1:Y:S07]  /*0030*/  LDCU.64 UR8, c[0x0][0x358] ;  /* 0x00006b00ff0877ac */ /* 0x000e6e0008000a00 */
[----:B------:R-:W2:Y:S01]  /*0040*/  LDC.64 R4, c[0x0][0x398] ;  /* 0x0000e600ff047b82 */ /* 0x000ea20000000a00 */
[----:B0-----:R-:W-:-:S04]  /*0050*/  IMAD.WIDE.U32 R2, R0, 0x4, R2 ;  /* 0x0000000400027825 */ /* 0x001fc800078e0002 */
[----:B--2---:R-:W-:Y:S02]  /*0060*/  IMAD.WIDE.U32 R4, R0, 0x4, R4 ;  /* 0x0000000400047825 */ /* 0x004fe400078e0004 */
[----:B-1----:R-:W2:Y:S04]  /*0070*/  LDG.E R3, desc[UR8][R2.64] ;  /* 0x0000000802037981 */ /* 0x002ea8000c1e1900 */
[----:B------:R-:W3:Y:S01]  /*0080*/  LDG.E R4, desc[UR8][R4.64] ;  /* 0x0000000804047981 */ /* 0x000ee2000c1e1900 */
[----:B--2---:R-:W-:Y:S02]  /*0090*/  R2UR UR4, R3 ;  /* 0x00000000030472ca */ /* 0x004fe400000e0000 */
[----:B---3--:R-:W-:-:S13]  /*00a0*/  ISETP.NE.AND P0, PT, R4, R3, PT ;  /* 0x000000030400720c */ /* 0x008fda0003f05270 */
[----:B------:R-:W-:Y:S05]  /*00b0*/  @P0 BRA `(.L_x_176) ;  /* 0x0000000000200947 */ /* 0x000fea0003800000 */
[----:B------:R-:W0:Y:S02]  /*00c0*/  S2R R2, SR_TID.X ;  /* 0x0000000000027919 */ /* 0x000e240000002100 */
[----:B0-----:R-:W-:-:S13]  /*00d0*/  ISETP.NE.AND P0, PT, R2, RZ, PT ;  /* 0x000000ff0200720c */ /* 0x001fda0003f05270 */
[----:B------:R-:W-:Y:S05]  /*00e0*/  @P0 EXIT ;  /* 0x000000000000094d */ /* 0x000fea0003800000 */
[----:B------:R-:W0:Y:S08]  /*00f0*/  LDC.64 R2, c[0x0][0x388] ;  /* 0x0000e200ff027b82 */ /* 0x000e300000000a00 */
[----:B------:R-:W1:Y:S01]  /*0100*/  LDC.64 R4, c[0x0][0x3a8] ;  /* 0x0000ea00ff047b82 */ /* 0x000e620000000a00 */
[----:B0-----:R-:W-:-:S05]  /*0110*/  IMAD.WIDE.U32 R2, R0, 0x8, R2 ;  /* 0x0000000800027825 */ /* 0x001fca00078e0002 */
[----:B-1----:R-:W-:Y:S01]  /*0120*/  STG.E.64 desc[UR8][R2.64], R4 ;  /* 0x0000000402007986 */ /* 0x002fe2000c101b08 */
[----:B------:R-:W-:Y:S05]  /*0130*/  EXIT ;  /* 0x000000000000794d */ /* 0x000fea0003800000 */
.L_x_176:
[----:B------:R-:W-:Y:S01]  /*0140*/  VIADD R2, R4, -UR4 ;  /* 0x8000000404027c36 */ /* 0x000fe20008000000 */
[----:B------:R-:W-:Y:S04]  /*0150*/  BSSY.RECONVERGENT B0, `(.L_x_177) ;  /* 0x000028e000007945 */ /* 0x000fe80003800200 */
[----:B------:R-:W-:-:S13]  /*0160*/  ISETP.GT.AND P0, PT, R2, 0x13ff, PT ;  /* 0x000013ff0200780c */ /* 0x000fda0003f04270 */
[----:B------:R-:W-:Y:S05]  /*0170*/  @P0 BRA `(.L_x_178) ;  /* 0x0000001400480947 */ /* 0x000fea0003800000 */
[----:B------:R-:W0:Y:S01]  /*0180*/  S2R R3, SR_TID.X ;  /* 0x0000000000037919 */ /* 0x000e220000002100 */
[----:B------:R-:W-:Y:S01]  /*0190*/  BSSY.RECONVERGENT B1, `(.L_x_179) ;  /* 0x000000a000017945 */ /* 0x000fe20003800200 */
[----:B------:R-:W-:Y:S02]  /*01a0*/  CS2R R26, SRZ ;  /* 0x00000000001a7805 */ /* 0x000fe4000001ff00 */
[----:B0-----:R-:W-:Y:S01]  /*01b0*/  ISETP.GE.AND P0, PT, R3, R2, PT ;  /* 0x000000020300720c */ /* 0x001fe20003f06270 */
[----:B------:R-:W-:-:S12]  /*01c0*/  IMAD.MOV.U32 R29, RZ, RZ, R3 ;  /* 0x000000ffff1d7224 */ /* 0x000fd800078e0003 */
[----:B------:R-:W-:Y:S05]  /*01d0*/  @P0 BRA `(.L_x_180) ;  /* 0x0000000000140947 */ /* 0x000fea0003800000 */
[----:B------:R-:W0:Y:S01]  /*01e0*/  LDC.64 R26, c[0x0][0x380] ;  /* 0x0000e000ff1a7b82 */ /* 0x000e220000000a00 */
[----:B------:R-:W-:-:S04]  /*01f0*/  VIADD R5, R3, UR4 ;  /* 0x0000000403057c36 */ /* 0x000fc80008000000 */
[----:B0-----:R-:W-:-:S06]  /*0200*/  IMAD.WIDE R26, R5, 0x8, R26 ;  /* 0x00000008051a7825 */ /* 0x001fcc00078e021a */
[----:B------:R-:W5:Y:S01]  /*0210*/  LDG.E.64.CONSTANT R26, desc[UR8][R26.64] ;  /* 0x000000081a1a7981 */ /* 0x000f62000c1e9b00 */
[----:B------:R-:W-:-:S07]  /*0220*/  VIADD R29, R3, 0x280 ;  /* 0x00000280031d7836 */ /* 0x000fce0000000000 */
.L_x_180:
[----:B------:R-:W-:Y:S05]  /*0230*/  BSYNC.RECONVERGENT B1 ;  /* 0x0000000000017941 */ /* 0x000fea0003800200 */
.L_x_179:
[----:B------:R-:W-:Y:S01]  /*0240*/  ISETP.GE.AND P0, PT, R29, R2, PT ;  /* 0x000000021d00720c */ /* 0x000fe20003f06270 */
[----:B------:R-:W-:-:S12]  /*0250*/  BSSY.RECONVERGENT B1, `(.L_x_181) ;  /* 0x0000077000017945 */ /* 0x000fd80003800200 */
[----:B------:R-:W-:Y:S05]  /*0260*/  @P0 BRA `(.L_x_182) ;  /* 0x0000000400d40947 */ /* 0x000fea0003800000 */
[----:B------:R-:W-:Y:S01]  /*0270*/  LOP3.LUT R5, RZ, R29, RZ, 0x33, !PT ;  /* 0x0000001dff057212 */ /* 0x000fe200078e33ff */
[----:B------:R-:W-:Y:S03]  /*0280*/  BSSY.RECONVERGENT B2, `(.L_x_183) ;  /* 0x0000015000027945 */ /* 0x000fe60003800200 */
[----:B------:R-:W-:-:S04]  /*0290*/  IADD3 R5, PT, PT, R4, -UR4, R5 ;  /* 0x8000000404057c10 */ /* 0x000fc8000fffe005 */
[C---:B------:R-:W-:Y:S01]  /*02a0*/  ISETP.GE.U32.AND P1, PT, R5.reuse, 0x780, PT ;  /* 0x000007800500780c */ /* 0x040fe20003f26070 */
[----:B------:R-:W-:-:S05]  /*02b0*/  IMAD.HI.U32 R4, R5, -0x33333333, RZ ;  /* 0xcccccccd05047827 */ /* 0x000fca00078e00ff */
[----:B------:R-:W-:-:S04]  /*02c0*/  SHF.R.U32.HI R4, RZ, 0x9, R4 ;  /* 0x00000009ff047819 */ /* 0x000fc80000011604 */
[----:B------:R-:W-:-:S04]  /*02d0*/  LOP3.LUT R6, R4, 0x3, RZ, 0xc0, !PT ;  /* 0x0000000304067812 */ /* 0x000fc800078ec0ff */
[----:B------:R-:W-:-:S13]  /*02e0*/  ISETP.NE.AND P0, PT, R6, 0x3, PT ;  /* 0x000000030600780c */ /* 0x000fda0003f05270 */
[----:B------:R-:W-:Y:S05]  /*02f0*/  @!P0 BRA `(.L_x_184) ;  /* 0x0000000000348947 */ /* 0x000fea0003800000 */
[----:B------:R-:W0:Y:S01]  /*0300*/  LDC.64 R6, c[0x0][0x380] ;  /* 0x0000e000ff067b82 */ /* 0x000e220000000a00 */
[----:B------:R-:W-:Y:S02]  /*0310*/  VIADD R4, R4, 0x1 ;  /* 0x0000000104047836 */ /* 0x000fe40000000000 */
[----:B------:R-:W-:-:S03]  /*0320*/  VIADD R9, R29, UR4 ;  /* 0x000000041d097c36 */ /* 0x000fc60008000000 */
[----:B------:R-:W-:-:S05]  /*0330*/  LOP3.LUT R4, R4, 0x3, RZ, 0xc0, !PT ;  /* 0x0000000304047812 */ /* 0x000fca00078ec0ff */
[----:B------:R-:W-:-:S07]  /*0340*/  IMAD.MOV R8, RZ, RZ, -R4 ;  /* 0x000000ffff087224 */ /* 0x000fce00078e0a04 */
.L_x_185:
[----:B0-----:R-:W-:-:S06]  /*0350*/  IMAD.WIDE R4, R9, 0x8, R6 ;  /* 0x0000000809047825 */ /* 0x001fcc00078e0206 */
[----:B------:R-:W2:Y:S01]  /*0360*/  LDG.E.64.CONSTANT R4, desc[UR8][R4.64] ;  /* 0x0000000804047981 */ /* 0x000ea2000c1e9b00 */
[----:B------:R-:W-:Y:S02]  /*0370*/  VIADD R8, R8, 0x1 ;  /* 0x0000000108087836 */ /* 0x000fe40000000000 */
[----:B------:R-:W-:Y:S02]  /*0380*/  VIADD R29, R29, 0x280 ;  /* 0x000002801d1d7836 */ /* 0x000fe40000000000 */
[----:B------:R-:W-:Y:S01]  /*0390*/  VIADD R9, R9, 0x280 ;  /* 0x0000028009097836 */ /* 0x000fe20000000000 */
[----:B------:R-:W-:Y:S01]  /*03a0*/  ISETP.NE.AND P0, PT, R8, RZ, PT ;  /* 0x000000ff0800720c */ /* 0x000fe20003f05270 */
[----:B--2--5:R-:W-:-:S12]  /*03b0*/  DADD R26, R4, R26 ;  /* 0x00000000041a7229 */ /* 0x024fd8000000001a */
[----:B------:R-:W-:Y:S05]  /*03c0*/  @P0 BRA `(.L_x_185) ;  /* 0xfffffffc00e00947 */ /* 0x000fea000383ffff */
.L_x_184:
[----:B------:R-:W-:Y:S05]  /*03d0*/  BSYNC.RECONVERGENT B2 ;  /* 0x0000000000027941 */ /* 0x000fea0003800200 */
.L_x_183:
[----:B------:R-:W-:Y:S05]  /*03e0*/  @!P1 BRA `(.L_x_182) ;  /* 0x0000000400749947 */ /* 0x000fea0003800000 */
[----:B------:R-:W-:Y:S01]  /*03f0*/  IMAD.IADD R4, R2, 0x1, -R29 ;  /* 0x0000000102047824 */ /* 0x000fe200078e0a1d */
[----:B------:R-:W-:Y:S01]  /*0400*/  BSSY.RECONVERGENT B2, `(.L_x_186) ;  /* 0x0000033000027945 */ /* 0x000fe20003800200 */
[----:B------:R-:W-:-:S03]  /*0410*/  PLOP3.LUT P0, PT, PT, PT, PT, 0x80, 0x8 ;  /* 0x000000000008781c */ /* 0x000fc60003f0f070 */
[----:B------:R-:W-:Y:S01]  /*0420*/  ISETP.GT.AND P1, PT, R4, 0x1e00, PT ;  /* 0x00001e000400780c */ /* 0x000fe20003f24270 */
[----:B------:R-:W-:-:S12]  /*0430*/  VIADD R4, R29, UR4 ;  /* 0x000000041d047c36 */ /* 0x000fd80008000000 */
[----:B------:R-:W-:Y:S05]  /*0440*/  @!P1 BRA `(.L_x_187) ;  /* 0x0000000000b89947 */ /* 0x000fea0003800000 */
[----:B------:R-:W-:Y:S01]  /*0450*/  PLOP3.LUT P0, PT, PT, PT, PT, 0x8, 0x80 ;  /* 0x000000000080781c */ /* 0x000fe20003f0e170 */
[----:B------:R-:W-:-:S12]  /*0460*/  VIADD R5, R2, 0xffffe200 ;  /* 0xffffe20002057836 */ /* 0x000fd80000000000 */
.L_x_188:
[----:B------:R-:W0:Y:S02]  /*0470*/  LDC.64 R24, c[0x0][0x380] ;  /* 0x0000e000ff187b82 */ /* 0x000e240000000a00 */
[----:B0-----:R-:W-:-:S05]  /*0480*/  IMAD.WIDE R18, R4, 0x8, R24 ;  /* 0x0000000804127825 */ /* 0x001fca00078e0218 */
[----:B------:R-:W2:Y:S04]  /*0490*/  LDG.E.64.CONSTANT R16, desc[UR8][R18.64] ;  /* 0x0000000812107981 */ /* 0x000ea8000c1e9b00 */
[----:B------:R-:W3:Y:S04]  /*04a0*/  LDG.E.64.CONSTANT R14, desc[UR8][R18.64+0x1400] ;  /* 0x00140008120e7981 */ /* 0x000ee8000c1e9b00 */
[----:B------:R-:W4:Y:S01]  /*04b0*/  LDG.E.64.CONSTANT R12, desc[UR8][R18.64+0x2800] ;  /* 0x00280008120c7981 */ /* 0x000f22000c1e9b00 */
[----:B------:R-:W-:-:S03]  /*04c0*/  VIADD R23, R4, 0xa00 ;  /* 0x00000a0004177836 */ /* 0x000fc60000000000 */
[----:B------:R-:W4:Y:S01]  /*04d0*/  LDG.E.64.CONSTANT R10, desc[UR8][R18.64+0x3c00] ;  /* 0x003c0008120a7981 */ /* 0x000f22000c1e9b00 */
[----:B------:R-:W-:-:S05]  /*04e0*/  IMAD.WIDE R22, R23, 0x8, R24 ;  /* 0x0000000817167825 */ /* 0x000fca00078e0218 */
[----:B------:R-:W4:Y:S04]  /*04f0*/  LDG.E.64.CONSTANT R8, desc[UR8][R22.64] ;  /* 0x0000000816087981 */ /* 0x000f28000c1e9b00 */
[----:B------:R-:W4:Y:S04]  /*0500*/  LDG.E.64.CONSTANT R6, desc[UR8][R22.64+0x1400] ;  /* 0x0014000816067981 */ /* 0x000f28000c1e9b00 */
[----:B------:R-:W4:Y:S04]  /*0510*/  LDG.E.64.CONSTANT R20, desc[UR8][R22.64+0x2800] ;  /* 0x0028000816147981 */ /* 0x000f28000c1e9b00 */
[----:B------:R-:W4:Y:S01]  /*0520*/  LDG.E.64.CONSTANT R22, desc[UR8][R22.64+0x3c00] ;  /* 0x003c000816167981 */ /* 0x000f22000c1e9b00 */
[----:B--2--5:R-:W-:Y:S01]  /*0530*/  DADD R16, R16, R26 ;  /* 0x0000000010107229 */ /* 0x024fe2000000001a */
[----:B------:R-:W-:-:S04]  /*0540*/  VIADD R27, R4, 0x1400 ;  /* 0x00001400041b7836 */ /* 0x000fc80000000000 */
[----:B------:R-:W-:-:S03]  /*0550*/  IMAD.WIDE R26, R27, 0x8, R24 ;  /* 0x000000081b1a7825 */ /* 0x000fc600078e0218 */
[----:B---3--:R-:W-:Y:S02]  /*0560*/  DADD R14, R16, R14 ;  /* 0x00000000100e7229 */ /* 0x008fe4000000000e */
[----:B------:R-:W2:Y:S04]  /*0570*/  LDG.E.64.CONSTANT R18, desc[UR8][R26.64] ;  /* 0x000000081a127981 */ /* 0x000ea8000c1e9b00 */
[----:B------:R-:W3:Y:S02]  /*0580*/  LDG.E.64.CONSTANT R16, desc[UR8][R26.64+0x1400] ;  /* 0x001400081a107981 */ /* 0x000ee4000c1e9b00 */
[----:B----4-:R-:W-:Y:S02]  /*0590*/  DADD R12, R14, R12 ;  /* 0x000000000e0c7229 */ /* 0x010fe4000000000c */
[----:B------:R-:W4:Y:S06]  /*05a0*/  LDG.E.64.CONSTANT R14, desc[UR8][R26.64+0x2800] ;  /* 0x002800081a0e7981 */ /* 0x000f2c000c1e9b00 */
[----:B------:R-:W-:-:S02]  /*05b0*/  DADD R10, R12, R10 ;  /* 0x000000000c0a7229 */ /* 0x000fc4000000000a */
[----:B------:R-:W4:Y:S06]  /*05c0*/  LDG.E.64.CONSTANT R12, desc[UR8][R26.64+0x3c00] ;  /* 0x003c00081a0c7981 */ /* 0x000f2c000c1e9b00 */
[----:B------:R-:W-:Y:S01]  /*05d0*/  DADD R8, R10, R8 ;  /* 0x000000000a087229 */ /* 0x000fe20000000008 */
[----:B------:R-:W-:-:S04]  /*05e0*/  VIADD R11, R4, 0x1e00 ;  /* 0x00001e00040b7836 */ /* 0x000fc80000000000 */
[----:B------:R-:W-:-:S05]  /*05f0*/  IMAD.WIDE R24, R11, 0x8, R24 ;  /* 0x000000080b187825 */ /* 0x000fca00078e0218 */
[----:B------:R-:W4:Y:S01]  /*0600*/  LDG.E.64.CONSTANT R10, desc[UR8][R24.64] ;  /* 0x00000008180a7981 */ /* 0x000f22000c1e9b00 */
[----:B------:R-:W-:-:S03]  /*0610*/  DADD R6, R8, R6 ;  /* 0x0000000008067229 */ /* 0x000fc60000000006 */
[----:B------:R-:W4:Y:S04]  /*0620*/  LDG.E.64.CONSTANT R8, desc[UR8][R24.64+0x1400] ;  /* 0x0014000818087981 */ /* 0x000f28000c1e9b00 */
[----:B------:R-:W4:Y:S01]  /*0630*/  LDG.E.64.CONSTANT R26, desc[UR8][R24.64+0x3c00] ;  /* 0x003c0008181a7981 */ /* 0x000f22000c1e9b00 */
[----:B------:R-:W-:-:S03]  /*0640*/  DADD R20, R6, R20 ;  /* 0x0000000006147229 */ /* 0x000fc60000000014 */
[----:B------:R-:W4:Y:S05]  /*0650*/  LDG.E.64.CONSTANT R6, desc[UR8][R24.64+0x2800] ;  /* 0x0028000818067981 */ /* 0x000f2a000c1e9b00 */
[----:B------:R-:W-:Y:S01]  /*0660*/  DADD R20, R20, R22 ;  /* 0x0000000014147229 */ /* 0x000fe20000000016 */
[----:B------:R-:W-:-:S05]  /*0670*/  VIADD R29, R29, 0x2800 ;  /* 0x000028001d1d7836 */ /* 0x000fca0000000000 */
[----:B------:R-:W-:Y:S01]  /*0680*/  ISETP.GE.AND P1, PT, R29, R5, PT ;  /* 0x000000051d00720c */ /* 0x000fe20003f26270 */
[----:B------:R-:W-:Y:S01]  /*0690*/  VIADD R4, R4, 0x2800 ;  /* 0x0000280004047836 */ /* 0x000fe20000000000 */
[----:B--2---:R-:W-:-:S08]  /*06a0*/  DADD R18, R20, R18 ;  /* 0x0000000014127229 */ /* 0x004fd00000000012 */
[----:B---3--:R-:W-:-:S08]  /*06b0*/  DADD R16, R18, R16 ;  /* 0x0000000012107229 */ /* 0x008fd00000000010 */
[----:B----4-:R-:W-:-:S08]  /*06c0*/  DADD R14, R16, R14 ;  /* 0x00000000100e7229 */ /* 0x010fd0000000000e */
[----:B------:R-:W-:-:S08]  /*06d0*/  DADD R12, R14, R12 ;  /* 0x000000000e0c7229 */ /* 0x000fd0000000000c */
[----:B------:R-:W-:-:S08]  /*06e0*/  DADD R10, R12, R10 ;  /* 0x000000000c0a7229 */ /* 0x000fd0000000000a */
[----:B------:R-:W-:-:S08]  /*06f0*/  DADD R8, R10, R8 ;  /* 0x000000000a087229 */ /* 0x000fd00000000008 */
[----:B------:R-:W-:-:S08]  /*0700*/  DADD R6, R8, R6 ;  /* 0x0000000008067229 */ /* 0x000fd00000000006 */
[----:B------:R-:W-:Y:S01]  /*0710*/  DADD R26, R6, R26 ;  /* 0x00000000061a7229 */ /* 0x000fe2000000001a */
[----:B------:R-:W-:Y:S10]  /*0720*/  @!P1 BRA `(.L_x_188) ;  /* 0xfffffffc00509947 */ /* 0x000ff4000383ffff */
.L_x_187:
[----:B------:R-:W-:Y:S05]  /*0730*/  BSYNC.RECONVERGENT B2 ;  /* 0x0000000000027941 */ /* 0x000fea0003800200 */
.L_x_186:
[----:B------:R-:W-:Y:S01]  /*0740*/  IMAD.IADD R5, R2, 0x1, -R29 ;  /* 0x0000000102057824 */ /* 0x000fe200078e0a1d */
[----:B------:R-:W-:Y:S04]  /*0750*/  BSSY.RECONVERGENT B2, `(.L_x_189) ;  /* 0x000001a000027945 */ /* 0x000fe80003800200 */
[----:B------:R-:W-:-:S13]  /*0760*/  ISETP.GT.AND P1, PT, R5, 0xa00, PT ;  /* 0x00000a000500780c */ /* 0x000fda0003f24270 */
[----:B------:R-:W-:Y:S05]  /*0770*/  @!P1 BRA `(.L_x_190) ;  /* 0x00000000005c9947 */ /* 0x000fea0003800000 */
        /* <DEDUP_REMOVED lines=12> */
[----:B------:R-:W-:Y:S01]  /*0840*/  PLOP3.LUT P0, PT, PT, PT, PT, 0x8, 0x80 ;  /* 0x000000000080781c */ /* 0x000fe20003f0e170 */
[----:B------:R-:W-:-:S02]  /*0850*/  VIADD R29, R29, 0x1400 ;  /* 0x000014001d1d7836 */ /* 0x000fc40000000000 */
[----:B------:R-:W-:Y:S01]  /*0860*/  VIADD R4, R4, 0x1400 ;  /* 0x0000140004047836 */ /* 0x000fe20000000000 */
[----:B--2--5:R-:W-:-:S08]  /*0870*/  DADD R6, R26, R6 ;  /* 0x000000001a067229 */ /* 0x024fd00000000006 */
[----:B---3--:R-:W-:-:S08]  /*0880*/  DADD R6, R6, R8 ;  /* 0x0000000006067229 */ /* 0x008fd00000000008 */
[----:B----4-:R-:W-:-:S08]  /*0890*/  DADD R6, R6, R10 ;  /* 0x0000000006067229 */ /* 0x010fd0000000000a */
[----:B------:R-:W-:-:S08]  /*08a0*/  DADD R6, R6, R20 ;  /* 0x0000000006067229 */ /* 0x000fd00000000014 */
[----:B------:R-:W-:-:S08]  /*08b0*/  DADD R6, R6, R18 ;  /* 0x0000000006067229 */ /* 0x000fd00000000012 */
[----:B------:R-:W-:-:S08]  /*08c0*/  DADD R6, R6, R16 ;  /* 0x0000000006067229 */ /* 0x000fd00000000010 */
[----:B------:R-:W-:-:S08]  /*08d0*/  DADD R6, R6, R14 ;  /* 0x0000000006067229 */ /* 0x000fd0000000000e */
[----:B------:R-:W-:-:S11]  /*08e0*/  DADD R26, R6, R12 ;  /* 0x00000000061a7229 */ /* 0x000fd6000000000c */
.L_x_190:
[----:B------:R-:W-:Y:S05]  /*08f0*/  BSYNC.RECONVERGENT B2 ;  /* 0x0000000000027941 */ /* 0x000fea0003800200 */
.L_x_189:
[----:B------:R-:W-:-:S13]  /*0900*/  ISETP.LT.OR P0, PT, R29, R2, P0 ;  /* 0x000000021d00720c */ /* 0x000fda0000701670 */
[----:B------:R-:W-:Y:S05]  /*0910*/  @!P0 BRA `(.L_x_182) ;  /* 0x0000000000288947 */ /* 0x000fea0003800000 */
[----:B------:R-:W0:Y:S02]  /*0920*/  LDC.64 R6, c[0x0][0x380] ;  /* 0x0000e000ff067b82 */ /* 0x000e240000000a00 */
[----:B0-----:R-:W-:-:S05]  /*0930*/  IMAD.WIDE R4, R4, 0x8, R6 ;  /* 0x0000000804047825 */ /* 0x001fca00078e0206 */
[----:B------:R-:W2:Y:S04]  /*0940*/  LDG.E.64.CONSTANT R6, desc[UR8][R4.64] ;  /* 0x0000000804067981 */ /* 0x000ea8000c1e9b00 */
[----:B------:R-:W3:Y:S04]  /*0950*/  LDG.E.64.CONSTANT R8, desc[UR8][R4.64+0x1400] ;  /* 0x0014000804087981 */ /* 0x000ee8000c1e9b00 */
[----:B------:R-:W4:Y:S04]  /*0960*/  LDG.E.64.CONSTANT R10, desc[UR8][R4.64+0x2800] ;  /* 0x00280008040a7981 */ /* 0x000f28000c1e9b00 */
[----:B------:R-:W4:Y:S01]  /*0970*/  LDG.E.64.CONSTANT R12, desc[UR8][R4.64+0x3c00] ;  /* 0x003c0008040c7981 */ /* 0x000f22000c1e9b00 */
[----:B--2--5:R-:W-:-:S08]  /*0980*/  DADD R6, R26, R6 ;  /* 0x000000001a067229 */ /* 0x024fd00000000006 */
[----:B---3--:R-:W-:-:S08]  /*0990*/  DADD R6, R6, R8 ;  /* 0x0000000006067229 */ /* 0x008fd00000000008 */
[----:B----4-:R-:W-:-:S08]  /*09a0*/  DADD R6, R6, R10 ;  /* 0x0000000006067229 */ /* 0x010fd0000000000a */
[----:B------:R-:W-:-:S11]  /*09b0*/  DADD R26, R6, R12 ;  /* 0x00000000061a7229 */ /* 0x000fd6000000000c */
.L_x_182:
[----:B------:R-:W-:Y:S05]  /*09c0*/  BSYNC.RECONVERGENT B1 ;  /* 0x0000000000017941 */ /* 0x000fea0003800200 */
.L_x_181:
[----:B------:R-:W-:-:S13]  /*09d0*/  ISETP.GE.AND P0, PT, R2, 0x280, PT ;  /* 0x000002800200780c */ /* 0x000fda0003f06270 */
[----:B------:R-:W-:Y:S05]  /*09e0*/  @!P0 BRA `(.L_x_191) ;  /* 0x0000000400188947 */ /* 0x000fea0003800000 */
[----:B-----5:R-:W-:Y:S04]  /*09f0*/  SHFL.DOWN PT, R4, R26, 0x1, 0x1f ;  /* 0x08201f001a047f89 */ /* 0x020fe800000e0000 */
[----:B------:R-:W0:Y:S01]  /*0a00*/  SHFL.DOWN P0, R5, R27, 0x1, 0x1f ;  /* 0x08201f001b057f89 */ /* 0x000e220000000000 */
[----:B------:R-:W1:Y:S01]  /*0a10*/  S2R R2, SR_LANEID ;  /* 0x0000000000027919 */ /* 0x000e620000000000 */
[----:B0-----:R-:W-:-:S10]  /*0a20*/  DADD R4, R4, R26 ;  /* 0x0000000004047229 */ /* 0x001fd4000000001a */
[----:B------:R-:W-:Y:S02]  /*0a30*/  FSEL R6, R4, R26, P0 ;  /* 0x0000001a04067208 */ /* 0x000fe40000000000 */
[----:B------:R-:W-:Y:S02]  /*0a40*/  FSEL R7, R5, R27, P0 ;  /* 0x0000001b05077208 */ /* 0x000fe40000000000 */
[----:B-1----:R-:W-:Y:S01]  /*0a50*/  ISETP.NE.AND P1, PT, R2, RZ, PT ;  /* 0x000000ff0200720c */ /* 0x002fe20003f25270 */
[----:B------:R-:W-:Y:S04]  /*0a60*/  SHFL.DOWN PT, R4, R6, 0x2, 0x1f ;  /* 0x08401f0006047f89 */ /* 0x000fe800000e0000 */
[----:B------:R-:W0:Y:S08]  /*0a70*/  SHFL.DOWN P0, R5, R7, 0x2, 0x1f ;  /* 0x08401f0007057f89 */ /* 0x000e300000000000 */
[----:B------:R-:W-:-:S04]  /*0a80*/  @!P1 SHF.R.U32.HI R2, RZ, 0x2, R3 ;  /* 0x00000002ff029819 */ /* 0x000fc80000011603 */
[----:B------:R-:W-:Y:S01]  /*0a90*/  @!P1 LOP3.LUT R2, R2, 0xf8, RZ, 0xc0, !PT ;  /* 0x000000f802029812 */ /* 0x000fe200078ec0ff */
[----:B0-----:R-:W-:-:S10]  /*0aa0*/  DADD R4, R4, R6 ;  /* 0x0000000004047229 */ /* 0x001fd40000000006 */
[----:B------:R-:W-:Y:S02]  /*0ab0*/  FSEL R8, R4, R6, P0 ;  /* 0x0000000604087208 */ /* 0x000fe40000000000 */
[----:B------:R-:W-:-:S03]  /*0ac0*/  FSEL R9, R5, R7, P0 ;  /* 0x0000000705097208 */ /* 0x000fc60000000000 */
[----:B------:R-:W-:Y:S04]  /*0ad0*/  SHFL.DOWN PT, R4, R8, 0x4, 0x1f ;  /* 0x08801f0008047f89 */ /* 0x000fe800000e0000 */
[----:B------:R-:W0:Y:S02]  /*0ae0*/  SHFL.DOWN P0, R5, R9, 0x4, 0x1f ;  /* 0x08801f0009057f89 */ /* 0x000e240000000000 */
[----:B0-----:R-:W-:-:S10]  /*0af0*/  DADD R4, R4, R8 ;  /* 0x0000000004047229 */ /* 0x001fd40000000008 */
[----:B------:R-:W-:Y:S02]  /*0b00*/  FSEL R10, R4, R8, P0 ;  /* 0x00000008040a7208 */ /* 0x000fe40000000000 */
[----:B------:R-:W-:Y:S02]  /*0b10*/  FSEL R11, R5, R9, P0 ;  /* 0x00000009050b7208 */ /* 0x000fe40000000000 */
[----:B------:R-:W0:Y:S01]  /*0b20*/  @!P1 S2R R9, SR_CgaCtaId ;  /* 0x0000000000099919 */ /* 0x000e220000008800 */
[----:B------:R-:W-:Y:S01]  /*0b30*/  @!P1 MOV R8, 0x400 ;  /* 0x0000040000089802 */ /* 0x000fe20000000f00 */
[----:B------:R-:W-:Y:S04]  /*0b40*/  SHFL.DOWN PT, R4, R10, 0x8, 0x1f ;  /* 0x09001f000a047f89 */ /* 0x000fe800000e0000 */
[----:B------:R-:W1:Y:S02]  /*0b50*/  SHFL.DOWN P0, R5, R11, 0x8, 0x1f ;  /* 0x09001f000b057f89 */ /* 0x000e640000000000 */
[----:B-1----:R-:W-:Y:S01]  /*0b60*/  DADD R4, R4, R10 ;  /* 0x0000000004047229 */ /* 0x002fe2000000000a */
[----:B0-----:R-:W-:-:S05]  /*0b70*/  @!P1 LEA R9, R9, R8, 0x18 ;  /* 0x0000000809099211 */ /* 0x001fca00078ec0ff */
[----:B------:R-:W-:-:S04]  /*0b80*/  @!P1 IMAD.IADD R9, R2, 0x1, R9 ;  /* 0x0000000102099824 */ /* 0x000fc800078e0209 */
[----:B------:R-:W-:Y:S02]  /*0b90*/  FSEL R6, R4, R10, P0 ;  /* 0x0000000a04067208 */ /* 0x000fe40000000000 */
[----:B------:R-:W-:-:S03]  /*0ba0*/  FSEL R7, R5, R11, P0 ;  /* 0x0000000b05077208 */ /* 0x000fc60000000000 */
[----:B------:R-:W-:Y:S04]  /*0bb0*/  SHFL.DOWN PT, R4, R6, 0x10, 0x1f ;  /* 0x0a001f0006047f89 */ /* 0x000fe800000e0000 */
[----:B------:R-:W0:Y:S02]  /*0bc0*/  SHFL.DOWN P0, R5, R7, 0x10, 0x1f ;  /* 0x0a001f0007057f89 */ /* 0x000e240000000000 */
[----:B0-----:R-:W-:-:S10]  /*0bd0*/  DADD R4, R4, R6 ;  /* 0x0000000004047229 */ /* 0x001fd40000000006 */
[----:B------:R-:W-:Y:S02]  /*0be0*/  FSEL R4, R4, R6, P0 ;  /* 0x0000000604047208 */ /* 0x000fe40000000000 */
[----:B------:R-:W-:Y:S02]  /*0bf0*/  FSEL R5, R5, R7, P0 ;  /* 0x0000000705057208 */ /* 0x000fe40000000000 */
[----:B------:R-:W-:-:S03]  /*0c00*/  ISETP.NE.AND P0, PT, R3, RZ, PT ;  /* 0x000000ff0300720c */ /* 0x000fc60003f05270 */
[----:B------:R2:W-:Y:S01]  /*0c10*/  @!P1 STS.64 [R9+0x18], R4 ;  /* 0x0000180409009388 */ /* 0x0005e20000000a00 */
[----:B------:R-:W-:Y:S09]  /*0c20*/  BAR.SYNC.DEFER_BLOCKING 0x0 ;  /* 0x0000000000007b1d */ /* 0x000ff20000010000 */
[----:B------:R-:W-:Y:S05]  /*0c30*/  @P0 BRA `(.L_x_192) ;  /* 0x0000001c007c0947 */ /* 0x000fea0003800000 */
[----:B------:R-:W0:Y:S01]  /*0c40*/  S2UR UR5, SR_CgaCtaId ;  /* 0x00000000000579c3 */ /* 0x000e220000008800 */
[----:B------:R-:W-:Y:S02]  /*0c50*/  UMOV UR4, 0x400 ;  /* 0x0000040000047882 */ /* 0x000fe40000000000 */
[----:B0-----:R-:W-:-:S09]  /*0c60*/  ULEA UR4, UR5, UR4, 0x18 ;  /* 0x0000000405047291 */ /* 0x001fd2000f8ec0ff */
[----:B------:R-:W0:Y:S04]  /*0c70*/  LDS.128 R16, [UR4+0x20] ;  /* 0x00002004ff107984 */ /* 0x000e280008000c00 */
[----:B------:R-:W1:Y:S04]  /*0c80*/  LDS.128 R12, [UR4+0x30] ;  /* 0x00003004ff0c7984 */ /* 0x000e680008000c00 */
[----:B--2---:R-:W2:Y:S01]  /*0c90*/  LDS.128 R8, [UR4+0x40] ;  /* 0x00004004ff087984 */ /* 0x004ea20008000c00 */
[----:B0-----:R-:W-:-:S03]  /*0ca0*/  DADD R16, R4, R16 ;  /* 0x0000000004107229 */ /* 0x001fc60000000010 */
[----:B------:R-:W0:Y:S05]  /*0cb0*/  LDS.128 R4, [UR4+0x50] ;  /* 0x00005004ff047984 */ /* 0x000e2a0008000c00 */
[----:B------:R-:W-:-:S08]  /*0cc0*/  DADD R16, R16, R18 ;  /* 0x0000000010107229 */ /* 0x000fd00000000012 */
[----:B-1----:R-:W-:-:S08]  /*0cd0*/  DADD R12, R16, R12 ;  /* 0x00000000100c7229 */ /* 0x002fd0000000000c */
[----:B------:R-:W-:Y:S02]  /*0ce0*/  DADD R2, R12, R14 ;  /* 0x000000000c027229 */ /* 0x000fe4000000000e */
[----:B------:R-:W1:Y:S06]  /*0cf0*/  LDS.128 R12, [UR4+0x60] ;  /* 0x00006004ff0c7984 */ /* 0x000e6c0008000c00 */
[----:B--2---:R-:W-:-:S08]  /*0d00*/  DADD R2, R2, R8 ;  /* 0x0000000002027229 */ /* 0x004fd00000000008 */
[----:B------:R-:W-:Y:S01]  /*0d10*/  DADD R2, R2, R10 ;  /* 0x0000000002027229 */ /* 0x000fe2000000000a */
[----:B------:R-:W2:Y:S07]  /*0d20*/  LDS.128 R8, [UR4+0x70] ;  /* 0x00007004ff087984 */ /* 0x000eae0008000c00 */
[----:B0-----:R-:W-:-:S08]  /*0d30*/  DADD R2, R2, R4 ;  /* 0x0000000002027229 */ /* 0x001fd00000000004 */
[----:B------:R-:W-:Y:S01]  /*0d40*/  DADD R2, R2, R6 ;  /* 0x0000000002027229 */ /* 0x000fe20000000006 */
[----:B------:R-:W0:Y:S07]  /*0d50*/  LDS.128 R4, [UR4+0x80] ;  /* 0x00008004ff047984 */ /* 0x000e2e0008000c00 */
[----:B-1----:R-:W-:-:S08]  /*0d60*/  DADD R2, R2, R12 ;  /* 0x0000000002027229 */ /* 0x002fd0000000000c */
[----:B------:R-:W-:Y:S01]  /*0d70*/  DADD R2, R2, R14 ;  /* 0x0000000002027229 */ /* 0x000fe2000000000e */
[----:B------:R-:W1:Y:S07]  /*0d80*/  LDS.128 R12, [UR4+0x90] ;  /* 0x00009004ff0c7984 */ /* 0x000e6e0008000c00 */
[----:B--2---:R-:W-:-:S08]  /*0d90*/  DADD R2, R2, R8 ;  /* 0x0000000002027229 */ /* 0x004fd00000000008 */
[----:B------:R-:W-:Y:S01]  /*0da0*/  DADD R2, R2, R10 ;  /* 0x0000000002027229 */ /* 0x000fe2000000000a */
[----:B------:R-:W2:Y:S07]  /*0db0*/  LDS.128 R8, [UR4+0xa0] ;  /* 0x0000a004ff087984 */ /* 0x000eae0008000c00 */
[----:B0-----:R-:W-:Y:S01]  /*0dc0*/  DADD R2, R2, R4 ;  /* 0x0000000002027229 */ /* 0x001fe20000000004 */
[----:B------:R-:W0:Y:S07]  /*0dd0*/  LDS.64 R4, [UR4+0xb0] ;  /* 0x0000b004ff047984 */ /* 0x000e2e0008000a00 */
[----:B------:R-:W-:-:S08]  /*0de0*/  DADD R2, R2, R6 ;  /* 0x0000000002027229 */ /* 0x000fd00000000006 */
[----:B-1----:R-:W-:-:S08]  /*0df0*/  DADD R2, R2, R12 ;  /* 0x0000000002027229 */ /* 0x002fd0000000000c */
[----:B------:R-:W-:-:S08]  /*0e00*/  DADD R2, R2, R14 ;  /* 0x0000000002027229 */ /* 0x000fd0000000000e */
[----:B--2---:R-:W-:-:S08]  /*0e10*/  DADD R2, R2, R8 ;  /* 0x0000000002027229 */ /* 0x004fd00000000008 */
[----:B------:R-:W-:-:S08]  /*0e20*/  DADD R2, R2, R10 ;  /* 0x0000000002027229 */ /* 0x000fd0000000000a */
[----:B0-----:R-:W-:Y:S01]  /*0e30*/  DADD R4, R2, R4 ;  /* 0x0000000002047229 */ /* 0x001fe20000000004 */
[----:B------:R-:W-:Y:S10]  /*0e40*/  BRA `(.L_x_192) ;  /* 0x0000001800f87947 */ /* 0x000ff40003800000 */
.L_x_191:
[----:B------:R-:W-:Y:S01]  /*0e50*/  LOP3.LUT R4, R3, 0x3e0, RZ, 0xc0, !PT ;  /* 0x000003e003047812 */ /* 0x000fe200078ec0ff */
[----:B------:R-:W0:Y:S03]  /*0e60*/  S2R R6, SR_LANEID ;  /* 0x0000000000067919 */ /* 0x000e260000000000 */
[----:B------:R-:W-:Y:S01]  /*0e70*/  LOP3.LUT R7, RZ, R4, RZ, 0x33, !PT ;  /* 0x00000004ff077212 */ /* 0x000fe200078e33ff */
[----:B------:R-:W-:-:S04]  /*0e80*/  VIADD R5, R4, 0x20 ;  /* 0x0000002004057836 */ /* 0x000fc80000000000 */
[----:B------:R-:W-:Y:S01]  /*0e90*/  IMAD.IADD R7, R2, 0x1, R7 ;  /* 0x0000000102077824 */ /* 0x000fe200078e0207 */
[----:B------:R-:W-:-:S04]  /*0ea0*/  ISETP.GT.AND P0, PT, R5, R2, PT ;  /* 0x000000020500720c */ /* 0x000fc80003f04270 */
[----:B------:R-:W-:-:S05]  /*0eb0*/  SEL R7, R7, 0x1f, P0 ;  /* 0x0000001f07077807 */ /* 0x000fca0000000000 */
[----:B-----5:R-:W-:Y:S04]  /*0ec0*/  SHFL.DOWN PT, R4, R26, 0x1, R7 ;  /* 0x082000001a047989 */ /* 0x020fe800000e0007 */
[----:B------:R-:W1:Y:S01]  /*0ed0*/  SHFL.DOWN P0, R5, R27, 0x1, R7 ;  /* 0x082000001b057989 */ /* 0x000e620000000007 */
[----:B0-----:R-:W-:-:S13]  /*0ee0*/  ISETP.NE.AND P1, PT, R6, RZ, PT ;  /* 0x000000ff0600720c */ /* 0x001fda0003f25270 */
[----:B------:R-:W-:Y:S01]  /*0ef0*/  @!P1 SHF.R.U32.HI R6, RZ, 0x2, R3 ;  /* 0x00000002ff069819 */ /* 0x000fe20000011603 */
[----:B-1----:R-:W-:-:S03]  /*0f00*/  DADD R4, R4, R26 ;  /* 0x0000000004047229 */ /* 0x002fc6000000001a */
[----:B------:R-:W-:-:S07]  /*0f10*/  @!P1 LOP3.LUT R6, R6, 0xf8, RZ, 0xc0, !PT ;  /* 0x000000f806069812 */ /* 0x000fce00078ec0ff */
[----:B------:R-:W-:Y:S02]  /*0f20*/  FSEL R8, R4, R26, P0 ;  /* 0x0000001a04087208 */ /* 0x000fe40000000000 */
[----:B------:R-:W-:-:S03]  /*0f30*/  FSEL R9, R5, R27, P0 ;  /* 0x0000001b05097208 */ /* 0x000fc60000000000 */
[----:B------:R-:W-:Y:S04]  /*0f40*/  SHFL.DOWN PT, R4, R8, 0x2, R7 ;  /* 0x0840000008047989 */ /* 0x000fe800000e0007 */
[----:B------:R-:W0:Y:S02]  /*0f50*/  SHFL.DOWN P0, R5, R9, 0x2, R7 ;  /* 0x0840000009057989 */ /* 0x000e240000000007 */
[----:B0-----:R-:W-:-:S10]  /*0f60*/  DADD R4, R4, R8 ;  /* 0x0000000004047229 */ /* 0x001fd40000000008 */
[----:B------:R-:W-:Y:S02]  /*0f70*/  FSEL R10, R4, R8, P0 ;  /* 0x00000008040a7208 */ /* 0x000fe40000000000 */
[----:B------:R-:W-:-:S03]  /*0f80*/  FSEL R11, R5, R9, P0 ;  /* 0x00000009050b7208 */ /* 0x000fc60000000000 */
[----:B------:R-:W-:Y:S04]  /*0f90*/  SHFL.DOWN PT, R4, R10, 0x4, R7 ;  /* 0x088000000a047989 */ /* 0x000fe800000e0007 */
[----:B------:R-:W0:Y:S02]  /*0fa0*/  SHFL.DOWN P0, R5, R11, 0x4, R7 ;  /* 0x088000000b057989 */ /* 0x000e240000000007 */
[----:B0-----:R-:W-:-:S10]  /*0fb0*/  DADD R4, R4, R10 ;  /* 0x0000000004047229 */ /* 0x001fd4000000000a */
[----:B------:R-:W-:Y:S02]  /*0fc0*/  FSEL R12, R4, R10, P0 ;  /* 0x0000000a040c7208 */ /* 0x000fe40000000000 */
[----:B------:R-:W-:Y:S02]  /*0fd0*/  FSEL R13, R5, R11, P0 ;  /* 0x0000000b050d7208 */ /* 0x000fe40000000000 */
[----:B------:R-:W0:Y:S01]  /*0fe0*/  @!P1 S2R R11, SR_CgaCtaId ;  /* 0x00000000000b9919 */ /* 0x000e220000008800 */
[----:B------:R-:W-:Y:S01]  /*0ff0*/  @!P1 MOV R10, 0x400 ;  /* 0x00000400000a9802 */ /* 0x000fe20000000f00 */
[----:B------:R-:W-:Y:S04]  /*1000*/  SHFL.DOWN PT, R4, R12, 0x8, R7 ;  /* 0x090000000c047989 */ /* 0x000fe800000e0007 */
[----:B------:R-:W1:Y:S02]  /*1010*/  SHFL.DOWN P0, R5, R13, 0x8, R7 ;  /* 0x090000000d057989 */ /* 0x000e640000000007 */
[----:B-1----:R-:W-:Y:S01]  /*1020*/  DADD R4, R4, R12 ;  /* 0x0000000004047229 */ /* 0x002fe2000000000c */
[----:B0-----:R-:W-:-:S05]  /*1030*/  @!P1 LEA R11, R11, R10, 0x18 ;  /* 0x0000000a0b0b9211 */ /* 0x001fca00078ec0ff */
[----:B------:R-:W-:-:S04]  /*1040*/  @!P1 IMAD.IADD R11, R6, 0x1, R11 ;  /* 0x00000001060b9824 */ /* 0x000fc800078e020b */
[----:B------:R-:W-:Y:S02]  /*1050*/  FSEL R8, R4, R12, P0 ;  /* 0x0000000c04087208 */ /* 0x000fe40000000000 */
[----:B------:R-:W-:-:S03]  /*1060*/  FSEL R9, R5, R13, P0 ;  /* 0x0000000d05097208 */ /* 0x000fc60000000000 */
[----:B------:R-:W-:Y:S04]  /*1070*/  SHFL.DOWN PT, R4, R8, 0x10, R7 ;  /* 0x0a00000008047989 */ /* 0x000fe800000e0007 */
[----:B------:R-:W0:Y:S02]  /*1080*/  SHFL.DOWN P0, R5, R9, 0x10, R7 ;  /* 0x0a00000009057989 */ /* 0x000e240000000007 */
        /* <DEDUP_REMOVED lines=8> */
[----:B------:R-:W-:Y:S01]  /*1110*/  UMOV UR4, 0x400 ;  /* 0x0000040000047882 */ /* 0x000fe20000000000 */
[----:B------:R-:W-:Y:S01]  /*1120*/  ISETP.GT.AND P1, PT, R2, 0x20, PT ;  /* 0x000000200200780c */ /* 0x000fe20003f24270 */
[----:B0-----:R-:W-:-:S09]  /*1130*/  ULEA UR4, UR5, UR4, 0x18 ;  /* 0x0000000405047291 */ /* 0x001fd2000f8ec0ff */
[----:B------:R-:W0:Y:S04]  /*1140*/  LDS.128 R12, [UR4+0x20] ;  /* 0x00002004ff0c7984 */ /* 0x000e280008000c00 */
[----:B-1----:R-:W1:Y:S01]  /*1150*/  LDS.128 R8, [UR4+0x30] ;  /* 0x00003004ff087984 */ /* 0x002e620008000c00 */
[----:B0-----:R-:W-:-:S10]  /*1160*/  DADD R12, R4, R12 ;  /* 0x00000000040c7229 */ /* 0x001fd4000000000c */
[----:B------:R-:W-:Y:S02]  /*1170*/  FSEL R4, R12, R4, P1 ;  /* 0x000000040c047208 */ /* 0x000fe40000800000 */
[----:B------:R-:W-:Y:S02]  /*1180*/  FSEL R5, R13, R5, P1 ;  /* 0x000000050d057208 */ /* 0x000fe40000800000 */
[----:B------:R-:W-:-:S04]  /*1190*/  ISETP.GT.AND P1, PT, R2, 0x40, PT ;  /* 0x000000400200780c */ /* 0x000fc80003f24270 */
[----:B------:R-:W-:-:S10]  /*11a0*/  DADD R14, R4, R14 ;  /* 0x00000000040e7229 */ /* 0x000fd4000000000e */
[----:B------:R-:W-:Y:S02]  /*11b0*/  FSEL R12, R14, R4, P1 ;  /* 0x000000040e0c7208 */ /* 0x000fe40000800000 */
[----:B------:R-:W-:Y:S02]  /*11c0*/  FSEL R13, R15, R5, P1 ;  /* 0x000000050f0d7208 */ /* 0x000fe40000800000 */
[----:B------:R-:W0:Y:S01]  /*11d0*/  LDS.128 R4, [UR4+0x40] ;  /* 0x00004004ff047984 */ /* 0x000e220008000c00 */
[----:B------:R-:W-:-:S03]  /*11e0*/  ISETP.GT.AND P1, PT, R2, 0x60, PT ;  /* 0x000000600200780c */ /* 0x000fc60003f24270 */
[----:B-1----:R-:W-:-:S10]  /*11f0*/  DADD R8, R8, R12 ;  /* 0x0000000008087229 */ /* 0x002fd4000000000c */
[----:B------:R-:W-:Y:S02]  /*1200*/  FSEL R8, R8, R12, P1 ;  /* 0x0000000c08087208 */ /* 0x000fe40000800000 */
[----:B------:R-:W-:Y:S02]  /*1210*/  FSEL R9, R9, R13, P1 ;  /* 0x0000000d09097208 */ /* 0x000fe40000800000 */
[----:B------:R-:W-:-:S04]  /*1220*/  ISETP.GT.AND P1, PT, R2, 0x80, PT ;  /* 0x000000800200780c */ /* 0x000fc80003f24270 */
[----:B------:R-:W-:-:S10]  /*1230*/  DADD R10, R8, R10 ;  /* 0x00000000080a7229 */ /* 0x000fd4000000000a */
[----:B------:R-:W-:Y:S02]  /*1240*/  FSEL R12, R10, R8, P1 ;  /* 0x000000080a0c7208 */ /* 0x000fe40000800000 */
[----:B------:R-:W-:Y:S02]  /*1250*/  FSEL R13, R11, R9, P1 ;  /* 0x000000090b0d7208 */ /* 0x000fe40000800000 */
[----:B------:R-:W1:Y:S01]  /*1260*/  LDS.128 R8, [UR4+0x50] ;  /* 0x00005004ff087984 */ /* 0x000e620008000c00 */
[----:B------:R-:W-:-:S03]  /*1270*/  ISETP.GT.AND P1, PT, R2, 0xa0, PT ;  /* 0x000000a00200780c */ /* 0x000fc60003f24270 */
        /* <DEDUP_REMOVED lines=52> */
[----:B------:R-:W1:Y:S01]  /*15c0*/  LDS.64 R8, [UR4+0xb0] ;  /* 0x0000b004ff087984 */ /* 0x000e620008000a00 */
        /* <DEDUP_REMOVED lines=8> */
[----:B------:R-:W-:-:S04]  /*1650*/  ISETP.GT.AND P1, PT, R2, 0x260, PT ;  /* 0x000002600200780c */ /* 0x000fc80003f24270 */
[----:B-1----:R-:W-:-:S10]  /*1660*/  DADD R8, R8, R4 ;  /* 0x0000000008087229 */ /* 0x002fd40000000004 */
[----:B------:R-:W-:Y:S02]  /*1670*/  FSEL R4, R8, R4, P1 ;  /* 0x0000000408047208 */ /* 0x000fe40000800000 */
[----:B------:R-:W-:Y:S01]  /*1680*/  FSEL R5, R9, R5, P1 ;  /* 0x0000000509057208 */ /* 0x000fe20000800000 */
[----:B------:R-:W-:Y:S06]  /*1690*/  BRA `(.L_x_192) ;  /* 0x0000001000e47947 */ /* 0x000fec0003800000 */
.L_x_178:
[----:B------:R-:W0:Y:S01]  /*16a0*/  S2R R3, SR_TID.X ;  /* 0x0000000000037919 */ /* 0x000e220000002100 */
[----:B------:R-:W1:Y:S01]  /*16b0*/  LDCU.64 UR6, c[0x0][0x380] ;  /* 0x00007000ff0677ac */ /* 0x000e620008000a00 */
[----:B------:R-:W-:Y:S02]  /*16c0*/  IMAD.U32 R6, RZ, RZ, UR4 ;  /* 0x00000004ff067e24 */ /* 0x000fe4000f8e00ff */
[----:B-1----:R-:W-:Y:S01]  /*16d0*/  IMAD.U32 R2, RZ, RZ, UR6 ;  /* 0x00000006ff027e24 */ /* 0x002fe2000f8e00ff */
[----:B0-----:R-:W-:-:S04]  /*16e0*/  IADD3 R5, P0, PT, R3, UR4, RZ ;  /* 0x0000000403057c10 */ /* 0x001fc8000ff1e0ff */
[----:B------:R-:W-:Y:S02]  /*16f0*/  LEA.HI.X.SX32 R6, R6, RZ, 0x1, P0 ;  /* 0x000000ff06067211 */ /* 0x000fe400000f0eff */
[----:B------:R-:W-:-:S04]  /*1700*/  LEA R16, P0, R5, R2, 0x3 ;  /* 0x0000000205107211 */ /* 0x000fc800078018ff */
[----:B------:R-:W-:-:S05]  /*1710*/  LEA.HI.X R17, R5, UR7, R6, 0x3, P0 ;  /* 0x0000000705117c11 */ /* 0x000fca00080f1c06 */
[----:B------:R-:W2:Y:S04]  /*1720*/  LDG.E.64.CONSTANT R18, desc[UR8][R16.64] ;  /* 0x0000000810127981 */ /* 0x000ea8000c1e9b00 */
[----:B------:R-:W2:Y:S04]  /*1730*/  LDG.E.64.CONSTANT R20, desc[UR8][R16.64+0x1400] ;  /* 0x0014000810147981 */ /* 0x000ea8000c1e9b00 */
[----:B------:R-:W3:Y:S04]  /*1740*/  LDG.E.64.CONSTANT R22, desc[UR8][R16.64+0x2800] ;  /* 0x0028000810167981 */ /* 0x000ee8000c1e9b00 */
[----:B------:R-:W4:Y:S04]  /*1750*/  LDG.E.64.CONSTANT R12, desc[UR8][R16.64+0x3c00] ;  /* 0x003c0008100c7981 */ /* 0x000f28000c1e9b00 */
[----:B------:R-:W5:Y:S04]  /*1760*/  LDG.E.64.CONSTANT R10, desc[UR8][R16.64+0x5000] ;  /* 0x00500008100a7981 */ /* 0x000f68000c1e9b00 */
[----:B------:R-:W5:Y:S04]  /*1770*/  LDG.E.64.CONSTANT R8, desc[UR8][R16.64+0x6400] ;  /* 0x0064000810087981 */ /* 0x000f68000c1e9b00 */
[----:B------:R-:W5:Y:S04]  /*1780*/  LDG.E.64.CONSTANT R6, desc[UR8][R16.64+0x7800] ;  /* 0x0078000810067981 */ /* 0x000f68000c1e9b00 */
[----:B------:R-:W5:Y:S01]  /*1790*/  LDG.E.64.CONSTANT R14, desc[UR8][R16.64+0x8c00] ;  /* 0x008c0008100e7981 */ /* 0x000f62000c1e9b00 */
[----:B------:R-:W-:Y:S01]  /*17a0*/  UIADD3 UR5, UPT, UPT, UR4, 0x1400, URZ ;  /* 0x0000140004057890 */ /* 0x000fe2000fffe0ff */
[C---:B------:R-:W-:Y:S01]  /*17b0*/  VIADD R5, R4.reuse, 0xffffec00 ;  /* 0xffffec0004057836 */ /* 0x040fe20000000000 */
[----:B------:R-:W-:Y:S01]  /*17c0*/  IADD3 R26, PT, PT, R4, -UR4, -R3 ;  /* 0x80000004041a7c10 */ /* 0x000fe2000fffe803 */
[----:B------:R-:W-:Y:S01]  /*17d0*/  UIADD3 UR6, UPT, UPT, UR4, 0x1680, URZ ;  /* 0x0000168004067890 */ /* 0x000fe2000fffe0ff */
[----:B------:R-:W-:-:S02]  /*17e0*/  IMAD.MOV.U32 R27, RZ, RZ, RZ ;  /* 0x000000ffff1b7224 */ /* 0x000fc400078e00ff */
[----:B------:R-:W-:Y:S01]  /*17f0*/  ISETP.LT.AND P0, PT, R5, UR5, PT ;  /* 0x0000000505007c0c */ /* 0x000fe2000bf01270 */
[----:B------:R-:W-:-:S04]  /*1800*/  VIADD R26, R26, 0xffffebff ;  /* 0xffffebff1a1a7836 */ /* 0x000fc80000000000 */
[----:B------:R-:W-:Y:S01]  /*1810*/  IMAD.MOV.U32 R5, RZ, RZ, R26 ;  /* 0x000000ffff057224 */ /* 0x000fe200078e001a */
[----:B--2---:R-:W-:-:S08]  /*1820*/  DADD R18, R18, R20 ;  /* 0x0000000012127229 */ /* 0x004fd00000000014 */
[----:B---3--:R-:W-:-:S08]  /*1830*/  DADD R18, R22, R18 ;  /* 0x0000000016127229 */ /* 0x008fd00000000012 */
[----:B----4-:R-:W-:-:S08]  /*1840*/  DADD R12, R12, R18 ;  /* 0x000000000c0c7229 */ /* 0x010fd00000000012 */
[----:B-----5:R-:W-:-:S08]  /*1850*/  DADD R10, R10, R12 ;  /* 0x000000000a0a7229 */ /* 0x020fd0000000000c */
[----:B------:R-:W-:-:S08]  /*1860*/  DADD R8, R8, R10 ;  /* 0x0000000008087229 */ /* 0x000fd0000000000a */
[----:B------:R-:W-:-:S08]  /*1870*/  DADD R6, R6, R8 ;  /* 0x0000000006067229 */ /* 0x000fd00000000008 */
[----:B------:R-:W-:Y:S01]  /*1880*/  DADD R6, R14, R6 ;  /* 0x000000000e067229 */ /* 0x000fe20000000006 */
[----:B------:R-:W-:Y:S10]  /*1890*/  @P0 BRA `(.L_x_193) ;  /* 0x0000000000a80947 */ /* 0x000ff40003800000 */
[----:B------:R-:W0:Y:S01]  /*18a0*/  LDCU.64 UR10, c[0x0][0x380] ;  /* 0x00007000ff0a77ac */ /* 0x000e220008000a00 */
[----:B------:R-:W-:Y:S01]  /*18b0*/  NOP ;  /* 0x0000000000007918 */ /* 0x000fe20000000000 */
.L_x_195:
[----:B------:R-:W1:Y:S01]  /*18c0*/  S2R R3, SR_TID.X ;  /* 0x0000000000037919 */ /* 0x000e620000002100 */
[----:B------:R-:W-:Y:S01]  /*18d0*/  IMAD.U32 R10, RZ, RZ, UR4 ;  /* 0x00000004ff0a7e24 */ /* 0x000fe2000f8e00ff */
[----:B0-----:R-:W-:Y:S01]  /*18e0*/  UMOV UR7, UR11 ;  /* 0x0000000b00077c82 */ /* 0x001fe20008000000 */
[----:B------:R-:W-:Y:S02]  /*18f0*/  IMAD.U32 R2, RZ, RZ, UR10 ;  /* 0x0000000aff027e24 */ /* 0x000fe4000f8e00ff */
[----:B------:R-:W-:Y:S01]  /*1900*/  IMAD.U32 R11, RZ, RZ, UR5 ;  /* 0x00000005ff0b7e24 */ /* 0x000fe2000f8e00ff */
[C---:B-1----:R-:W-:Y:S02]  /*1910*/  IADD3 R9, P0, PT, R3.reuse, UR4, RZ ;  /* 0x0000000403097c10 */ /* 0x042fe4000ff1e0ff */
[----:B------:R-:W-:Y:S02]  /*1920*/  IADD3 R3, P1, PT, R3, UR5, RZ ;  /* 0x0000000503037c10 */ /* 0x000fe4000ff3e0ff */
[----:B------:R-:W-:-:S02]  /*1930*/  LEA.HI.X.SX32 R10, R10, RZ, 0x1, P0 ;  /* 0x000000ff0a0a7211 */ /* 0x000fc400000f0eff */
[----:B------:R-:W-:-:S04]  /*1940*/  LEA R8, P0, R9, R2, 0x3 ;  /* 0x0000000209087211 */ /* 0x000fc800078018ff */
[----:B------:R-:W-:Y:S02]  /*1950*/  LEA.HI.X R9, R9, UR7, R10, 0x3, P0 ;  /* 0x0000000709097c11 */ /* 0x000fe400080f1c0a */
[----:B------:R-:W-:Y:S02]  /*1960*/  LEA.HI.X.SX32 R10, R11, RZ, 0x1, P1 ;  /* 0x000000ff0b0a7211 */ /* 0x000fe400008f0eff */
[C---:B------:R-:W-:Y:S02]  /*1970*/  LEA R22, P0, R3.reuse, R2, 0x3 ;  /* 0x0000000203167211 */ /* 0x040fe400078018ff */
[----:B------:R-:W2:Y:S02]  /*1980*/  LDG.E.64.CONSTANT R8, desc[UR8][R8.64+0xa000] ;  /* 0x00a0000808087981 */ /* 0x000ea4000c1e9b00 */
[----:B------:R-:W-:-:S05]  /*1990*/  LEA.HI.X R23, R3, UR7, R10, 0x3, P0 ;  /* 0x0000000703177c11 */ /* 0x000fca00080f1c0a */
[----:B------:R-:W3:Y:S04]  /*19a0*/  LDG.E.64.CONSTANT R10, desc[UR8][R22.64+0x1400] ;  /* 0x00140008160a7981 */ /* 0x000ee8000c1e9b00 */
[----:B------:R-:W4:Y:S04]  /*19b0*/  LDG.E.64.CONSTANT R12, desc[UR8][R22.64+0x2800] ;  /* 0x00280008160c7981 */ /* 0x000f28000c1e9b00 */
[----:B------:R-:W5:Y:S04]  /*19c0*/  LDG.E.64.CONSTANT R14, desc[UR8][R22.64+0x3c00] ;  /* 0x003c0008160e7981 */ /* 0x000f68000c1e9b00 */
[----:B------:R-:W5:Y:S04]  /*19d0*/  LDG.E.64.CONSTANT R16, desc[UR8][R22.64+0x5000] ;  /* 0x0050000816107981 */ /* 0x000f68000c1e9b00 */
[----:B------:R-:W5:Y:S04]  /*19e0*/  LDG.E.64.CONSTANT R18, desc[UR8][R22.64+0x6400] ;  /* 0x0064000816127981 */ /* 0x000f68000c1e9b00 */
[----:B------:R-:W5:Y:S04]  /*19f0*/  LDG.E.64.CONSTANT R20, desc[UR8][R22.64+0x7800] ;  /* 0x0078000816147981 */ /* 0x000f68000c1e9b00 */
[----:B------:R-:W5:Y:S01]  /*1a00*/  LDG.E.64.CONSTANT R24, desc[UR8][R22.64+0x8c00] ;  /* 0x008c000816187981 */ /* 0x000f62000c1e9b00 */
[----:B------:R-:W-:-:S05]  /*1a10*/  VIADD R3, R4, -UR5 ;  /* 0x8000000504037c36 */ /* 0x000fca0008000000 */
[----:B------:R-:W-:Y:S01]  /*1a20*/  ISETP.GE.AND P0, PT, R3, 0x1400, PT ;  /* 0x000014000300780c */ /* 0x000fe20003f06270 */
[----:B--2---:R-:W-:-:S08]  /*1a30*/  DADD R6, R8, R6 ;  /* 0x0000000008067229 */ /* 0x004fd00000000006 */
[----:B---3--:R-:W-:-:S08]  /*1a40*/  DADD R6, R10, R6 ;  /* 0x000000000a067229 */ /* 0x008fd00000000006 */
[----:B----4-:R-:W-:-:S08]  /*1a50*/  DADD R6, R12, R6 ;  /* 0x000000000c067229 */ /* 0x010fd00000000006 */
[----:B-----5:R-:W-:-:S08]  /*1a60*/  DADD R6, R14, R6 ;  /* 0x000000000e067229 */ /* 0x020fd00000000006 */
[----:B------:R-:W-:-:S08]  /*1a70*/  DADD R6, R16, R6 ;  /* 0x0000000010067229 */ /* 0x000fd00000000006 */
[----:B------:R-:W-:-:S08]  /*1a80*/  DADD R6, R18, R6 ;  /* 0x0000000012067229 */ /* 0x000fd00000000006 */
[----:B------:R-:W-:-:S08]  /*1a90*/  DADD R6, R20, R6 ;  /* 0x0000000014067229 */ /* 0x000fd00000000006 */
[----:B------:R-:W-:Y:S01]  /*1aa0*/  DADD R6, R24, R6 ;  /* 0x0000000018067229 */ /* 0x000fe20000000006 */
[----:B------:R-:W-:Y:S10]  /*1ab0*/  @!P0 BRA `(.L_x_194) ;  /* 0x0000000800c48947 */ /* 0x000ff40003800000 */
[----:B------:R-:W-:Y:S01]  /*1ac0*/  UMOV UR4, UR5 ;  /* 0x0000000500047c82 */ /* 0x000fe20008000000 */
[----:B------:R-:W-:Y:S01]  /*1ad0*/  VIADD R3, R4, 0xffffec00 ;  /* 0xffffec0004037836 */ /* 0x000fe20000000000 */
[----:B------:R-:W-:Y:S01]  /*1ae0*/  UIADD3 UR5, UPT, UPT, UR4, 0x1400, URZ ;  /* 0x0000140004057890 */ /* 0x000fe2000fffe0ff */
[----:B------:R-:W-:Y:S01]  /*1af0*/  VIADD R27, R27, 0x1 ;  /* 0x000000011b1b7836 */ /* 0x000fe20000000000 */
[----:B------:R-:W-:Y:S01]  /*1b00*/  UIADD3 UR6, UPT, UPT, UR6, 0x1400, URZ ;  /* 0x0000140006067890 */ /* 0x000fe2000fffe0ff */
[----:B------:R-:W-:-:S03]  /*1b10*/  VIADD R5, R5, 0xffffec00 ;  /* 0xffffec0005057836 */ /* 0x000fc60000000000 */
[----:B------:R-:W-:-:S13]  /*1b20*/  ISETP.LT.AND P0, PT, R3, UR5, PT ;  /* 0x0000000503007c0c */ /* 0x000fda000bf01270 */
[----:B------:R-:W-:Y:S05]  /*1b30*/  @!P0 BRA `(.L_x_195) ;  /* 0xfffffffc00608947 */ /* 0x000fea000383ffff */
.L_x_193:
[----:B------:R-:W-:-:S13]  /*1b40*/  ISETP.GT.AND P0, PT, R4, UR5, PT ;  /* 0x0000000504007c0c */ /* 0x000fda000bf04270 */
[----:B------:R-:W-:Y:S05]  /*1b50*/  @!P0 BRA `(.L_x_194) ;  /* 0x00000008009c8947 */ /* 0x000fea0003800000 */
[----:B------:R-:W0:Y:S01]  /*1b60*/  S2R R28, SR_TID.X ;  /* 0x00000000001c7919 */ /* 0x000e220000002100 */
[----:B------:R-:W-:Y:S01]  /*1b70*/  VIADD R3, R4, -UR5 ;  /* 0x8000000504037c36 */ /* 0x000fe20008000000 */
[----:B------:R-:W-:Y:S04]  /*1b80*/  BSSY.RECONVERGENT B1, `(.L_x_194) ;  /* 0x00000a4000017945 */ /* 0x000fe80003800200 */
[----:B0-----:R-:W-:-:S13]  /*1b90*/  ISETP.GE.AND P0, PT, R28, R3, PT ;  /* 0x000000031c00720c */ /* 0x001fda0003f06270 */
[----:B------:R-:W-:Y:S05]  /*1ba0*/  @P0 BRA `(.L_x_196) ;  /* 0x0000000800840947 */ /* 0x000fea0003800000 */
[----:B------:R-:W-:Y:S01]  /*1bb0*/  IMAD R27, R27, -0x1400, R26 ;  /* 0xffffec001b1b7824 */ /* 0x000fe200078e021a */
[----:B------:R-:W-:Y:S03]  /*1bc0*/  BSSY.RECONVERGENT B2, `(.L_x_197) ;  /* 0x000001d000027945 */ /* 0x000fe60003800200 */
[C---:B------:R-:W-:Y:S01]  /*1bd0*/  IMAD.HI.U32 R4, R27.reuse, -0x33333333, RZ ;  /* 0xcccccccd1b047827 */ /* 0x040fe200078e00ff */
[----:B------:R-:W-:-:S04]  /*1be0*/  ISETP.GE.U32.AND P0, PT, R27, 0x780, PT ;  /* 0x000007801b00780c */ /* 0x000fc80003f06070 */
[----:B------:R-:W-:-:S04]  /*1bf0*/  SHF.R.U32.HI R4, RZ, 0x9, R4 ;  /* 0x00000009ff047819 */ /* 0x000fc80000011604 */
[----:B------:R-:W-:-:S04]  /*1c00*/  LOP3.LUT R4, R4, 0x3, RZ, 0xc0, !PT ;  /* 0x0000000304047812 */ /* 0x000fc800078ec0ff */
[----:B------:R-:W-:-:S13]  /*1c10*/  ISETP.NE.AND P1, PT, R4, 0x3, PT ;  /* 0x000000030400780c */ /* 0x000fda0003f25270 */
[----:B------:R-:W-:Y:S05]  /*1c20*/  @!P1 BRA `(.L_x_198) ;  /* 0x0000000000589947 */ /* 0x000fea0003800000 */
[----:B------:R-:W-:Y:S01]  /*1c30*/  IMAD.HI.U32 R5, R5, -0x33333333, RZ ;  /* 0xcccccccd05057827 */ /* 0x000fe200078e00ff */
[----:B------:R-:W-:-:S03]  /*1c40*/  IADD3 R11, P2, PT, R28, UR4, RZ ;  /* 0x000000041c0b7c10 */ /* 0x000fc6000ff5e0ff */
[----:B------:R-:W-:Y:S01]  /*1c50*/  IMAD.U32 R10, RZ, RZ, UR4 ;  /* 0x00000004ff0a7e24 */ /* 0x000fe2000f8e00ff */
[----:B------:R-:W-:Y:S02]  /*1c60*/  LOP3.LUT R4, R5, 0xffff, RZ, 0xc0, !PT ;  /* 0x0000ffff05047812 */ /* 0x000fe400078ec0ff */
[----:B------:R-:W-:Y:S02]  /*1c70*/  LEA R9, P1, R11, R2, 0x3 ;  /* 0x000000020b097211 */ /* 0x000fe400078218ff */
[----:B------:R-:W-:Y:S02]  /*1c80*/  LEA.HI.X.SX32 R10, R10, RZ, 0x1, P2 ;  /* 0x000000ff0a0a7211 */ /* 0x000fe400010f0eff */
[----:B------:R-:W-:Y:S02]  /*1c90*/  LEA.HI R4, R4, 0x1, RZ, 0x17 ;  /* 0x0000000104047811 */ /* 0x000fe400078fb8ff */
[----:B------:R-:W-:Y:S02]  /*1ca0*/  IADD3 R9, P2, PT, R9, 0xa000, RZ ;  /* 0x0000a00009097810 */ /* 0x000fe40007f5e0ff */
[----:B------:R-:W-:-:S02]  /*1cb0*/  LEA.HI.X R10, R11, UR7, R10, 0x3, P1 ;  /* 0x000000070b0a7c11 */ /* 0x000fc400088f1c0a */
[----:B------:R-:W-:-:S03]  /*1cc0*/  LOP3.LUT R4, R4, 0x3, RZ, 0xc0, !PT ;  /* 0x0000000304047812 */ /* 0x000fc600078ec0ff */
[----:B------:R-:W-:Y:S02]  /*1cd0*/  IMAD.X R10, RZ, RZ, R10, P2 ;  /* 0x000000ffff0a7224 */ /* 0x000fe400010e060a */
[----:B------:R-:W-:-:S07]  /*1ce0*/  IMAD.MOV R8, RZ, RZ, -R4 ;  /* 0x000000ffff087224 */ /* 0x000fce00078e0a04 */
.L_x_199:
[----:B------:R-:W-:Y:S02]  /*1cf0*/  IMAD.MOV.U32 R4, RZ, RZ, R9 ;  /* 0x000000ffff047224 */ /* 0x000fe400078e0009 */
[----:B------:R-:W-:-:S06]  /*1d00*/  IMAD.MOV.U32 R5, RZ, RZ, R10 ;  /* 0x000000ffff057224 */ /* 0x000fcc00078e000a */
[----:B------:R-:W2:Y:S01]  /*1d10*/  LDG.E.64.CONSTANT R4, desc[UR8][R4.64] ;  /* 0x0000000804047981 */ /* 0x000ea2000c1e9b00 */
[----:B------:R-:W-:Y:S01]  /*1d20*/  VIADD R8, R8, 0x1 ;  /* 0x0000000108087836 */ /* 0x000fe20000000000 */
[----:B------:R-:W-:Y:S01]  /*1d30*/  IADD3 R9, P2, PT, R9, 0x1400, RZ ;  /* 0x0000140009097810 */ /* 0x000fe20007f5e0ff */
[----:B------:R-:W-:-:S03]  /*1d40*/  VIADD R28, R28, 0x280 ;  /* 0x000002801c1c7836 */ /* 0x000fc60000000000 */
[----:B------:R-:W-:Y:S01]  /*1d50*/  ISETP.NE.AND P1, PT, R8, RZ, PT ;  /* 0x000000ff0800720c */ /* 0x000fe20003f25270 */
[----:B------:R-:W-:Y:S01]  /*1d60*/  IMAD.X R10, RZ, RZ, R10, P2 ;  /* 0x000000ffff0a7224 */ /* 0x000fe200010e060a */
[----:B--2---:R-:W-:-:S11]  /*1d70*/  DADD R6, R4, R6 ;  /* 0x0000000004067229 */ /* 0x004fd60000000006 */
[----:B------:R-:W-:Y:S05]  /*1d80*/  @P1 BRA `(.L_x_199) ;  /* 0xfffffffc00d81947 */ /* 0x000fea000383ffff */
.L_x_198:
[----:B------:R-:W-:Y:S05]  /*1d90*/  BSYNC.RECONVERGENT B2 ;  /* 0x0000000000027941 */ /* 0x000fea0003800200 */
.L_x_197:
[----:B------:R-:W-:Y:S05]  /*1da0*/  @!P0 BRA `(.L_x_196) ;  /* 0x0000000800048947 */ /* 0x000fea0003800000 */
[----:B------:R-:W-:Y:S01]  /*1db0*/  IMAD.IADD R4, R3, 0x1, -R28 ;  /* 0x0000000103047824 */ /* 0x000fe200078e0a1c */
[----:B------:R-:W-:Y:S01]  /*1dc0*/  BSSY.RECONVERGENT B2, `(.L_x_200) ;  /* 0x000004a000027945 */ /* 0x000fe20003800200 */
[----:B------:R-:W-:Y:S01]  /*1dd0*/  IMAD.U32 R26, RZ, RZ, UR4 ;  /* 0x00000004ff1a7e24 */ /* 0x000fe2000f8e00ff */
[----:B------:R-:W-:Y:S02]  /*1de0*/  PLOP3.LUT P0, PT, PT, PT, PT, 0x80, 0x8 ;  /* 0x000000000008781c */ /* 0x000fe40003f0f070 */
[----:B------:R-:W-:Y:S02]  /*1df0*/  ISETP.GT.AND P1, PT, R4, 0x1e00, PT ;  /* 0x00001e000400780c */ /* 0x000fe40003f24270 */
[----:B------:R-:W-:Y:S01]  /*1e00*/  IADD3 R4, P2, PT, R2, 0xa000, RZ ;  /* 0x0000a00002047810 */ /* 0x000fe20007f5e0ff */
[----:B------:R-:W-:Y:S01]  /*1e10*/  VIADD R2, R28, UR6 ;  /* 0x000000061c027c36 */ /* 0x000fe20008000000 */
[----:B------:R-:W-:-:S03]  /*1e20*/  SHF.R.S32.HI R26, RZ, 0x1f, R26 ;  /* 0x0000001fff1a7819 */ /* 0x000fc6000001141a */
[----:B------:R-:W-:-:S06]  /*1e30*/  IMAD.X R27, RZ, RZ, UR7, P2 ;  /* 0x00000007ff1b7e24 */ /* 0x000fcc00090e06ff */
[----:B------:R-:W-:Y:S05]  /*1e40*/  @!P1 BRA `(.L_x_201) ;  /* 0x0000000400049947 */ /* 0x000fea0003800000 */
[----:B------:R-:W-:Y:S01]  /*1e50*/  PLOP3.LUT P0, PT, PT, PT, PT, 0x8, 0x80 ;  /* 0x000000000080781c */ /* 0x000fe20003f0e170 */
[----:B------:R-:W-:-:S12]  /*1e60*/  VIADD R5, R3, 0xffffe200 ;  /* 0xffffe20003057836 */ /* 0x000fd80000000000 */
.L_x_202:
[C---:B------:R-:W-:Y:S01]  /*1e70*/  IADD3 R8, P1, PT, R28.reuse, UR4, RZ ;  /* 0x000000041c087c10 */ /* 0x040fe2000ff3e0ff */
[----:B------:R-:W0:Y:S03]  /*1e80*/  LDC.64 R22, c[0x0][0x380] ;  /* 0x0000e000ff167b82 */ /* 0x000e260000000a00 */
[----:B------:R-:W-:Y:S02]  /*1e90*/  LEA.HI.X.SX32 R9, R28, R26, 0x1, P1 ;  /* 0x0000001a1c097211 */ /* 0x000fe400008f0eff */
[----:B------:R-:W-:-:S04]  /*1ea0*/  LEA R20, P1, R8, R4, 0x3 ;  /* 0x0000000408147211 */ /* 0x000fc800078218ff */
[----:B------:R-:W-:-:S06]  /*1eb0*/  LEA.HI.X R21, R8, R27, R9, 0x3, P1 ;  /* 0x0000001b08157211 */ /* 0x000fcc00008f1c09 */
[----:B------:R-:W2:Y:S01]  /*1ec0*/  LDG.E.64.CONSTANT R20, desc[UR8][R20.64] ;  /* 0x0000000814147981 */ /* 0x000ea2000c1e9b00 */
[----:B0-----:R-:W-:-:S05]  /*1ed0*/  IMAD.WIDE R18, R2, 0x8, R22 ;  /* 0x0000000802127825 */ /* 0x001fca00078e0216 */
[----:B------:R-:W3:Y:S01]  /*1ee0*/  LDG.E.64.CONSTANT R16, desc[UR8][R18.64] ;  /* 0x0000000812107981 */ /* 0x000ee2000c1e9b00 */
[----:B------:R-:W-:-:S03]  /*1ef0*/  VIADD R9, R28, 0xa00 ;  /* 0x00000a001c097836 */ /* 0x000fc60000000000 */
[----:B------:R-:W4:Y:S02]  /*1f00*/  LDG.E.64.CONSTANT R14, desc[UR8][R18.64+0x1400] ;  /* 0x00140008120e7981 */ /* 0x000f24000c1e9b00 */
[C---:B------:R-:W-:Y:S02]  /*1f10*/  IADD3 R8, P1, PT, R9.reuse, UR4, RZ ;  /* 0x0000000409087c10 */ /* 0x040fe4000ff3e0ff */
[----:B------:R-:W5:Y:S02]  /*1f20*/  LDG.E.64.CONSTANT R10, desc[UR8][R18.64+0x2800] ;  /* 0x00280008120a7981 */ /* 0x000f64000c1e9b00 */
[----:B------:R-:W-:Y:S02]  /*1f30*/  LEA.HI.X.SX32 R9, R9, R26, 0x1, P1 ;  /* 0x0000001a09097211 */ /* 0x000fe400008f0eff */
[----:B------:R-:W-:-:S04]  /*1f40*/  LEA R12, P1, R8, R4, 0x3 ;  /* 0x00000004080c7211 */ /* 0x000fc800078218ff */
[----:B------:R-:W-:Y:S01]  /*1f50*/  LEA.HI.X R13, R8, R27, R9, 0x3, P1 ;  /* 0x0000001b080d7211 */ /* 0x000fe200008f1c09 */
[----:B------:R-:W-:-:S05]  /*1f60*/  VIADD R25, R2, 0xa00 ;  /* 0x00000a0002197836 */ /* 0x000fca0000000000 */
[----:B------:R-:W5:Y:S01]  /*1f70*/  LDG.E.64.CONSTANT R12, desc[UR8][R12.64] ;  /* 0x000000080c0c7981 */ /* 0x000f62000c1e9b00 */
[----:B------:R-:W-:-:S05]  /*1f80*/  IMAD.WIDE R24, R25, 0x8, R22 ;  /* 0x0000000819187825 */ /* 0x000fca00078e0216 */
[----:B------:R-:W5:Y:S04]  /*1f90*/  LDG.E.64.CONSTANT R8, desc[UR8][R24.64] ;  /* 0x0000000818087981 */ /* 0x000f68000c1e9b00 */
[----:B------:R-:W5:Y:S01]  /*1fa0*/  LDG.E.64.CONSTANT R18, desc[UR8][R24.64+0x2800] ;  /* 0x0028000818127981 */ /* 0x000f62000c1e9b00 */
[----:B--2---:R-:W-:-:S03]  /*1fb0*/  DADD R20, R20, R6 ;  /* 0x0000000014147229 */ /* 0x004fc60000000006 */
[----:B------:R0:W2:Y:S05]  /*1fc0*/  LDG.E.64.CONSTANT R6, desc[UR8][R24.64+0x1400] ;  /* 0x0014000818067981 */ /* 0x0000aa000c1e9b00 */
[----:B---3--:R-:W-:-:S08]  /*1fd0*/  DADD R16, R20, R16 ;  /* 0x0000000014107229 */ /* 0x008fd00000000010 */
[----:B----4-:R-:W-:Y:S01]  /*1fe0*/  DADD R14, R16, R14 ;  /* 0x00000000100e7229 */ /* 0x010fe2000000000e */
[----:B------:R-:W-:-:S05]  /*1ff0*/  VIADD R17, R28, 0x1400 ;  /* 0x000014001c117836 */ /* 0x000fca0000000000 */
[C---:B------:R-:W-:Y:S02]  /*2000*/  IADD3 R16, P1, PT, R17.reuse, UR4, RZ ;  /* 0x0000000411107c10 */ /* 0x040fe4000ff3e0ff */
[----:B-----5:R-:W-:Y:S02]  /*2010*/  DADD R10, R14, R10 ;  /* 0x000000000e0a7229 */ /* 0x020fe4000000000a */
[----:B------:R-:W-:Y:S02]  /*2020*/  LEA.HI.X.SX32 R17, R17, R26, 0x1, P1 ;  /* 0x0000001a11117211 */ /* 0x000fe400008f0eff */
[----:B------:R-:W-:-:S04]  /*2030*/  LEA R20, P1, R16, R4, 0x3 ;  /* 0x0000000410147211 */ /* 0x000fc800078218ff */
[----:B------:R-:W-:Y:S01]  /*2040*/  LEA.HI.X R21, R16, R27, R17, 0x3, P1 ;  /* 0x0000001b10157211 */ /* 0x000fe200008f1c11 */
[----:B------:R-:W-:Y:S01]  /*2050*/  DADD R12, R10, R12 ;  /* 0x000000000a0c7229 */ /* 0x000fe2000000000c */
[----:B------:R-:W-:-:S04]  /*2060*/  VIADD R11, R2, 0x1400 ;  /* 0x00001400020b7836 */ /* 0x000fc80000000000 */
[----:B------:R-:W3:Y:S01]  /*2070*/  LDG.E.64.CONSTANT R20, desc[UR8][R20.64] ;  /* 0x0000000814147981 */ /* 0x000ee2000c1e9b00 */
[----:B0-----:R-:W-:Y:S02]  /*2080*/  IMAD.WIDE R24, R11, 0x8, R22 ;  /* 0x000000080b187825 */ /* 0x001fe400078e0216 */
[----:B------:R-:W-:-:S03]  /*2090*/  DADD R8, R12, R8 ;  /* 0x000000000c087229 */ /* 0x000fc60000000008 */
[----:B------:R-:W4:Y:S01]  /*20a0*/  LDG.E.64.CONSTANT R16, desc[UR8][R24.64] ;  /* 0x0000000818107981 */ /* 0x000f22000c1e9b00 */
[----:B------:R-:W-:-:S03]  /*20b0*/  VIADD R11, R28, 0x1e00 ;  /* 0x00001e001c0b7836 */ /* 0x000fc60000000000 */
[----:B------:R-:W5:Y:S04]  /*20c0*/  LDG.E.64.CONSTANT R14, desc[UR8][R24.64+0x1400] ;  /* 0x00140008180e7981 */ /* 0x000f68000c1e9b00 */
[----:B------:R-:W5:Y:S01]  /*20d0*/  LDG.E.64.CONSTANT R12, desc[UR8][R24.64+0x2800] ;  /* 0x00280008180c7981 */ /* 0x000f62000c1e9b00 */
[----:B--2---:R-:W-:Y:S01]  /*20e0*/  DADD R6, R8, R6 ;  /* 0x0000000008067229 */ /* 0x004fe20000000006 */
[----:B------:R-:W-:-:S04]  /*20f0*/  IADD3 R8, P1, PT, R11, UR4, RZ ;  /* 0x000000040b087c10 */ /* 0x000fc8000ff3e0ff */
[----:B------:R-:W-:Y:S02]  /*2100*/  LEA.HI.X.SX32 R11, R11, R26, 0x1, P1 ;  /* 0x0000001a0b0b7211 */ /* 0x000fe400008f0eff */
[----:B------:R-:W-:-:S04]  /*2110*/  LEA R10, P1, R8, R4, 0x3 ;  /* 0x00000004080a7211 */ /* 0x000fc800078218ff */
[----:B------:R-:W-:Y:S01]  /*2120*/  LEA.HI.X R11, R8, R27, R11, 0x3, P1 ;  /* 0x0000001b080b7211 */ /* 0x000fe200008f1c0b */
[----:B------:R-:W-:-:S05]  /*2130*/  VIADD R9, R2, 0x1e00 ;  /* 0x00001e0002097836 */ /* 0x000fca0000000000 */
[----:B------:R-:W2:Y:S01]  /*2140*/  LDG.E.64.CONSTANT R10, desc[UR8][R10.64] ;  /* 0x000000080a0a7981 */ /* 0x000ea2000c1e9b00 */
[----:B------:R-:W-:-:S05]  /*2150*/  IMAD.WIDE R22, R9, 0x8, R22 ;  /* 0x0000000809167825 */ /* 0x000fca00078e0216 */
[----:B------:R-:W2:Y:S01]  /*2160*/  LDG.E.64.CONSTANT R8, desc[UR8][R22.64] ;  /* 0x0000000816087981 */ /* 0x000ea2000c1e9b00 */
[----:B------:R-:W-:-:S03]  /*2170*/  DADD R18, R6, R18 ;  /* 0x0000000006127229 */ /* 0x000fc60000000012 */
[----:B------:R-:W2:Y:S04]  /*2180*/  LDG.E.64.CONSTANT R6, desc[UR8][R22.64+0x1400] ;  /* 0x0014000816067981 */ /* 0x000ea8000c1e9b00 */
[----:B------:R-:W2:Y:S01]  /*2190*/  LDG.E.64.CONSTANT R24, desc[UR8][R22.64+0x2800] ;  /* 0x0028000816187981 */ /* 0x000ea2000c1e9b00 */
[----:B---3--:R-:W-:-:S08]  /*21a0*/  DADD R18, R18, R20 ;  /* 0x0000000012127229 */ /* 0x008fd00000000014 */
[----:B----4-:R-:W-:-:S08]  /*21b0*/  DADD R16, R18, R16 ;  /* 0x0000000012107229 */ /* 0x010fd00000000010 */
[----:B-----5:R-:W-:-:S08]  /*21c0*/  DADD R14, R16, R14 ;  /* 0x00000000100e7229 */ /* 0x020fd0000000000e */
[----:B------:R-:W-:Y:S01]  /*21d0*/  DADD R12, R14, R12 ;  /* 0x000000000e0c7229 */ /* 0x000fe2000000000c */
[----:B------:R-:W-:-:S05]  /*21e0*/  VIADD R28, R28, 0x2800 ;  /* 0x000028001c1c7836 */ /* 0x000fca0000000000 */
[----:B------:R-:W-:Y:S01]  /*21f0*/  ISETP.GE.AND P1, PT, R28, R5, PT ;  /* 0x000000051c00720c */ /* 0x000fe20003f26270 */
[----:B------:R-:W-:Y:S01]  /*2200*/  VIADD R2, R2, 0x2800 ;  /* 0x0000280002027836 */ /* 0x000fe20000000000 */
[----:B--2---:R-:W-:-:S08]  /*2210*/  DADD R12, R12, R10 ;  /* 0x000000000c0c7229 */ /* 0x004fd0000000000a */
[----:B------:R-:W-:-:S08]  /*2220*/  DADD R8, R12, R8 ;  /* 0x000000000c087229 */ /* 0x000fd00000000008 */
[----:B------:R-:W-:-:S08]  /*2230*/  DADD R6, R8, R6 ;  /* 0x0000000008067229 */ /* 0x000fd00000000006 */
[----:B------:R-:W-:Y:S01]  /*2240*/  DADD R6, R6, R24 ;  /* 0x0000000006067229 */ /* 0x000fe20000000018 */
[----:B------:R-:W-:Y:S10]  /*2250*/  @!P1 BRA `(.L_x_202) ;  /* 0xfffffffc00049947 */ /* 0x000ff4000383ffff */
.L_x_201:
[----:B------:R-:W-:Y:S05]  /*2260*/  BSYNC.RECONVERGENT B2 ;  /* 0x0000000000027941 */ /* 0x000fea0003800200 */
.L_x_200:
[----:B------:R-:W-:Y:S01]  /*2270*/  IMAD.IADD R5, R3, 0x1, -R28 ;  /* 0x0000000103057824 */ /* 0x000fe200078e0a1c */
[----:B------:R-:W-:Y:S04]  /*2280*/  BSSY.RECONVERGENT B2, `(.L_x_203) ;  /* 0x0000023000027945 */ /* 0x000fe80003800200 */
[----:B------:R-:W-:-:S13]  /*2290*/  ISETP.GT.AND P1, PT, R5, 0xa00, PT ;  /* 0x00000a000500780c */ /* 0x000fda0003f24270 */
[----:B------:R-:W-:Y:S05]  /*22a0*/  @!P1 BRA `(.L_x_204) ;  /* 0x0000000000809947 */ /* 0x000fea0003800000 */
[----:B------:R-:W0:Y:S01]  /*22b0*/  LDC.64 R24, c[0x0][0x380] ;  /* 0x0000e000ff187b82 */ /* 0x000e220000000a00 */
[----:B------:R-:W-:-:S04]  /*22c0*/  IADD3 R5, P0, PT, R28, UR4, RZ ;  /* 0x000000041c057c10 */ /* 0x000fc8000ff1e0ff */
        /* <DEDUP_REMOVED lines=17> */
[----:B------:R-:W5:Y:S04]  /*23e0*/  LDG.E.64.CONSTANT R16, desc[UR8][R24.64+0x1400] ;  /* 0x0014000818107981 */ /* 0x000f68000c1e9b00 */
[----:B------:R-:W5:Y:S01]  /*23f0*/  LDG.E.64.CONSTANT R18, desc[UR8][R24.64+0x2800] ;  /* 0x0028000818127981 */ /* 0x000f62000c1e9b00 */
[----:B------:R-:W-:Y:S01]  /*2400*/  PLOP3.LUT P0, PT, PT, PT, PT, 0x8, 0x80 ;  /* 0x000000000080781c */ /* 0x000fe20003f0e170 */
[----:B------:R-:W-:-:S02]  /*2410*/  VIADD R28, R28, 0x1400 ;  /* 0x000014001c1c7836 */ /* 0x000fc40000000000 */
[----:B------:R-:W-:Y:S01]  /*2420*/  VIADD R2, R2, 0x1400 ;  /* 0x0000140002027836 */ /* 0x000fe20000000000 */
[----:B--2---:R-:W-:-:S08]  /*2430*/  DADD R22, R6, R22 ;  /* 0x0000000006167229 */ /* 0x004fd00000000016 */
[----:B---3--:R-:W-:-:S08]  /*2440*/  DADD R20, R22, R20 ;  /* 0x0000000016147229 */ /* 0x008fd00000000014 */
[----:B----4-:R-:W-:-:S08]  /*2450*/  DADD R8, R20, R8 ;  /* 0x0000000014087229 */ /* 0x010fd00000000008 */
[----:B-----5:R-:W-:-:S08]  /*2460*/  DADD R8, R8, R10 ;  /* 0x0000000008087229 */ /* 0x020fd0000000000a */
[----:B------:R-:W-:-:S08]  /*2470*/  DADD R8, R8, R12 ;  /* 0x0000000008087229 */ /* 0x000fd0000000000c */
[----:B------:R-:W-:-:S08]  /*2480*/  DADD R8, R8, R14 ;  /* 0x0000000008087229 */ /* 0x000fd0000000000e */
[----:B------:R-:W-:-:S08]  /*2490*/  DADD R8, R8, R16 ;  /* 0x0000000008087229 */ /* 0x000fd00000000010 */
[----:B------:R-:W-:-:S11]  /*24a0*/  DADD R6, R8, R18 ;  /* 0x0000000008067229 */ /* 0x000fd60000000012 */
.L_x_204:
[----:B------:R-:W-:Y:S05]  /*24b0*/  BSYNC.RECONVERGENT B2 ;  /* 0x0000000000027941 */ /* 0x000fea0003800200 */
.L_x_203:
[----:B------:R-:W-:-:S13]  /*24c0*/  ISETP.LT.OR P0, PT, R28, R3, P0 ;  /* 0x000000031c00720c */ /* 0x000fda0000701670 */
[----:B------:R-:W-:Y:S05]  /*24d0*/  @!P0 BRA `(.L_x_196) ;  /* 0x0000000000388947 */ /* 0x000fea0003800000 */
[----:B------:R-:W0:Y:S01]  /*24e0*/  LDC.64 R8, c[0x0][0x380] ;  /* 0x0000e000ff087b82 */ /* 0x000e220000000a00 */
[----:B------:R-:W-:-:S04]  /*24f0*/  IADD3 R3, P0, PT, R28, UR4, RZ ;  /* 0x000000041c037c10 */ /* 0x000fc8000ff1e0ff */
[----:B------:R-:W-:Y:S02]  /*2500*/  LEA.HI.X.SX32 R26, R28, R26, 0x1, P0 ;  /* 0x0000001a1c1a7211 */ /* 0x000fe400000f0eff */
[----:B------:R-:W-:-:S04]  /*2510*/  LEA R14, P0, R3, R4, 0x3 ;  /* 0x00000004030e7211 */ /* 0x000fc800078018ff */
[----:B------:R-:W-:-:S05]  /*2520*/  LEA.HI.X R15, R3, R27, R26, 0x3, P0 ;  /* 0x0000001b030f7211 */ /* 0x000fca00000f1c1a */
[----:B------:R-:W2:Y:S01]  /*2530*/  LDG.E.64.CONSTANT R4, desc[UR8][R14.64] ;  /* 0x000000080e047981 */ /* 0x000ea2000c1e9b00 */
[----:B0-----:R-:W-:-:S05]  /*2540*/  IMAD.WIDE R2, R2, 0x8, R8 ;  /* 0x0000000802027825 */ /* 0x001fca00078e0208 */
[----:B------:R-:W3:Y:S04]  /*2550*/  LDG.E.64.CONSTANT R8, desc[UR8][R2.64] ;  /* 0x0000000802087981 */ /* 0x000ee8000c1e9b00 */
[----:B------:R-:W4:Y:S04]  /*2560*/  LDG.E.64.CONSTANT R10, desc[UR8][R2.64+0x1400] ;  /* 0x00140008020a7981 */ /* 0x000f28000c1e9b00 */
[----:B------:R-:W5:Y:S01]  /*2570*/  LDG.E.64.CONSTANT R12, desc[UR8][R2.64+0x2800] ;  /* 0x00280008020c7981 */ /* 0x000f62000c1e9b00 */
[----:B--2---:R-:W-:-:S08]  /*2580*/  DADD R4, R6, R4 ;  /* 0x0000000006047229 */ /* 0x004fd00000000004 */
[----:B---3--:R-:W-:-:S08]  /*2590*/  DADD R4, R4, R8 ;  /* 0x0000000004047229 */ /* 0x008fd00000000008 */
[----:B----4-:R-:W-:-:S08]  /*25a0*/  DADD R4, R4, R10 ;  /* 0x0000000004047229 */ /* 0x010fd0000000000a */
[----:B-----5:R-:W-:-:S11]  /*25b0*/  DADD R6, R4, R12 ;  /* 0x0000000004067229 */ /* 0x020fd6000000000c */
.L_x_196:
[----:B------:R-:W-:Y:S05]  /*25c0*/  BSYNC.RECONVERGENT B1 ;  /* 0x0000000000017941 */ /* 0x000fea0003800200 */
.L_x_194:
[----:B------:R-:W-:Y:S04]  /*25d0*/  SHFL.DOWN PT, R2, R6, 0x1, 0x1f ;  /* 0x08201f0006027f89 */ /* 0x000fe800000e0000 */
[----:B------:R-:W0:Y:S01]  /*25e0*/  SHFL.DOWN P0, R3, R7, 0x1, 0x1f ;  /* 0x08201f0007037f89 */ /* 0x000e220000000000 */
[----:B------:R-:W1:Y:S01]  /*25f0*/  S2R R10, SR_LANEID ;  /* 0x00000000000a7919 */ /* 0x000e620000000000 */
[----:B0-----:R-:W-:-:S10]  /*2600*/  DADD R2, R2, R6 ;  /* 0x0000000002027229 */ /* 0x001fd40000000006 */
[----:B------:R-:W-:Y:S02]  /*2610*/  FSEL R4, R2, R6, P0 ;  /* 0x0000000602047208 */ /* 0x000fe40000000000 */
[----:B------:R-:W-:Y:S02]  /*2620*/  FSEL R5, R3, R7, P0 ;  /* 0x0000000703057208 */ /* 0x000fe40000000000 */
[----:B-1----:R-:W-:Y:S01]  /*2630*/  ISETP.NE.AND P1, PT, R10, RZ, PT ;  /* 0x000000ff0a00720c */ /* 0x002fe20003f25270 */
[----:B------:R-:W-:Y:S04]  /*2640*/  SHFL.DOWN PT, R2, R4, 0x2, 0x1f ;  /* 0x08401f0004027f89 */ /* 0x000fe800000e0000 */
[----:B------:R-:W0:Y:S01]  /*2650*/  SHFL.DOWN P0, R3, R5, 0x2, 0x1f ;  /* 0x08401f0005037f89 */ /* 0x000e220000000000 */
[----:B------:R-:W1:Y:S01]  /*2660*/  S2R R10, SR_TID.X ;  /* 0x00000000000a7919 */ /* 0x000e620000002100 */
        /* <DEDUP_REMOVED lines=11> */
[----:B------:R-:W2:Y:S02]  /*2720*/  SHFL.DOWN P0, R3, R7, 0x8, 0x1f ;  /* 0x09001f0007037f89 */ /* 0x000ea40000000000 */
[----:B--2---:R-:W-:Y:S01]  /*2730*/  DADD R2, R2, R6 ;  /* 0x0000000002027229 */ /* 0x004fe20000000006 */
[----:B0-----:R-:W-:-:S09]  /*2740*/  @!P1 LEA R9, R9, R8, 0x18 ;  /* 0x0000000809099211 */ /* 0x001fd200078ec0ff */
[----:B------:R-:W-:Y:S02]  /*2750*/  FSEL R4, R2, R6, P0 ;  /* 0x0000000602047208 */ /* 0x000fe40000000000 */
[----:B------:R-:W-:Y:S02]  /*2760*/  FSEL R5, R3, R7, P0 ;  /* 0x0000000703057208 */ /* 0x000fe40000000000 */
[----:B-1----:R-:W-:Y:S01]  /*2770*/  @!P1 SHF.R.U32.HI R6, RZ, 0x2, R10 ;  /* 0x00000002ff069819 */ /* 0x002fe2000001160a */
[----:B------:R-:W-:Y:S03]  /*2780*/  SHFL.DOWN PT, R2, R4, 0x10, 0x1f ;  /* 0x0a001f0004027f89 */ /* 0x000fe600000e0000 */
[----:B------:R-:W-:Y:S01]  /*2790*/  @!P1 LOP3.LUT R6, R6, 0xf8, RZ, 0xc0, !PT ;  /* 0x000000f806069812 */ /* 0x000fe200078ec0ff */
[----:B------:R-:W0:Y:S04]  /*27a0*/  SHFL.DOWN P0, R3, R5, 0x10, 0x1f ;  /* 0x0a001f0005037f89 */ /* 0x000e280000000000 */
[----:B------:R-:W-:Y:S01]  /*27b0*/  @!P1 IMAD.IADD R9, R6, 0x1, R9 ;  /* 0x0000000106099824 */ /* 0x000fe200078e0209 */
[----:B0-----:R-:W-:-:S10]  /*27c0*/  DADD R2, R2, R4 ;  /* 0x0000000002027229 */ /* 0x001fd40000000004 */
[----:B------:R-:W-:Y:S02]  /*27d0*/  FSEL R4, R2, R4, P0 ;  /* 0x0000000402047208 */ /* 0x000fe40000000000 */
[----:B------:R-:W-:Y:S02]  /*27e0*/  FSEL R5, R3, R5, P0 ;  /* 0x0000000503057208 */ /* 0x000fe40000000000 */
[----:B------:R-:W-:-:S03]  /*27f0*/  ISETP.NE.AND P0, PT, R10, RZ, PT ;  /* 0x000000ff0a00720c */ /* 0x000fc60003f05270 */
[----:B------:R0:W-:Y:S01]  /*2800*/  @!P1 STS.64 [R9+0x18], R4 ;  /* 0x0000180409009388 */ /* 0x0001e20000000a00 */
[----:B------:R-:W-:Y:S09]  /*2810*/  BAR.SYNC.DEFER_BLOCKING 0x0 ;  /* 0x0000000000007b1d */ /* 0x000ff20000010000 */
[----:B------:R-:W-:Y:S05]  /*2820*/  @P0 BRA `(.L_x_192) ;  /* 0x0000000000800947 */ /* 0x000fea0003800000 */
[----:B------:R-:W1:Y:S01]  /*2830*/  S2UR UR5, SR_CgaCtaId ;  /* 0x00000000000579c3 */ /* 0x000e620000008800 */
[----:B------:R-:W-:Y:S02]  /*2840*/  UMOV UR4, 0x400 ;  /* 0x0000040000047882 */ /* 0x000fe40000000000 */
[----:B-1----:R-:W-:-:S09]  /*2850*/  ULEA UR4, UR5, UR4, 0x18 ;  /* 0x0000000405047291 */ /* 0x002fd2000f8ec0ff */
[----:B------:R-:W1:Y:S04]  /*2860*/  LDS.128 R16, [UR4+0x20] ;  /* 0x00002004ff107984 */ /* 0x000e680008000c00 */
[----:B------:R-:W2:Y:S04]  /*2870*/  LDS.128 R12, [UR4+0x30] ;  /* 0x00003004ff0c7984 */ /* 0x000ea80008000c00 */
[----:B0-----:R-:W0:Y:S01]  /*2880*/  LDS.128 R8, [UR4+0x40] ;  /* 0x00004004ff087984 */ /* 0x001e220008000c00 */
[----:B-1----:R-:W-:-:S03]  /*2890*/  DADD R16, R4, R16 ;  /* 0x0000000004107229 */ /* 0x002fc60000000010 */
[----:B------:R-:W1:Y:S05]  /*28a0*/  LDS.128 R4, [UR4+0x50] ;  /* 0x00005004ff047984 */ /* 0x000e6a0008000c00 */
[----:B------:R-:W-:-:S08]  /*28b0*/  DADD R16, R16, R18 ;  /* 0x0000000010107229 */ /* 0x000fd00000000012 */
[----:B--2---:R-:W-:-:S08]  /*28c0*/  DADD R12, R16, R12 ;  /* 0x00000000100c7229 */ /* 0x004fd0000000000c */
[----:B------:R-:W-:Y:S02]  /*28d0*/  DADD R2, R12, R14 ;  /* 0x000000000c027229 */ /* 0x000fe4000000000e */
[----:B------:R-:W2:Y:S06]  /*28e0*/  LDS.128 R12, [UR4+0x60] ;  /* 0x00006004ff0c7984 */ /* 0x000eac0008000c00 */
        /* <DEDUP_REMOVED lines=9> */
[----:B0-----:R-:W-:-:S08]  /*2980*/  DADD R2, R2, R8 ;  /* 0x0000000002027229 */ /* 0x001fd00000000008 */
[----:B------:R-:W-:Y:S01]  /*2990*/  DADD R2, R2, R10 ;  /* 0x0000000002027229 */ /* 0x000fe2000000000a */
[----:B------:R-:W0:Y:S07]  /*29a0*/  LDS.128 R8, [UR4+0xa0] ;  /* 0x0000a004ff087984 */ /* 0x000e2e0008000c00 */
[----:B-1----:R-:W-:Y:S01]  /*29b0*/  DADD R2, R2, R4 ;  /* 0x0000000002027229 */ /* 0x002fe20000000004 */
[----:B------:R-:W1:Y:S07]  /*29c0*/  LDS.64 R4, [UR4+0xb0] ;  /* 0x0000b004ff047984 */ /* 0x000e6e0008000a00 */
[----:B------:R-:W-:-:S08]  /*29d0*/  DADD R2, R2, R6 ;  /* 0x0000000002027229 */ /* 0x000fd00000000006 */
[----:B--2---:R-:W-:-:S08]  /*29e0*/  DADD R2, R2, R12 ;  /* 0x0000000002027229 */ /* 0x004fd0000000000c */
[----:B------:R-:W-:-:S08]  /*29f0*/  DADD R2, R2, R14 ;  /* 0x0000000002027229 */ /* 0x000fd0000000000e */
[----:B0-----:R-:W-:-:S08]  /*2a00*/  DADD R2, R2, R8 ;  /* 0x0000000002027229 */ /* 0x001fd00000000008 */
[----:B------:R-:W-:-:S08]  /*2a10*/  DADD R2, R2, R10 ;  /* 0x0000000002027229 */ /* 0x000fd0000000000a */
[----:B-1----:R-:W-:-:S11]  /*2a20*/  DADD R4, R2, R4 ;  /* 0x0000000002047229 */ /* 0x002fd60000000004 */
.L_x_192:
[----:B------:R-:W-:Y:S05]  /*2a30*/  BSYNC.RECONVERGENT B0 ;  /* 0x0000000000007941 */ /* 0x000fea0003800200 */
.L_x_177:
[----:B------:R-:W-:Y:S05]  /*2a40*/  @P0 EXIT ;  /* 0x000000000000094d */ /* 0x000fea0003800000 */
[----:B------:R-:W3:Y:S01]  /*2a50*/  LDC.64 R2, c[0x0][0x388] ;  /* 0x0000e200ff027b82 */ /* 0x000ee20000000a00 */
[----:B------:R-:W0:Y:S02]  /*2a60*/  LDCU.64 UR4, c[0x0][0x3a8] ;  /* 0x00007500ff0477ac */ /* 0x000e240008000a00 */
[----:B012---:R-:W-:Y:S01]  /*2a70*/  DADD R4, R4, UR4 ;  /* 0x0000000404047e29 */ /* 0x007fe20008000000 */
[----:B---3--:R-:W-:-:S06]  /*2a80*/  IMAD.WIDE.U32 R2, R0, 0x8, R2 ;  /* 0x0000000800027825 */ /* 0x008fcc00078e0002 */
[----:B------:R-:W-:Y:S01]  /*2a90*/  STG.E.64 desc[UR8][R2.64], R4 ;  /* 0x0000000402007986 */ /* 0x000fe2000c101b08 */
[----:B------:R-:W-:Y:S05]  /*2aa0*/  EXIT ;  /* 0x000000000000794d */ /* 0x000fea0003800000 */
.L_x_205:
        /* <DEDUP_REMOVED lines=13> */
.L_x_2041:


//--------------------- .text._ZN3cub18CUB_300001_SM_10006detail11EmptyKernelIvEEvv --------------------------
	.section	.text._ZN3cub18CUB_300001_SM_10006detail11EmptyKernelIvEEvv,"ax",@progbits
	.align	128
        .global         _ZN3cub18CUB_300001_SM_10006detail11EmptyKernelIvEEvv
        .type           _ZN3cub18CUB_300001_SM_10006detail11EmptyKernelIvEEvv,@function
        .size           _ZN3cub18CUB_300001_SM_10006detail11EmptyKernelIvEEvv,(.L_x_2042 - _ZN3cub18CUB_300001_SM_10006detail11EmptyKernelIvEEvv)
        .other          _ZN3cub18CUB_300001_SM_10006detail11EmptyKernelIvEEvv,@"STO_CUDA_ENTRY STV_DEFAULT"
_ZN3cub18CUB_300001_SM_10006detail11EmptyKernelIvEEvv:
.text._ZN3cub18CUB_300001_SM_10006detail11EmptyKernelIvEEvv:
[----:B------:R-:W-:Y:S01]  /*0000*/  LDC R1, c[0x0][0x37c] ;  /* 0x0000df00ff017b82 */ /* 0x000fe20000000800 */
[----:B------:R-:W-:Y:S05]  /*0010*/  EXIT ;  /* 0x000000000000794d */ /* 0x000fea0003800000 */
.L_x_206:
        /* <DEDUP_REMOVED lines=14> */
.L_x_2042:


//--------------------- .text._Z21check_double_special2iPiPdS0_S0_S0_S0_S0_S0_S0_S0_S0_S0_S0_ --------------------------
	.section	.text._Z21check_double_special2iPiPdS0_S0_S0_S0_S0_S0_S0_S0_S0_S0_S0_,"ax",@progbits
	.align	128
        .global         _Z21check_double_special2iPiPdS0_S0_S0_S0_S0_S0_S0_S0_S0_S0_S0_
        .type           _Z21check_double_special2iPiPdS0_S0_S0_S0_S0_S0_S0_S0_S0_S0_S0_,@function
        .size           _Z21check_double_special2iPiPdS0_S0_S0_S0_S0_S0_S0_S0_S0_S0_S0_,(.L_x_1987 - _Z21check_double_special2iPiPdS0_S0_S0_S0_S0_S0_S0_S0_S0_S0_S0_)
        .other          _Z21check_double_special2iPiPdS0_S0_S0_S0_S0_S0_S0_S0_S0_S0_S0_,@"STO_CUDA_ENTRY STV_DEFAULT"
_Z21check_double_special2iPiPdS0_S0_S0_S0_S0_S0_S0_S0_S0_S0_S0_:
.text._Z21check_double_special2iPiPdS0_S0_S0_S0_S0_S0_S0_S0_S0_S0_S0_:
[----:B------:R-:W0:Y:S08]  /*0000*/  LDC R1, c[0x0][0x37c] ;  /* 0x0000df00ff017b82 */ /* 0x000e300000000800 */
[----:B------:R-:W1:Y:S01]  /*0010*/  LDC R2, c[0x0][0x380] ;  /* 0x0000e000ff027b82 */ /* 0x000e620000000800 */
[----:B------:R-:W2:Y:S01]  /*0020*/  LDCU UR4, c[0x0][0x2f8] ;  /* 0x00005f00ff0477ac */ /* 0x000ea20008000800 */
[----:B------:R-:W3:Y:S01]  /*0030*/  S2R R0, SR_TID.X ;  /* 0x0000000000007919 */ /* 0x000ee20000002100 */
[----:B0-----:R-:W-:Y:S01]  /*0040*/  VIADD R1, R1, 0xffffffc0 ;  /* 0xffffffc001017836 */ /* 0x001fe20000000000 */
[----:B------:R-:W0:Y:S04]  /*0050*/  LDCU UR5, c[0x0][0x2fc] ;  /* 0x00005f80ff0577ac */ /* 0x000e280008000800 */
[----:B------:R-:W4:Y:S08]  /*0060*/  LDC R17, c[0x0][0x360] ;  /* 0x0000d800ff117b82 */ /* 0x000f300000000800 */
[----:B------:R-:W0:Y:S01]  /*0070*/  S2UR UR6, SR_CTAID.X ;  /* 0x00000000000679c3 */ /* 0x000e220000002500 */
[----:B-1----:R-:W-:-:S02]  /*0080*/  ISETP.GE.AND P0, PT, R2, 0x1, PT ;  /* 0x000000010200780c */ /* 0x002fc40003f06270 */
[----:B--2---:R-:W-:-:S11]  /*0090*/  IADD3 R2, P1, PT, R1, UR4, RZ ;  /* 0x0000000401027c10 */ /* 0x004fd6000ff3e0ff */
[----:B0--3--:R-:W-:Y:S05]  /*00a0*/  @!P0 EXIT ;  /* 0x000000000000894d */ /* 0x009fea0003800000 */
[----:B----4-:R-:W-:Y:S01]  /*00b0*/  IMAD R17, R17, UR6, R0 ;  /* 0x0000000611117c24 */ /* 0x010fe2000f8e0200 */
[----:B------:R-:W0:Y:S01]  /*00c0*/  LDCU.64 UR36, c[0x0][0x358] ;  /* 0x00006b00ff2477ac */ /* 0x000e220008000a00 */
[----:B------:R-:W-:Y:S02]  /*00d0*/  IMAD.X R16, RZ, RZ, UR5, P1 ;  /* 0x00000005ff107e24 */ /* 0x000fe400088e06ff */
[----:B------:R-:W-:-:S07]  /*00e0*/  IMAD.MOV.U32 R18, RZ, RZ, RZ ;  /* 0x000000ffff127224 */ /* 0x000fce00078e00ff */
.L_x_278:
[----:B------:R-:W1:Y:S01]  /*00f0*/  LDCU UR4, c[0x0][0x380] ;  /* 0x00007000ff0477ac */ /* 0x000e620008000800 */
[----:B------:R-:W-:Y:S01]  /*0100*/  IMAD R0, R18, -0x33333333, RZ ;  /* 0xcccccccd12007824 */ /* 0x000fe200078e02ff */
[----:B------:R-:W-:Y:S04]  /*0110*/  BSSY.RECONVERGENT B7, `(.L_x_207) ;  /* 0x000043f000077945 */ /* 0x000fe80003800200 */
[----:B------:R-:W-:Y:S01]  /*0120*/  SHF.L.W.U32.HI R0, R0, 0x1d, R0 ;  /* 0x0000001d00007819 */ /* 0x000fe20000010e00 */
[----:B-1----:R-:W-:-:S05]  /*0130*/  IMAD.U32 R4, RZ, RZ, UR4 ;  /* 0x00000004ff047e24 */ /* 0x002fca000f8e00ff */
[----:B------:R-:W-:-:S04]  /*0140*/  ISETP.GE.AND P0, PT, R17, R4, PT ;  /* 0x000000041100720c */ /* 0x000fc80003f06270 */
[----:B------:R-:W-:-:S13]  /*0150*/  ISETP.GT.U32.OR P0, PT, R0, 0x6666666, P0 ;  /* 0x066666660000780c */ /* 0x000fda0000704470 */
[----:B------:R-:W-:Y:S05]  /*0160*/  @P0 BRA `(.L_x_208) ;  /* 0x0000004000e40947 */ /* 0x000fea0003800000 */
[----:B------:R-:W1:Y:S01]  /*0170*/  LDC.64 R36, c[0x0][0x3e8] ;  /* 0x0000fa00ff247b82 */ /* 0x000e620000000a00 */
[----:B------:R-:W-:-:S07]  /*0180*/  IMAD.MOV.U32 R19, RZ, RZ, R17 ;  /* 0x000000ffff137224 */ /* 0x000fce00078e0011 */
[----:B------:R-:W2:Y:S08]  /*0190*/  LDC.64 R30, c[0x0][0x3e0] ;  /* 0x0000f800ff1e7b82 */ /* 0x000eb00000000a00 */
[----:B------:R-:W3:Y:S08]  /*01a0*/  LDC.64 R32, c[0x0][0x3d8] ;  /* 0x0000f600ff207b82 */ /* 0x000ef00000000a00 */
[----:B------:R-:W4:Y:S01]  /*01b0*/  LDC.64 R34, c[0x0][0x3d0] ;  /* 0x0000f400ff227b82 */ /* 0x000f220000000a00 */
[----:B-1----:R-:W-:-:S04]  /*01c0*/  IMAD.WIDE.U32 R36, R18, 0x8, R36 ;  /* 0x0000000812247825 */ /* 0x002fc800078e0024 */
[----:B--2---:R-:W-:-:S04]  /*01d0*/  IMAD.WIDE.U32 R30, R18, 0x8, R30 ;  /* 0x00000008121e7825 */ /* 0x004fc800078e001e */
[----:B---3--:R-:W-:-:S04]  /*01e0*/  IMAD.WIDE.U32 R32, R18, 0x8, R32 ;  /* 0x0000000812207825 */ /* 0x008fc800078e0020 */
[----:B----4-:R-:W-:-:S07]  /*01f0*/  IMAD.WIDE.U32 R34, R18, 0x8, R34 ;  /* 0x0000000812227825 */ /* 0x010fce00078e0022 */
.L_x_277:
[----:B------:R-:W-:Y:S01]  /*0200*/  ISETP.NE.AND P0, PT, R19, R18, PT ;  /* 0x000000121300720c */ /* 0x000fe20003f05270 */
[----:B------:R-:W-:-:S12]  /*0210*/  BSSY.RECONVERGENT B6, `(.L_x_209) ;  /* 0x0000427000067945 */ /* 0x000fd80003800200 */
[----:B------:R-:W-:Y:S05]  /*0220*/  @P0 BRA `(.L_x_210) ;  /* 0x0000004000940947 */ /* 0x000fea0003800000 */
[----:B------:R-:W0:Y:S02]  /*0230*/  LDC.64 R4, c[0x0][0x388] ;  /* 0x0000e200ff047b82 */ /* 0x000e240000000a00 */
[----:B0-----:R-:W2:Y:S02]  /*0240*/  LDG.E R4, desc[UR36][R4.64] ;  /* 0x0000002404047981 */ /* 0x001ea4000c1e1900 */
[----:B--2---:R-:W-:-:S13]  /*0250*/  ISETP.GE.AND P0, PT, R4, 0x1, PT ;  /* 0x000000010400780c */ /* 0x004fda0003f06270 */
[----:B------:R-:W-:Y:S05]  /*0260*/  @!P0 BRA `(.L_x_210) ;  /* 0x0000004000848947 */ /* 0x000fea0003800000 */
[----:B------:R-:W0:Y:S01]  /*0270*/  LDCU.64 UR4, c[0x0][0x3a8] ;  /* 0x00007500ff0477ac */ /* 0x000e220008000a00 */
[----:B------:R-:W-:Y:S01]  /*0280*/  IMAD.MOV.U32 R28, RZ, RZ, RZ ;  /* 0x000000ffff1c7224 */ /* 0x000fe200078e00ff */
[----:B------:R-:W1:Y:S01]  /*0290*/  LDCU.64 UR6, c[0x0][0x3b8] ;  /* 0x00007700ff0677ac */ /* 0x000e620008000a00 */
[----:B------:R-:W2:Y:S01]  /*02a0*/  LDCU.64 UR8, c[0x0][0x3b0] ;  /* 0x00007600ff0877ac */ /* 0x000ea20008000a00 */
[----:B0-----:R-:W-:Y:S02]  /*02b0*/  IMAD.U32 R22, RZ, RZ, UR4 ;  /* 0x00000004ff167e24 */ /* 0x001fe4000f8e00ff */
[----:B------:R-:W-:Y:S02]  /*02c0*/  IMAD.U32 R23, RZ, RZ, UR5 ;  /* 0x00000005ff177e24 */ /* 0x000fe4000f8e00ff */
[----:B-1----:R-:W-:Y:S02]  /*02d0*/  IMAD.U32 R24, RZ, RZ, UR6 ;  /* 0x00000006ff187e24 */ /* 0x002fe4000f8e00ff */
[----:B------:R-:W-:-:S02]  /*02e0*/  IMAD.U32 R25, RZ, RZ, UR7 ;  /* 0x00000007ff197e24 */ /* 0x000fc4000f8e00ff */
[----:B--2---:R-:W-:Y:S02]  /*02f0*/  IMAD.U32 R26, RZ, RZ, UR8 ;  /* 0x00000008ff1a7e24 */ /* 0x004fe4000f8e00ff */
[----:B------:R-:W-:-:S07]  /*0300*/  IMAD.U32 R27, RZ, RZ, UR9 ;  /* 0x00000009ff1b7e24 */ /* 0x000fce000f8e00ff */
.L_x_276:
[----:B------:R-:W0:Y:S01]  /*0310*/  LDC.64 R48, c[0x0][0x3c8] ;  /* 0x0000f200ff307b82 */ /* 0x000e220000000a00 */
[----:B------:R-:W2:Y:S04]  /*0320*/  LDG.E.64 R54, desc[UR36][R36.64] ;  /* 0x0000002424367981 */ /* 0x000ea8000c1e1b00 */
[----:B------:R-:W3:Y:S03]  /*0330*/  LDG.E.64 R46, desc[UR36][R34.64] ;  /* 0x00000024222e7981 */ /* 0x000ee6000c1e1b00 */
[----:B------:R-:W1:Y:S01]  /*0340*/  LDC.64 R4, c[0x0][0x390] ;  /* 0x0000e400ff047b82 */ /* 0x000e620000000a00 */
[----:B------:R4:W5:Y:S04]  /*0350*/  LDG.E.64 R42, desc[UR36][R32.64] ;  /* 0x00000024202a7981 */ /* 0x000968000c1e1b00 */
[----:B------:R4:W5:Y:S03]  /*0360*/  LDG.E.64 R44, desc[UR36][R30.64] ;  /* 0x000000241e2c7981 */ /* 0x000966000c1e1b00 */
[----:B------:R-:W4:Y:S01]  /*0370*/  LDC.64 R50, c[0x0][0x3c0] ;  /* 0x0000f000ff327b82 */ /* 0x000f220000000a00 */
[----:B------:R0:W5:Y:S04]  /*0380*/  LDG.E.64 R40, desc[UR36][R22.64] ;  /* 0x0000002416287981 */ /* 0x000168000c1e1b00 */
[----:B------:R0:W5:Y:S02]  /*0390*/  LDG.E.64 R38, desc[UR36][R26.64] ;  /* 0x000000241a267981 */ /* 0x000164000c1e1b00 */
[----:B0-----:R-:W-:-:S02]  /*03a0*/  IMAD.WIDE.U32 R48, R18, 0x8, R48 ;  /* 0x0000000812307825 */ /* 0x001fc400078e0030 */
[----:B------:R0:W5:Y:S04]  /*03b0*/  LDG.E.64 R20, desc[UR36][R24.64] ;  /* 0x0000002418147981 */ /* 0x000168000c1e1b00 */
[----:B------:R-:W3:Y:S04]  /*03c0*/  LDG.E.64 R48, desc[UR36][R48.64] ;  /* 0x0000002430307981 */ /* 0x000ee8000c1e1b00 */
[----:B-1----:R-:W3:Y:S04]  /*03d0*/  LDG.E.64 R8, desc[UR36][R4.64+0x8] ;  /* 0x0000082404087981 */ /* 0x002ee8000c1e1b00 */
[----:B------:R-:W3:Y:S01]  /*03e0*/  LDG.E.64 R6, desc[UR36][R4.64] ;  /* 0x0000002404067981 */ /* 0x000ee2000c1e1b00 */
[----:B----4-:R-:W-:-:S03]  /*03f0*/  IMAD.WIDE.U32 R50, R18, 0x8, R50 ;  /* 0x0000000812327825 */ /* 0x010fc600078e0032 */
[----:B------:R-:W4:Y:S04]  /*0400*/  LDG.E.64 R52, desc[UR36][R4.64+0x10] ;  /* 0x0000102404347981 */ /* 0x000f28000c1e1b00 */
[----:B------:R-:W4:Y:S01]  /*0410*/  LDG.E.64 R50, desc[UR36][R50.64] ;  /* 0x0000002432327981 */ /* 0x000f22000c1e1b00 */
[----:B------:R-:W-:Y:S01]  /*0420*/  BSSY.RECONVERGENT B2, `(.L_x_211) ;  /* 0x0000023000027945 */ /* 0x000fe20003800200 */
[----:B--2---:R-:W-:Y:S02]  /*0430*/  DSETP.NEU.AND P2, PT, |R54|, +INF , PT ;  /* 0x7ff000003600742a */ /* 0x004fe40003f4d200 */
[----:B---3--:R-:W-:-:S08]  /*0440*/  DMUL R8, R48, R8 ;  /* 0x0000000830087228 */ /* 0x008fd00000000000 */
[----:B----4-:R-:W-:-:S08]  /*0450*/  DFMA R6, R50, R6, R8 ;  /* 0x000000063206722b */ /* 0x010fd00000000008 */
[----:B------:R-:W-:Y:S01]  /*0460*/  DFMA R52, R46, R52, R6 ;  /* 0x000000342e34722b */ /* 0x000fe20000000006 */
[----:B0-----:R-:W-:Y:S10]  /*0470*/  @!P2 BRA `(.L_x_212) ;  /* 0x00000000006ca947 */ /* 0x001ff40003800000 */
[----:B------:R-:W-:Y:S01]  /*0480*/  UMOV UR4, 0x6dc9c883 ;  /* 0x6dc9c88300047882 */ /* 0x000fe20000000000 */
[----:B------:R-:W-:Y:S01]  /*0490*/  UMOV UR5, 0x3fe45f30 ;  /* 0x3fe45f3000057882 */ /* 0x000fe20000000000 */
[C---:B------:R-:W-:Y:S01]  /*04a0*/  DSETP.GE.AND P0, PT, |R54|.reuse, 2.14748364800000000000e+09, PT ;  /* 0x41e000003600742a */ /* 0x040fe20003f06200 */
[----:B------:R-:W-:Y:S01]  /*04b0*/  BSSY.RECONVERGENT B3, `(.L_x_213) ;  /* 0x0000015000037945 */ /* 0x000fe20003800200 */
[----:B------:R-:W-:Y:S01]  /*04c0*/  DMUL R4, R54, UR4 ;  /* 0x0000000436047c28 */ /* 0x000fe20008000000 */
[----:B------:R-:W-:Y:S01]  /*04d0*/  UMOV UR4, 0x54442d18 ;  /* 0x54442d1800047882 */ /* 0x000fe20000000000 */
[----:B------:R-:W-:-:S04]  /*04e0*/  UMOV UR5, 0x3ff921fb ;  /* 0x3ff921fb00057882 */ /* 0x000fc80000000000 */
[----:B------:R-:W0:Y:S08]  /*04f0*/  F2I.F64 R0, R4 ;  /* 0x0000000400007311 */ /* 0x000e300000301100 */
[----:B0-----:R-:W0:Y:S02]  /*0500*/  I2F.F64 R56, R0 ;  /* 0x0000000000387312 */ /* 0x001e240000201c00 */
[----:B0-----:R-:W-:Y:S01]  /*0510*/  DFMA R6, R56, -UR4, R54 ;  /* 0x8000000438067c2b */ /* 0x001fe20008000036 */
[----:B------:R-:W-:Y:S01]  /*0520*/  UMOV UR4, 0x33145c00 ;  /* 0x33145c0000047882 */ /* 0x000fe20000000000 */
[----:B------:R-:W-:-:S06]  /*0530*/  UMOV UR5, 0x3c91a626 ;  /* 0x3c91a62600057882 */ /* 0x000fcc0000000000 */
[----:B------:R-:W-:Y:S01]  /*0540*/  DFMA R6, R56, -UR4, R6 ;  /* 0x8000000438067c2b */ /* 0x000fe20008000006 */
[----:B------:R-:W-:Y:S01]  /*0550*/  UMOV UR4, 0x252049c0 ;  /* 0x252049c000047882 */ /* 0x000fe20000000000 */
[----:B------:R-:W-:-:S06]  /*0560*/  UMOV UR5, 0x397b839a ;  /* 0x397b839a00057882 */ /* 0x000fcc0000000000 */
[----:B------:R-:W-:Y:S01]  /*0570*/  DFMA R56, R56, -UR4, R6 ;  /* 0x8000000438387c2b */ /* 0x000fe20008000006 */
[----:B------:R-:W-:Y:S10]  /*0580*/  @!P0 BRA `(.L_x_214) ;  /* 0x00000000001c8947 */ /* 0x000ff40003800000 */
[----:B------:R-:W-:Y:S01]  /*0590*/  IMAD.MOV.U32 R4, RZ, RZ, R54 ;  /* 0x000000ffff047224 */ /* 0x000fe200078e0036 */
[----:B------:R-:W-:Y:S01]  /*05a0*/  MOV R12, 0x5d0 ;  /* 0x000005d0000c7802 */ /* 0x000fe20000000f00 */
[----:B------:R-:W-:-:S07]  /*05b0*/  IMAD.MOV.U32 R13, RZ, RZ, R55 ;  /* 0x000000ffff0d7224 */ /* 0x000fce00078e0037 */
[----:B-----5:R-:W-:Y:S05]  /*05c0*/  CALL.REL.NOINC `($_Z21check_double_special2iPiPdS0_S0_S0_S0_S0_S0_S0_S0_S0_S0_S0_$__internal_trig_reduction_slowpathd) ;  /* 0x0000003c00e07944 */ /* 0x020fea0003c00000 */
[----:B------:R-:W-:Y:S02]  /*05d0*/  IMAD.MOV.U32 R0, RZ, RZ, R6 ;  /* 0x000000ffff007224 */ /* 0x000fe400078e0006 */
[----:B------:R-:W-:Y:S02]  /*05e0*/  IMAD.MOV.U32 R56, RZ, RZ, R4 ;  /* 0x000000ffff387224 */ /* 0x000fe400078e0004 */
[----:B------:R-:W-:-:S07]  /*05f0*/  IMAD.MOV.U32 R57, RZ, RZ, R5 ;  /* 0x000000ffff397224 */ /* 0x000fce00078e0005 */
.L_x_214:
[----:B------:R-:W-:Y:S05]  /*0600*/  BSYNC.RECONVERGENT B3 ;  /* 0x0000000000037941 */ /* 0x000fea0003800200 */
.L_x_213:
[----:B------:R-:W-:Y:S01]  /*0610*/  VIADD R0, R0, 0x1 ;  /* 0x0000000100007836 */ /* 0x000fe20000000000 */
[----:B------:R-:W-:Y:S06]  /*0620*/  BRA `(.L_x_215) ;  /* 0x0000000000087947 */ /* 0x000fec0003800000 */
.L_x_212:
[----:B------:R-:W-:Y:S01]  /*0630*/  DMUL R56, RZ, R54 ;  /* 0x00000036ff387228 */ /* 0x000fe20000000000 */
[----:B------:R-:W-:-:S10]  /*0640*/  IMAD.MOV.U32 R0, RZ, RZ, 0x1 ;  /* 0x00000001ff007424 */ /* 0x000fd400078e00ff */
.L_x_215:
[----:B------:R-:W-:Y:S05]  /*0650*/  BSYNC.RECONVERGENT B2 ;  /* 0x0000000000027941 */ /* 0x000fea0003800200 */
.L_x_211:
[----:B------:R-:W0:Y:S01]  /*0660*/  LDCU.64 UR4, c[0x4][0x1c8] ;  /* 0x01003900ff0477ac */ /* 0x000e220008000a00 */
[----:B------:R-:W-:-:S05]  /*0670*/  IMAD.SHL.U32 R3, R0, 0x40, RZ ;  /* 0x0000004000037824 */ /* 0x000fca00078e00ff */
[----:B------:R-:W-:-:S04]  /*0680*/  LOP3.LUT R3, R3, 0x40, RZ, 0xc0, !PT ;  /* 0x0000004003037812 */ /* 0x000fc800078ec0ff */
[----:B0-----:R-:W-:-:S05]  /*0690*/  IADD3 R60, P0, PT, R3, UR4, RZ ;  /* 0x00000004033c7c10 */ /* 0x001fca000ff1e0ff */
[----:B------:R-:W-:-:S05]  /*06a0*/  IMAD.X R61, RZ, RZ, UR5, P0 ;  /* 0x00000005ff3d7e24 */ /* 0x000fca00080e06ff */
[----:B------:R-:W2:Y:S04]  /*06b0*/  LDG.E.128.CONSTANT R4, desc[UR36][R60.64] ;  /* 0x000000243c047981 */ /* 0x000ea8000c1e9d00 */
[----:B------:R-:W3:Y:S04]  /*06c0*/  LDG.E.128.CONSTANT R8, desc[UR36][R60.64+0x10] ;  /* 0x000010243c087981 */ /* 0x000ee8000c1e9d00 */
[----:B------:R-:W4:Y:S01]  /*06d0*/  LDG.E.128.CONSTANT R12, desc[UR36][R60.64+0x20] ;  /* 0x000020243c0c7981 */ /* 0x000f22000c1e9d00 */
[----:B------:R-:W-:Y:S01]  /*06e0*/  LOP3.LUT R3, R0, 0x1, RZ, 0xc0, !PT ;  /* 0x0000000100037812 */ /* 0x000fe200078ec0ff */
[----:B------:R-:W-:Y:S01]  /*06f0*/  IMAD.MOV.U32 R62, RZ, RZ, 0x20fd8164 ;  /* 0x20fd8164ff3e7424 */ /* 0x000fe200078e00ff */
[----:B------:R-:W-:Y:S01]  /*0700*/  DMUL R58, R56, R56 ;  /* 0x00000038383a7228 */ /* 0x000fe20000000000 */
[----:B------:R-:W-:Y:S01]  /*0710*/  BSSY.RECONVERGENT B2, `(.L_x_216) ;  /* 0x0000032000027945 */ /* 0x000fe20003800200 */
[----:B------:R-:W-:Y:S01]  /*0720*/  ISETP.NE.U32.AND P0, PT, R3, 0x1, PT ;  /* 0x000000010300780c */ /* 0x000fe20003f05070 */
[----:B------:R-:W-:Y:S01]  /*0730*/  IMAD.MOV.U32 R3, RZ, RZ, 0x3da8ff83 ;  /* 0x3da8ff83ff037424 */ /* 0x000fe200078e00ff */
[----:B-----5:R-:W-:-:S02]  /*0740*/  DSETP.NEU.AND P3, PT, |R44|, +INF , PT ;  /* 0x7ff000002c00742a */ /* 0x020fc40003f6d200 */
[----:B------:R-:W-:Y:S02]  /*0750*/  FSEL R62, R62, -8.06006814911005101289e+34, !P0 ;  /* 0xf9785eba3e3e7808 */ /* 0x000fe40004000000 */
[----:B------:R-:W-:-:S06]  /*0760*/  FSEL R63, -R3, 0.11223486810922622681, !P0 ;  /* 0x3de5db65033f7808 */ /* 0x000fcc0004000100 */
[----:B--2---:R-:W-:-:S08]  /*0770*/  DFMA R4, R58, R62, R4 ;  /* 0x0000003e3a04722b */ /* 0x004fd00000000004 */
[----:B------:R-:W-:-:S08]  /*0780*/  DFMA R4, R58, R4, R6 ;  /* 0x000000043a04722b */ /* 0x000fd00000000006 */
[----:B---3--:R-:W-:-:S08]  /*0790*/  DFMA R4, R58, R4, R8 ;  /* 0x000000043a04722b */ /* 0x008fd00000000008 */
[----:B------:R-:W-:-:S08]  /*07a0*/  DFMA R4, R58, R4, R10 ;  /* 0x000000043a04722b */ /* 0x000fd0000000000a */
[----:B----4-:R-:W-:-:S08]  /*07b0*/  DFMA R4, R58, R4, R12 ;  /* 0x000000043a04722b */ /* 0x010fd0000000000c */
[----:B------:R-:W-:-:S08]  /*07c0*/  DFMA R4, R58, R4, R14 ;  /* 0x000000043a04722b */ /* 0x000fd0000000000e */
[----:B------:R-:W-:Y:S02]  /*07d0*/  DFMA R56, R4, R56, R56 ;  /* 0x000000380438722b */ /* 0x000fe40000000038 */
[----:B------:R-:W-:-:S10]  /*07e0*/  DFMA R4, R58, R4, 1 ;  /* 0x3ff000003a04742b */ /* 0x000fd40000000004 */
[----:B------:R-:W-:Y:S02]  /*07f0*/  FSEL R6, R4, R56, !P0 ;  /* 0x0000003804067208 */ /* 0x000fe40004000000 */
[----:B------:R-:W-:Y:S02]  /*0800*/  FSEL R7, R5, R57, !P0 ;  /* 0x0000003905077208 */ /* 0x000fe40004000000 */
[----:B------:R-:W-:-:S04]  /*0810*/  LOP3.LUT P0, RZ, R0, 0x2, RZ, 0xc0, !PT ;  /* 0x0000000200ff7812 */ /* 0x000fc8000780c0ff */
[----:B------:R-:W-:-:S10]  /*0820*/  DADD R4, RZ, -R6 ;  /* 0x00000000ff047229 */ /* 0x000fd40000000806 */
[----:B------:R-:W-:Y:S02]  /*0830*/  FSEL R56, R6, R4, !P0 ;  /* 0x0000000406387208 */ /* 0x000fe40004000000 */
[----:B------:R-:W-:Y:S01]  /*0840*/  FSEL R57, R7, R5, !P0 ;  /* 0x0000000507397208 */ /* 0x000fe20004000000 */
[----:B------:R-:W-:Y:S06]  /*0850*/  @!P3 BRA `(.L_x_217) ;  /* 0x00000000006cb947 */ /* 0x000fec0003800000 */
        /* <DEDUP_REMOVED lines=20> */
[----:B------:R-:W-:Y:S05]  /*09a0*/  CALL.REL.NOINC `($_Z21check_double_special2iPiPdS0_S0_S0_S0_S0_S0_S0_S0_S0_S0_S0_$__internal_trig_reduction_slowpathd) ;  /* 0x0000003800e87944 */ /* 0x000fea0003c00000 */
[----:B------:R-:W-:Y:S02]  /*09b0*/  IMAD.MOV.U32 R0, RZ, RZ, R6 ;  /* 0x000000ffff007224 */ /* 0x000fe400078e0006 */
[----:B------:R-:W-:Y:S02]  /*09c0*/  IMAD.MOV.U32 R58, RZ, RZ, R4 ;  /* 0x000000ffff3a7224 */ /* 0x000fe400078e0004 */
[----:B------:R-:W-:-:S07]  /*09d0*/  IMAD.MOV.U32 R59, RZ, RZ, R5 ;  /* 0x000000ffff3b7224 */ /* 0x000fce00078e0005 */
.L_x_219:
[----:B------:R-:W-:Y:S05]  /*09e0*/  BSYNC.RECONVERGENT B3 ;  /* 0x0000000000037941 */ /* 0x000fea0003800200 */
.L_x_218:
[----:B------:R-:W-:Y:S01]  /*09f0*/  VIADD R0, R0, 0x1 ;  /* 0x0000000100007836 */ /* 0x000fe20000000000 */
[----:B------:R-:W-:Y:S06]  /*0a00*/  BRA `(.L_x_220) ;  /* 0x0000000000087947 */ /* 0x000fec0003800000 */
.L_x_217:
[----:B------:R-:W-:Y:S01]  /*0a10*/  DMUL R58, RZ, R44 ;  /* 0x0000002cff3a7228 */ /* 0x000fe20000000000 */
[----:B------:R-:W-:-:S10]  /*0a20*/  IMAD.MOV.U32 R0, RZ, RZ, 0x1 ;  /* 0x00000001ff007424 */ /* 0x000fd400078e00ff */
.L_x_220:
[----:B------:R-:W-:Y:S05]  /*0a30*/  BSYNC.RECONVERGENT B2 ;  /* 0x0000000000027941 */ /* 0x000fea0003800200 */
.L_x_216:
        /* <DEDUP_REMOVED lines=13> */
[----:B------:R-:W-:-:S03]  /*0b10*/  IMAD.MOV.U32 R3, RZ, RZ, 0x3da8ff83 ;  /* 0x3da8ff83ff037424 */ /* 0x000fc600078e00ff */
        /* <DEDUP_REMOVED lines=19> */
[C---:B------:R-:W-:Y:S02]  /*0c50*/  DSETP.GE.AND P0, PT, |R54|.reuse, 2.14748364800000000000e+09, PT ;  /* 0x41e000003600742a */ /* 0x040fe40003f06200 */
        /* <DEDUP_REMOVED lines=19> */
[----:B------:R-:W-:Y:S01]  /*0d90*/  IMAD.MOV.U32 R61, RZ, RZ, R5 ;  /* 0x000000ffff3d7224 */ /* 0x000fe200078e0005 */
[----:B------:R-:W-:Y:S06]  /*0da0*/  BRA `(.L_x_223) ;  /* 0x0000000000087947 */ /* 0x000fec0003800000 */
.L_x_222:
[----:B------:R-:W-:Y:S01]  /*0db0*/  DMUL R60, RZ, R54 ;  /* 0x00000036ff3c7228 */ /* 0x000fe20000000000 */
[----:B------:R-:W-:-:S10]  /*0dc0*/  IMAD.MOV.U32 R0, RZ, RZ, RZ ;  /* 0x000000ffff007224 */ /* 0x000fd400078e00ff */
.L_x_223:
[----:B------:R-:W-:Y:S05]  /*0dd0*/  BSYNC.RECONVERGENT B2 ;  /* 0x0000000000027941 */ /* 0x000fea0003800200 */
.L_x_221:
        /* <DEDUP_REMOVED lines=14> */
[----:B------:R-:W-:-:S02]  /*0ec0*/  DSETP.NEU.AND P4, PT, |R42|, +INF , PT ;  /* 0x7ff000002a00742a */ /* 0x000fc40003f8d200 */
        /* <DEDUP_REMOVED lines=41> */
.L_x_227:
[----:B------:R-:W-:Y:S05]  /*1160*/  BSYNC.RECONVERGENT B3 ;  /* 0x0000000000037941 */ /* 0x000fea0003800200 */
.L_x_226:
[----:B------:R-:W-:Y:S01]  /*1170*/  VIADD R0, R0, 0x1 ;  /* 0x0000000100007836 */ /* 0x000fe20000000000 */
[----:B------:R-:W-:Y:S06]  /*1180*/  BRA `(.L_x_228) ;  /* 0x0000000000087947 */ /* 0x000fec0003800000 */
.L_x_225:
[----:B------:R-:W-:Y:S01]  /*1190*/  DMUL R62, RZ, R42 ;  /* 0x0000002aff3e7228 */ /* 0x000fe20000000000 */
[----:B------:R-:W-:-:S10]  /*11a0*/  IMAD.MOV.U32 R0, RZ, RZ, 0x1 ;  /* 0x00000001ff007424 */ /* 0x000fd400078e00ff */
.L_x_228:
[----:B------:R-:W-:Y:S05]  /*11b0*/  BSYNC.RECONVERGENT B2 ;  /* 0x0000000000027941 */ /* 0x000fea0003800200 */
.L_x_224:
        /* <DEDUP_REMOVED lines=55> */
.L_x_230:
[----:B------:R-:W-:Y:S01]  /*1530*/  DMUL R68, RZ, R42 ;  /* 0x0000002aff447228 */ /* 0x000fe20000000000 */
[----:B------:R-:W-:-:S10]  /*1540*/  IMAD.MOV.U32 R0, RZ, RZ, RZ ;  /* 0x000000ffff007224 */ /* 0x000fd400078e00ff */
.L_x_231:
[----:B------:R-:W-:Y:S05]  /*1550*/  BSYNC.RECONVERGENT B2 ;  /* 0x0000000000027941 */ /* 0x000fea0003800200 */
.L_x_229:
        /* <DEDUP_REMOVED lines=55> */
.L_x_233:
[----:B------:R-:W-:Y:S01]  /*18d0*/  DMUL R68, RZ, R44 ;  /* 0x0000002cff447228 */ /* 0x000fe20000000000 */
[----:B------:R-:W-:-:S10]  /*18e0*/  IMAD.MOV.U32 R0, RZ, RZ, RZ ;  /* 0x000000ffff007224 */ /* 0x000fd400078e00ff */
.L_x_234:
[----:B------:R-:W-:Y:S05]  /*18f0*/  BSYNC.RECONVERGENT B2 ;  /* 0x0000000000027941 */ /* 0x000fea0003800200 */
.L_x_232:
[----:B------:R-:W0:Y:S01]  /*1900*/  LDCU.64 UR4, c[0x4][0x1c8] ;  /* 0x01003900ff0477ac */ /* 0x000e220008000a00 */
[----:B------:R-:W-:-:S05]  /*1910*/  IMAD.SHL.U32 R3, R0, 0x40, RZ ;  /* 0x0000004000037824 */ /* 0x000fca00078e00ff */
[----:B------:R-:W-:-:S04]  /*1920*/  LOP3.LUT R3, R3, 0x40, RZ, 0xc0, !PT ;  /* 0x0000004003037812 */ /* 0x000fc800078ec0ff */
[----:B0-----:R-:W-:-:S05]  /*1930*/  IADD3 R70, P0, PT, R3, UR4, RZ ;  /* 0x0000000403467c10 */ /* 0x001fca000ff1e0ff */
[----:B------:R-:W-:-:S05]  /*1940*/  IMAD.X R71, RZ, RZ, UR5, P0 ;  /* 0x00000005ff477e24 */ /* 0x000fca00080e06ff */
[----:B------:R-:W2:Y:S01]  /*1950*/  LDG.E.128.CONSTANT R4, desc[UR36][R70.64] ;  /* 0x0000002446047981 */ /* 0x000ea2000c1e9d00 */
[----:B------:R-:W-:Y:S01]  /*1960*/  LOP3.LUT R3, R0, 0x1, RZ, 0xc0, !PT ;  /* 0x0000000100037812 */ /* 0x000fe200078ec0ff */
[----:B------:R-:W-:Y:S01]  /*1970*/  IMAD.MOV.U32 R8, RZ, RZ, 0x20fd8164 ;  /* 0x20fd8164ff087424 */ /* 0x000fe200078e00ff */
[----:B------:R-:W-:Y:S01]  /*1980*/  DMUL R66, R68, R68 ;  /* 0x0000004444427228 */ /* 0x000fe20000000000 */
[----:B------:R-:W3:Y:S01]  /*1990*/  LDG.E.128.CONSTANT R12, desc[UR36][R70.64+0x20] ;  /* 0x00002024460c7981 */ /* 0x000ee2000c1e9d00 */
[----:B------:R-:W-:Y:S01]  /*19a0*/  ISETP.NE.U32.AND P0, PT, R3, 0x1, PT ;  /* 0x000000010300780c */ /* 0x000fe20003f05070 */
[----:B------:R-:W-:-:S03]  /*19b0*/  IMAD.MOV.U32 R3, RZ, RZ, 0x3da8ff83 ;  /* 0x3da8ff83ff037424 */ /* 0x000fc600078e00ff */
[----:B------:R-:W-:Y:S02]  /*19c0*/  FSEL R8, R8, -8.06006814911005101289e+34, !P0 ;  /* 0xf9785eba08087808 */ /* 0x000fe40004000000 */
[----:B------:R-:W-:-:S06]  /*19d0*/  FSEL R9, -R3, 0.11223486810922622681, !P0 ;  /* 0x3de5db6503097808 */ /* 0x000fcc0004000100 */
[C---:B--2---:R-:W-:Y:S01]  /*19e0*/  DFMA R4, R66.reuse, R8, R4 ;  /* 0x000000084204722b */ /* 0x044fe20000000004 */
[----:B------:R-:W2:Y:S07]  /*19f0*/  LDG.E.128.CONSTANT R8, desc[UR36][R70.64+0x10] ;  /* 0x0000102446087981 */ /* 0x000eae000c1e9d00 */
[----:B------:R-:W-:-:S08]  /*1a00*/  DFMA R4, R66, R4, R6 ;  /* 0x000000044204722b */ /* 0x000fd00000000006 */
[C---:B--2---:R-:W-:Y:S02]  /*1a10*/  DFMA R8, R66.reuse, R4, R8 ;  /* 0x000000044208722b */ /* 0x044fe40000000008 */
[----:B------:R-:W0:Y:S06]  /*1a20*/  LDC.64 R4, c[0x0][0x398] ;  /* 0x0000e600ff047b82 */ /* 0x000e2c0000000a00 */
[----:B------:R-:W-:-:S08]  /*1a30*/  DFMA R8, R66, R8, R10 ;  /* 0x000000084208722b */ /* 0x000fd0000000000a */
[C---:B---3--:R-:W-:Y:S01]  /*1a40*/  DFMA R12, R66.reuse, R8, R12 ;  /* 0x00000008420c722b */ /* 0x048fe2000000000c */
[----:B0-----:R-:W2:Y:S04]  /*1a50*/  LDG.E.64 R6, desc[UR36][R4.64+0x8] ;  /* 0x0000082404067981 */ /* 0x001ea8000c1e1b00 */
[----:B------:R-:W3:Y:S04]  /*1a60*/  LDG.E.64 R8, desc[UR36][R4.64] ;  /* 0x0000002404087981 */ /* 0x000ee8000c1e1b00 */
[----:B------:R0:W4:Y:S01]  /*1a70*/  LDG.E.64 R10, desc[UR36][R4.64+0x10] ;  /* 0x00001024040a7981 */ /* 0x000122000c1e1b00 */
[----:B------:R-:W-:-:S02]  /*1a80*/  DFMA R12, R66, R12, R14 ;  /* 0x0000000c420c722b */ /* 0x000fc4000000000e */
[----:B------:R-:W-:-:S06]  /*1a90*/  DMUL R14, R38, R60 ;  /* 0x0000003c260e7228 */ /* 0x000fcc0000000000 */
[----:B------:R-:W-:Y:S02]  /*1aa0*/  DFMA R68, R12, R68, R68 ;  /* 0x000000440c44722b */ /* 0x000fe40000000044 */
[----:B------:R-:W-:Y:S02]  /*1ab0*/  DFMA R12, R66, R12, 1 ;  /* 0x3ff00000420c742b */ /* 0x000fe4000000000c */
[----:B------:R-:W-:Y:S02]  /*1ac0*/  DMUL R66, R62, R14 ;  /* 0x0000000e3e427228 */ /* 0x000fe40000000000 */
[----:B------:R-:W-:-:S06]  /*1ad0*/  DMUL R14, R40, R56 ;  /* 0x00000038280e7228 */ /* 0x000fcc0000000000 */
[----:B------:R-:W-:Y:S02]  /*1ae0*/  FSEL R12, R12, R68, !P0 ;  /* 0x000000440c0c7208 */ /* 0x000fe40004000000 */
[----:B------:R-:W-:Y:S01]  /*1af0*/  FSEL R13, R13, R69, !P0 ;  /* 0x000000450d0d7208 */ /* 0x000fe20004000000 */
[----:B------:R-:W-:Y:S02]  /*1b00*/  DFMA R58, R14, R58, -R66 ;  /* 0x0000003a0e3a722b */ /* 0x000fe40000000842 */
[----:B------:R-:W-:-:S03]  /*1b10*/  DMUL R66, R38, R64 ;  /* 0x0000004026427228 */ /* 0x000fc60000000000 */
[----:B------:R-:W-:Y:S01]  /*1b20*/  DADD R14, RZ, -R12 ;  /* 0x00000000ff0e7229 */ /* 0x000fe2000000080c */
[----:B------:R-:W-:-:S04]  /*1b30*/  LOP3.LUT P0, RZ, R0, 0x2, RZ, 0xc0, !PT ;  /* 0x0000000200ff7812 */ /* 0x000fc8000780c0ff */
[----:B------:R-:W-:-:S05]  /*1b40*/  DMUL R66, R56, R66 ;  /* 0x0000004238427228 */ /* 0x000fca0000000000 */
[----:B0-----:R-:W-:Y:S02]  /*1b50*/  FSEL R4, R12, R14, !P0 ;  /* 0x0000000e0c047208 */ /* 0x001fe40004000000 */
[----:B------:R-:W-:Y:S01]  /*1b60*/  FSEL R5, R13, R15, !P0 ;  /* 0x0000000f0d057208 */ /* 0x000fe20004000000 */
[C---:B------:R-:W-:Y:S02]  /*1b70*/  DMUL R62, R20.reuse, R62 ;  /* 0x0000003e143e7228 */ /* 0x040fe40000000000 */
[----:B------:R-:W-:-:S03]  /*1b80*/  DMUL R60, R20, R60 ;  /* 0x0000003c143c7228 */ /* 0x000fc60000000000 */
[----:B------:R-:W-:-:S03]  /*1b90*/  DFMA R58, R4, R66, R58 ;  /* 0x00000042043a722b */ /* 0x000fc6000000003a */
[----:B------:R-:W-:-:S05]  /*1ba0*/  DMUL R62, R56, R62 ;  /* 0x0000003e383e7228 */ /* 0x000fca0000000000 */
[----:B------:R-:W-:Y:S01]  /*1bb0*/  DFMA R58, R64, R60, R58 ;  /* 0x0000003c403a722b */ /* 0x000fe2000000003a */
[----:B------:R-:W-:Y:S07]  /*1bc0*/  BSSY.RECONVERGENT B2, `(.L_x_235) ;  /* 0x0000021000027945 */ /* 0x000fee0003800200 */
[----:B------:R-:W-:-:S08]  /*1bd0*/  DFMA R58, R4, R62, R58 ;  /* 0x0000003e043a722b */ /* 0x000fd0000000003a */
[----:B------:R-:W-:Y:S02]  /*1be0*/  DADD R52, R52, R58 ;  /* 0x0000000034347229 */ /* 0x000fe4000000003a */
[----:B--2---:R-:W-:-:S08]  /*1bf0*/  DMUL R6, R48, R6 ;  /* 0x0000000630067228 */ /* 0x004fd00000000000 */
[----:B---3--:R-:W-:-:S08]  /*1c00*/  DFMA R6, R50, R8, R6 ;  /* 0x000000083206722b */ /* 0x008fd00000000006 */
[----:B----4-:R-:W-:Y:S01]  /*1c10*/  DFMA R56, R46, R10, R6 ;  /* 0x0000000a2e38722b */ /* 0x010fe20000000006 */
[----:B------:R-:W-:Y:S10]  /*1c20*/  @!P2 BRA `(.L_x_236) ;  /* 0x000000000060a947 */ /* 0x000ff40003800000 */
        /* <DEDUP_REMOVED lines=24> */
.L_x_236:
[----:B------:R-:W-:Y:S01]  /*1db0*/  DMUL R58, RZ, R54 ;  /* 0x00000036ff3a7228 */ /* 0x000fe20000000000 */
[----:B------:R-:W-:-:S10]  /*1dc0*/  IMAD.MOV.U32 R0, RZ, RZ, RZ ;  /* 0x000000ffff007224 */ /* 0x000fd400078e00ff */
.L_x_237:
[----:B------:R-:W-:Y:S05]  /*1dd0*/  BSYNC.RECONVERGENT B2 ;  /* 0x0000000000027941 */ /* 0x000fea0003800200 */
.L_x_235:
        /* <DEDUP_REMOVED lines=55> */
.L_x_241:
[----:B------:R-:W-:Y:S05]  /*2150*/  BSYNC.RECONVERGENT B3 ;  /* 0x0000000000037941 */ /* 0x000fea0003800200 */
.L_x_240:
[----:B------:R-:W-:Y:S01]  /*2160*/  VIADD R0, R0, 0x1 ;  /* 0x0000000100007836 */ /* 0x000fe20000000000 */
[----:B------:R-:W-:Y:S06]  /*2170*/  BRA `(.L_x_242) ;  /* 0x0000000000087947 */ /* 0x000fec0003800000 */
.L_x_239:
[----:B------:R-:W-:Y:S01]  /*2180*/  DMUL R60, RZ, R44 ;  /* 0x0000002cff3c7228 */ /* 0x000fe20000000000 */
[----:B------:R-:W-:-:S10]  /*2190*/  IMAD.MOV.U32 R0, RZ, RZ, 0x1 ;  /* 0x00000001ff007424 */ /* 0x000fd400078e00ff */
.L_x_242:
[----:B------:R-:W-:Y:S05]  /*21a0*/  BSYNC.RECONVERGENT B2 ;  /* 0x0000000000027941 */ /* 0x000fea0003800200 */
.L_x_238:
        /* <DEDUP_REMOVED lines=55> */
.L_x_246:
[----:B------:R-:W-:Y:S05]  /*2520*/  BSYNC.RECONVERGENT B3 ;  /* 0x0000000000037941 */ /* 0x000fea0003800200 */
.L_x_245:
[----:B------:R-:W-:Y:S01]  /*2530*/  VIADD R0, R0, 0x1 ;  /* 0x0000000100007836 */ /* 0x000fe20000000000 */
[----:B------:R-:W-:Y:S06]  /*2540*/  BRA `(.L_x_247) ;  /* 0x0000000000087947 */ /* 0x000fec0003800000 */
.L_x_244:
[----:B------:R-:W-:Y:S01]  /*2550*/  DMUL R62, RZ, R54 ;  /* 0x00000036ff3e7228 */ /* 0x000fe20000000000 */
[----:B------:R-:W-:-:S10]  /*2560*/  IMAD.MOV.U32 R0, RZ, RZ, 0x1 ;  /* 0x00000001ff007424 */ /* 0x000fd400078e00ff */
.L_x_247:
[----:B------:R-:W-:Y:S05]  /*2570*/  BSYNC.RECONVERGENT B2 ;  /* 0x0000000000027941 */ /* 0x000fea0003800200 */
.L_x_243:
        /* <DEDUP_REMOVED lines=55> */
.L_x_251:
[----:B------:R-:W-:Y:S05]  /*28f0*/  BSYNC.RECONVERGENT B3 ;  /* 0x0000000000037941 */ /* 0x000fea0003800200 */
.L_x_250:
[----:B------:R-:W-:Y:S01]  /*2900*/  VIADD R0, R0, 0x1 ;  /* 0x0000000100007836 */ /* 0x000fe20000000000 */
[----:B------:R-:W-:Y:S06]  /*2910*/  BRA `(.L_x_252) ;  /* 0x0000000000087947 */ /* 0x000fec0003800000 */
.L_x_249:
[----:B------:R-:W-:Y:S01]  /*2920*/  DMUL R62, RZ, R42 ;  /* 0x0000002aff3e7228 */ /* 0x000fe20000000000 */
[----:B------:R-:W-:-:S10]  /*2930*/  IMAD.MOV.U32 R0, RZ, RZ, 0x1 ;  /* 0x00000001ff007424 */ /* 0x000fd400078e00ff */
.L_x_252:
[----:B------:R-:W-:Y:S05]  /*2940*/  BSYNC.RECONVERGENT B2 ;  /* 0x0000000000027941 */ /* 0x000fea0003800200 */
.L_x_248:
        /* <DEDUP_REMOVED lines=17> */
[----:B------:R-:W-:Y:S02]  /*2a60*/  DFMA R4, R66, R4, R6 ;  /* 0x000000044204722b */ /* 0x000fe40000000006 */
[----:B------:R-:W-:-:S06]  /*2a70*/  DMUL R6, R38, R54 ;  /* 0x0000003626067228 */ /* 0x000fcc0000000000 */
        /* <DEDUP_REMOVED lines=12> */
[----:B------:R-:W-:-:S05]  /*2b40*/  DMUL R4, R40, R58 ;  /* 0x0000003a28047228 */ /* 0x000fca0000000000 */
[----:B------:R-:W-:-:S08]  /*2b50*/  DMUL R6, R62, R6 ;  /* 0x000000063e067228 */ /* 0x000fd00000000000 */
[----:B------:R-:W-:Y:S01]  /*2b60*/  DFMA R60, R4, R60, R6 ;  /* 0x0000003c043c722b */ /* 0x000fe20000000006 */
        /* <DEDUP_REMOVED lines=25> */
.L_x_254:
[----:B------:R-:W-:Y:S01]  /*2d00*/  DMUL R68, RZ, R44 ;  /* 0x0000002cff447228 */ /* 0x000fe20000000000 */
[----:B------:R-:W-:-:S10]  /*2d10*/  IMAD.MOV.U32 R0, RZ, RZ, RZ ;  /* 0x000000ffff007224 */ /* 0x000fd400078e00ff */
.L_x_255:
[----:B------:R-:W-:Y:S05]  /*2d20*/  BSYNC.RECONVERGENT B2 ;  /* 0x0000000000027941 */ /* 0x000fea0003800200 */
.L_x_253:
        /* <DEDUP_REMOVED lines=55> */
.L_x_257:
[----:B------:R-:W-:Y:S01]  /*30a0*/  DMUL R68, RZ, R42 ;  /* 0x0000002aff447228 */ /* 0x000fe20000000000 */
[----:B------:R-:W-:-:S10]  /*30b0*/  IMAD.MOV.U32 R0, RZ, RZ, RZ ;  /* 0x000000ffff007224 */ /* 0x000fd400078e00ff */
.L_x_258:
[----:B------:R-:W-:Y:S05]  /*30c0*/  BSYNC.RECONVERGENT B2 ;  /* 0x0000000000027941 */ /* 0x000fea0003800200 */
.L_x_256:
        /* <DEDUP_REMOVED lines=23> */
[----:B------:R-:W4:Y:S01]  /*3240*/  LDG.E.64 R10, desc[UR36][R4.64+0x10] ;  /* 0x00001024040a7981 */ /* 0x000f22000c1e1b00 */
[----:B------:R-:W-:-:S08]  /*3250*/  DFMA R12, R66, R12, R14 ;  /* 0x0000000c420c722b */ /* 0x000fd0000000000e */
[----:B------:R-:W-:Y:S02]  /*3260*/  DFMA R68, R12, R68, R68 ;  /* 0x000000440c44722b */ /* 0x000fe40000000044 */
[----:B------:R-:W-:Y:S02]  /*3270*/  DFMA R12, R66, R12, 1 ;  /* 0x3ff00000420c742b */ /* 0x000fe4000000000c */
[----:B------:R-:W-:-:S08]  /*3280*/  DMUL R14, R38, R58 ;  /* 0x0000003a260e7228 */ /* 0x000fd00000000000 */
[----:B------:R-:W-:Y:S02]  /*3290*/  FSEL R66, R12, R68, !P0 ;  /* 0x000000440c427208 */ /* 0x000fe40004000000 */
[----:B------:R-:W-:-:S06]  /*32a0*/  FSEL R67, R13, R69, !P0 ;  /* 0x000000450d437208 */ /* 0x000fcc0004000000 */
[----:B------:R-:W-:Y:S01]  /*32b0*/  DADD R12, RZ, -R66 ;  /* 0x00000000ff0c7229 */ /* 0x000fe20000000842 */
[----:B------:R-:W-:Y:S01]  /*32c0*/  LOP3.LUT P0, RZ, R0, 0x2, RZ, 0xc0, !PT ;  /* 0x0000000200ff7812 */ /* 0x000fe2000780c0ff */
[----:B------:R-:W-:Y:S02]  /*32d0*/  DMUL R14, R64, R14 ;  /* 0x0000000e400e7228 */ /* 0x000fe40000000000 */
[----:B------:R-:W-:-:S06]  /*32e0*/  DMUL R58, R20, R58 ;  /* 0x0000003a143a7228 */ /* 0x000fcc0000000000 */
[----:B------:R-:W-:Y:S02]  /*32f0*/  FSEL R12, R66, R12, !P0 ;  /* 0x0000000c420c7208 */ /* 0x000fe40004000000 */
[----:B------:R-:W-:Y:S01]  /*3300*/  FSEL R13, R67, R13, !P0 ;  /* 0x0000000d430d7208 */ /* 0x000fe20004000000 */
[----:B------:R-:W-:-:S05]  /*3310*/  DMUL R54, R20, R54 ;  /* 0x0000003614367228 */ /* 0x000fca0000000000 */
[----:B------:R-:W-:Y:S02]  /*3320*/  DFMA R60, R12, R14, R60 ;  /* 0x0000000e0c3c722b */ /* 0x000fe4000000003c */
[----:B------:R-:W-:-:S06]  /*3330*/  DMUL R58, R64, R58 ;  /* 0x0000003a403a7228 */ /* 0x000fcc0000000000 */
[----:B------:R-:W-:Y:S01]  /*3340*/  DFMA R54, R12, -R54, R60 ;  /* 0x800000360c36722b */ /* 0x000fe2000000003c */
        /* <DEDUP_REMOVED lines=31> */
.L_x_260:
[----:B------:R-:W-:Y:S01]  /*3540*/  DMUL R48, RZ, R44 ;  /* 0x0000002cff307228 */ /* 0x000fe20000000000 */
[----:B------:R-:W-:-:S10]  /*3550*/  IMAD.MOV.U32 R0, RZ, RZ, RZ ;  /* 0x000000ffff007224 */ /* 0x000fd400078e00ff */
.L_x_261:
[----:B------:R-:W-:Y:S05]  /*3560*/  BSYNC.RECONVERGENT B2 ;  /* 0x0000000000027941 */ /* 0x000fea0003800200 */
.L_x_259:
        /* <DEDUP_REMOVED lines=56> */
.L_x_265:
[----:B------:R-:W-:Y:S05]  /*38f0*/  BSYNC.RECONVERGENT B3 ;  /* 0x0000000000037941 */ /* 0x000fea0003800200 */
.L_x_264:
[----:B------:R-:W-:Y:S01]  /*3900*/  VIADD R0, R0, 0x1 ;  /* 0x0000000100007836 */ /* 0x000fe20000000000 */
[----:B------:R-:W-:Y:S06]  /*3910*/  BRA `(.L_x_266) ;  /* 0x0000000000087947 */ /* 0x000fec0003800000 */
.L_x_263:
[----:B------:R-:W-:Y:S01]  /*3920*/  DMUL R50, RZ, R44 ;  /* 0x0000002cff327228 */ /* 0x000fe20000000000 */
[----:B------:R-:W-:-:S10]  /*3930*/  IMAD.MOV.U32 R0, RZ, RZ, 0x1 ;  /* 0x00000001ff007424 */ /* 0x000fd400078e00ff */
.L_x_266:
[----:B------:R-:W-:Y:S05]  /*3940*/  BSYNC.RECONVERGENT B2 ;  /* 0x0000000000027941 */ /* 0x000fea0003800200 */
.L_x_262:
        /* <DEDUP_REMOVED lines=56> */
.L_x_268:
[----:B------:R-:W-:Y:S01]  /*3cd0*/  DMUL R50, RZ, R42 ;  /* 0x0000002aff327228 */ /* 0x000fe20000000000 */
[----:B------:R-:W-:-:S10]  /*3ce0*/  IMAD.MOV.U32 R0, RZ, RZ, RZ ;  /* 0x000000ffff007224 */ /* 0x000fd400078e00ff */
.L_x_269:
[----:B------:R-:W-:Y:S05]  /*3cf0*/  BSYNC.RECONVERGENT B2 ;  /* 0x0000000000027941 */ /* 0x000fea0003800200 */
.L_x_267:
        /* <DEDUP_REMOVED lines=14> */
[----:B------:R-:W-:-:S02]  /*3de0*/  DMUL R48, R40, R48 ;  /* 0x0000003028307228 */ /* 0x000fc40000000000 */
[----:B------:R-:W-:Y:S01]  /*3df0*/  FSEL R60, R60, -8.06006814911005101289e+34, !P0 ;  /* 0xf9785eba3c3c7808 */ /* 0x000fe20004000000 */
[----:B------:R-:W-:Y:S01]  /*3e00*/  DMUL R38, R38, R44 ;  /* 0x0000002c26267228 */ /* 0x000fe20000000000 */
        /* <DEDUP_REMOVED lines=15> */
[----:B------:R-:W-:-:S05]  /*3f00*/  DSETP.NEU.AND P0, PT, |R42|, +INF , PT ;  /* 0x7ff000002a00742a */ /* 0x000fca0003f0d200 */
[----:B------:R-:W-:-:S09]  /*3f10*/  DFMA R38, R38, R4, -R48 ;  /* 0x000000042626722b */ /* 0x000fd20000000830 */
[----:B------:R-:W-:Y:S05]  /*3f20*/  @!P0 BRA `(.L_x_271) ;  /* 0x00000000006c8947 */ /* 0x000fea0003800000 */
        /* <DEDUP_REMOVED lines=24> */
.L_x_273:
[----:B------:R-:W-:Y:S05]  /*40b0*/  BSYNC.RECONVERGENT B3 ;  /* 0x0000000000037941 */ /* 0x000fea0003800200 */
.L_x_272:
[----:B------:R-:W-:Y:S01]  /*40c0*/  VIADD R0, R0, 0x1 ;  /* 0x0000000100007836 */ /* 0x000fe20000000000 */
[----:B------:R-:W-:Y:S06]  /*40d0*/  BRA `(.L_x_274) ;  /* 0x0000000000087947 */ /* 0x000fec0003800000 */
.L_x_271:
[----:B------:R-:W-:Y:S01]  /*40e0*/  DMUL R40, RZ, R42 ;  /* 0x0000002aff287228 */ /* 0x000fe20000000000 */
[----:B------:R-:W-:-:S10]  /*40f0*/  IMAD.MOV.U32 R0, RZ, RZ, 0x1 ;  /* 0x00000001ff007424 */ /* 0x000fd400078e00ff */
.L_x_274:
[----:B------:R-:W-:Y:S05]  /*4100*/  BSYNC.RECONVERGENT B2 ;  /* 0x0000000000027941 */ /* 0x000fea0003800200 */
.L_x_270:
[----:B------:R-:W0:Y:S01]  /*4110*/  LDCU.64 UR4, c[0x4][0x1c8] ;  /* 0x01003900ff0477ac */ /* 0x000e220008000a00 */
[----:B------:R-:W-:-:S05]  /*4120*/  IMAD.SHL.U32 R3, R0, 0x40, RZ ;  /* 0x0000004000037824 */ /* 0x000fca00078e00ff */
[----:B------:R-:W-:-:S04]  /*4130*/  LOP3.LUT R3, R3, 0x40, RZ, 0xc0, !PT ;  /* 0x0000004003037812 */ /* 0x000fc800078ec0ff */
[----:B0-----:R-:W-:-:S05]  /*4140*/  IADD3 R48, P0, PT, R3, UR4, RZ ;  /* 0x0000000403307c10 */ /* 0x001fca000ff1e0ff */
[----:B------:R-:W-:Y:S01]  /*4150*/  IMAD.X R49, RZ, RZ, UR5, P0 ;  /* 0x00000005ff317e24 */ /* 0x000fe200080e06ff */
[----:B------:R-:W-:Y:S01]  /*4160*/  LOP3.LUT R3, R0, 0x1, RZ, 0xc0, !PT ;  /* 0x0000000100037812 */ /* 0x000fe200078ec0ff */
[----:B------:R-:W-:Y:S01]  /*4170*/  IMAD.MOV.U32 R50, RZ, RZ, 0x20fd8164 ;  /* 0x20fd8164ff327424 */ /* 0x000fe200078e00ff */
[----:B------:R-:W-:Y:S01]  /*4180*/  DMUL R42, R40, R40 ;  /* 0x00000028282a7228 */ /* 0x000fe20000000000 */
[----:B------:R0:W-:Y:S01]  /*4190*/  STL.64 [R1], R52 ;  /* 0x0000003401007387 */ /* 0x0001e20000100a00 */
[----:B------:R-:W1:Y:S03]  /*41a0*/  LDCU.64 UR4, c[0x4][0x158] ;  /* 0x01002b00ff0477ac */ /* 0x000e660008000a00 */
[----:B------:R-:W2:Y:S04]  /*41b0*/  LDG.E.128.CONSTANT R4, desc[UR36][R48.64] ;  /* 0x0000002430047981 */ /* 0x000ea8000c1e9d00 */
[----:B------:R-:W3:Y:S04]  /*41c0*/  LDG.E.128.CONSTANT R8, desc[UR36][R48.64+0x10] ;  /* 0x0000102430087981 */ /* 0x000ee8000c1e9d00 */
[----:B------:R-:W4:Y:S01]  /*41d0*/  LDG.E.128.CONSTANT R12, desc[UR36][R48.64+0x20] ;  /* 0x00002024300c7981 */ /* 0x000f22000c1e9d00 */
[----:B------:R-:W-:Y:S01]  /*41e0*/  ISETP.NE.U32.AND P0, PT, R3, 0x1, PT ;  /* 0x000000010300780c */ /* 0x000fe20003f05070 */
[----:B------:R-:W-:-:S02]  /*41f0*/  IMAD.MOV.U32 R3, RZ, RZ, 0x3da8ff83 ;  /* 0x3da8ff83ff037424 */ /* 0x000fc400078e00ff */
[----:B------:R0:W-:Y:S01]  /*4200*/  STL.64 [R1+0x8], R56 ;  /* 0x0000083801007387 */ /* 0x0001e20000100a00 */
        /* <DEDUP_REMOVED lines=12> */
[----:B------:R-:W-:Y:S02]  /*42d0*/  LOP3.LUT P0, RZ, R0, 0x2, RZ, 0xc0, !PT ;  /* 0x0000000200ff7812 */ /* 0x000fe4000780c0ff */
[----:B------:R-:W-:Y:S02]  /*42e0*/  MOV R0, 0x1d0 ;  /* 0x000001d000007802 */ /* 0x000fe40000000f00 */
[----:B------:R-:W-:Y:S02]  /*42f0*/  DADD R4, RZ, -R6 ;  /* 0x00000000ff047229 */ /* 0x000fe40000000806 */
[----:B------:R0:W2:Y:S08]  /*4300*/  LDC.64 R8, c[0x4][R0] ;  /* 0x0100000000087b82 */ /* 0x0000b00000000a00 */
[----:B------:R-:W-:Y:S01]  /*4310*/  FSEL R4, R6, R4, !P0 ;  /* 0x0000000406047208 */ /* 0x000fe20004000000 */
[----:B------:R-:W-:Y:S01]  /*4320*/  IMAD.MOV.U32 R6, RZ, RZ, R2 ;  /* 0x000000ffff067224 */ /* 0x000fe200078e0002 */
[----:B------:R-:W-:Y:S01]  /*4330*/  FSEL R5, R7, R5, !P0 ;  /* 0x0000000507057208 */ /* 0x000fe20004000000 */
[----:B------:R-:W-:-:S05]  /*4340*/  IMAD.MOV.U32 R7, RZ, RZ, R16 ;  /* 0x000000ffff077224 */ /* 0x000fca00078e0010 */
[----:B------:R-:W-:Y:S01]  /*4350*/  DMUL R20, R20, R4 ;  /* 0x0000000414147228 */ /* 0x000fe20000000000 */
[----:B-1----:R-:W-:Y:S02]  /*4360*/  IMAD.U32 R4, RZ, RZ, UR4 ;  /* 0x00000004ff047e24 */ /* 0x002fe4000f8e00ff */
[----:B------:R-:W-:-:S05]  /*4370*/  IMAD.U32 R5, RZ, RZ, UR5 ;  /* 0x00000005ff057e24 */ /* 0x000fca000f8e00ff */
[----:B------:R-:W-:-:S08]  /*4380*/  DFMA R20, R44, R20, R38 ;  /* 0x000000142c14722b */ /* 0x000fd00000000026 */
[----:B------:R-:W-:-:S07]  /*4390*/  DADD R46, R46, R20 ;  /* 0x000000002e2e7229 */ /* 0x000fce0000000014 */
[----:B------:R0:W-:Y:S04]  /*43a0*/  STL.64 [R1+0x10], R46 ;  /* 0x0000102e01007387 */ /* 0x0001e80000100a00 */
[----:B------:R-:W-:-:S07]  /*43b0*/  LEPC R20, `(.L_x_275) ;  /* 0x000000001014794e */ /* 0x000fce0000000000 */
[----:B0-2---:R-:W-:Y:S05]  /*43c0*/  CALL.ABS.NOINC R8 ;  /* 0x0000000008007343 */ /* 0x005fea0003c00000 */
.L_x_275:
[----:B------:R-:W0:Y:S02]  /*43d0*/  LDC.64 R4, c[0x0][0x388] ;  /* 0x0000e200ff047b82 */ /* 0x000e240000000a00 */
[----:B0-----:R-:W2:Y:S01]  /*43e0*/  LDG.E R5, desc[UR36][R4.64] ;  /* 0x0000002404057981 */ /* 0x001ea2000c1e1900 */
[----:B------:R-:W-:Y:S01]  /*43f0*/  VIADD R28, R28, 0x1 ;  /* 0x000000011c1c7836 */ /* 0x000fe20000000000 */
[----:B------:R-:W-:Y:S02]  /*4400*/  IADD3 R24, P1, PT, R24, 0x8, RZ ;  /* 0x0000000818187810 */ /* 0x000fe40007f3e0ff */
[----:B------:R-:W-:Y:S02]  /*4410*/  IADD3 R26, P2, PT, R26, 0x8, RZ ;  /* 0x000000081a1a7810 */ /* 0x000fe40007f5e0ff */
[----:B------:R-:W-:Y:S01]  /*4420*/  IADD3 R22, P3, PT, R22, 0x8, RZ ;  /* 0x0000000816167810 */ /* 0x000fe20007f7e0ff */
[----:B------:R-:W-:Y:S02]  /*4430*/  IMAD.X R25, RZ, RZ, R25, P1 ;  /* 0x000000ffff197224 */ /* 0x000fe400008e0619 */
[----:B------:R-:W-:-:S02]  /*4440*/  IMAD.X R27, RZ, RZ, R27, P2 ;  /* 0x000000ffff1b7224 */ /* 0x000fc400010e061b */
[----:B------:R-:W-:Y:S01]  /*4450*/  IMAD.X R23, RZ, RZ, R23, P3 ;  /* 0x000000ffff177224 */ /* 0x000fe200018e0617 */
[----:B--2---:R-:W-:-:S13]  /*4460*/  ISETP.GE.AND P0, PT, R28, R5, PT ;  /* 0x000000051c00720c */ /* 0x004fda0003f06270 */
[----:B------:R-:W-:Y:S05]  /*4470*/  @!P0 BRA `(.L_x_276) ;  /* 0xffffffbc00a48947 */ /* 0x000fea000383ffff */
.L_x_210:
[----:B0-----:R-:W-:Y:S05]  /*4480*/  BSYNC.RECONVERGENT B6 ;  /* 0x0000000000067941 */ /* 0x001fea0003800200 */
.L_x_209:
[----:B------:R-:W0:Y:S01]  /*4490*/  LDCU UR4, c[0x0][0x360] ;  /* 0x00006c00ff0477ac */ /* 0x000e220008000800 */
[----:B------:R-:W0:Y:S01]  /*44a0*/  LDC R0, c[0x0][0x370] ;  /* 0x0000dc00ff007b82 */ /* 0x000e220000000800 */
[----:B------:R-:W1:Y:S02]  /*44b0*/  LDCU UR5, c[0x0][0x380] ;  /* 0x00007000ff0577ac */ /* 0x000e640008000800 */
[----:B-1----:R-:W-:Y:S02]  /*44c0*/  IMAD.U32 R4, RZ, RZ, UR5 ;  /* 0x00000005ff047e24 */ /* 0x002fe4000f8e00ff */
[----:B0-----:R-:W-:-:S05]  /*44d0*/  IMAD R19, R0, UR4, R19 ;  /* 0x0000000400137c24 */ /* 0x001fca000f8e0213 */
[----:B------:R-:W-:-:S13]  /*44e0*/  ISETP.GE.AND P0, PT, R19, R4, PT ;  /* 0x000000041300720c */ /* 0x000fda0003f06270 */
[----:B------:R-:W-:Y:S05]  /*44f0*/  @!P0 BRA `(.L_x_277) ;  /* 0xffffffbc00408947 */ /* 0x000fea000383ffff */
.L_x_208:
[----:B0-----:R-:W-:Y:S05]  /*4500*/  BSYNC.RECONVERGENT B7 ;  /* 0x0000000000077941 */ /* 0x001fea0003800200 */
.L_x_207:
[----:B------:R-:W-:-:S05]  /*4510*/  VIADD R18, R18, 0x1 ;  /* 0x0000000112127836 */ /* 0x000fca0000000000 */
[----:B------:R-:W-:-:S13]  /*4520*/  ISETP.NE.AND P0, PT, R18, R4, PT ;  /* 0x000000041200720c */ /* 0x000fda0003f05270 */
[----:B------:R-:W-:Y:S05]  /*4530*/  @P0 BRA `(.L_x_278) ;  /* 0xffffffb800ec0947 */ /* 0x000fea000383ffff */
[----:B------:R-:W-:Y:S05]  /*4540*/  EXIT ;  /* 0x000000000000794d */ /* 0x000fea0003800000 */
        .type           $_Z21check_double_special2iPiPdS0_S0_S0_S0_S0_S0_S0_S0_S0_S0_S0_$__internal_trig_reduction_slowpathd,@function
        .size           $_Z21check_double_special2iPiPdS0_S0_S0_S0_S0_S0_S0_S0_S0_S0_S0_$__internal_trig_reduction_slowpathd,(.L_x_1987 - $_Z21check_double_special2iPiPdS0_S0_S0_S0_S0_S0_S0_S0_S0_S0_S0_$__internal_trig_reduction_slowpathd)
$_Z21check_double_special2iPiPdS0_S0_S0_S0_S0_S0_S0_S0_S0_S0_S0_$__internal_trig_reduction_slowpathd:
[----:B------:R-:W-:Y:S01]  /*4550*/  SHF.R.U32.HI R15, RZ, 0x14, R13 ;  /* 0x00000014ff0f7819 */ /* 0x000fe2000001160d */
[----:B------:R-:W-:-:S03]  /*4560*/  IMAD.MOV.U32 R6, RZ, RZ, RZ ;  /* 0x000000ffff067224 */ /* 0x000fc600078e00ff */
[----:B------:R-:W-:-:S04]  /*4570*/  LOP3.LUT R0, R15, 0x7ff, RZ, 0xc0, !PT ;  /* 0x000007ff0f007812 */ /* 0x000fc800078ec0ff */
[----:B------:R-:W-:-:S13]  /*4580*/  ISETP.NE.AND P0, PT, R0, 0x7ff, PT ;  /* 0x000007ff0000780c */ /* 0x000fda0003f05270 */
[----:B------:R-:W-:Y:S05]  /*4590*/  @!P0 BRA `(.L_x_279) ;  /* 0x0000000800788947 */ /* 0x000fea0003800000 */
[----:B------:R-:W-:Y:S01]  /*45a0*/  VIADD R0, R0, 0xfffffc00 ;  /* 0xfffffc0000007836 */ /* 0x000fe20000000000 */
[----:B------:R-:W-:Y:S01]  /*45b0*/  BSSY.RECONVERGENT B0, `(.L_x_280) ;  /* 0x0000038000007945 */ /* 0x000fe20003800200 */
[----:B------:R-:W-:-:S03]  /*45c0*/  CS2R R68, SRZ ;  /* 0x0000000000447805 */ /* 0x000fc6000001ff00 */
[----:B------:R-:W-:Y:S02]  /*45d0*/  SHF.R.U32.HI R3, RZ, 0x6, R0 ;  /* 0x00000006ff037819 */ /* 0x000fe40000011600 */
[----:B------:R-:W-:Y:S01]  /*45e0*/  ISETP.GE.U32.AND P0, PT, R0, 0x80, PT ;  /* 0x000000800000780c */ /* 0x000fe20003f06070 */
[----:B------:R-:W-:Y:S01]  /*45f0*/  VIADD R0, R1, 0x18 ;  /* 0x0000001801007836 */ /* 0x000fe20000000000 */
[C---:B------:R-:W-:Y:S02]  /*4600*/  IADD3 R6, PT, PT, -R3.reuse, 0x13, RZ ;  /* 0x0000001303067810 */ /* 0x040fe40007ffe1ff */
[----:B------:R-:W-:Y:S02]  /*4610*/  IADD3 R5, PT, PT, -R3, 0xf, RZ ;  /* 0x0000000f03057810 */ /* 0x000fe40007ffe1ff */
[----:B------:R-:W-:-:S04]  /*4620*/  SEL R6, R6, 0x12, P0 ;  /* 0x0000001206067807 */ /* 0x000fc80000000000 */
[----:B------:R-:W-:-:S13]  /*4630*/  ISETP.GE.AND P0, PT, R5, R6, PT ;  /* 0x000000060500720c */ /* 0x000fda0003f06270 */
[----:B------:R-:W-:Y:S05]  /*4640*/  @P0 BRA `(.L_x_281) ;  /* 0x0000000000b80947 */ /* 0x000fea0003800000 */
[----:B------:R-:W0:Y:S01]  /*4650*/  LDC.64 R66, c[0x0][0x358] ;  /* 0x0000d600ff427b82 */ /* 0x000e220000000a00 */
[----:B------:R-:W-:Y:S01]  /*4660*/  IADD3 R3, PT, PT, RZ, -R3, -R6 ;  /* 0x80000003ff037210 */ /* 0x000fe20007ffe806 */
[----:B------:R-:W-:Y:S01]  /*4670*/  BSSY.RECONVERGENT B1, `(.L_x_282) ;  /* 0x0000025000017945 */ /* 0x000fe20003800200 */
[C---:B------:R-:W-:Y:S01]  /*4680*/  SHF.L.U64.HI R6, R4.reuse, 0xb, R13 ;  /* 0x0000000b04067819 */ /* 0x040fe2000001020d */
[----:B------:R-:W-:Y:S01]  /*4690*/  IMAD.SHL.U32 R4, R4, 0x800, RZ ;  /* 0x0000080004047824 */ /* 0x000fe200078e00ff */
[----:B------:R-:W-:Y:S01]  /*46a0*/  CS2R R68, SRZ ;  /* 0x0000000000447805 */ /* 0x000fe2000001ff00 */
[----:B------:R-:W-:Y:S01]  /*46b0*/  IMAD.MOV.U32 R7, RZ, RZ, RZ ;  /* 0x000000ffff077224 */ /* 0x000fe200078e00ff */
[----:B------:R-:W-:-:S07]  /*46c0*/  LOP3.LUT R6, R6, 0x80000000, RZ, 0xfc, !PT ;  /* 0x8000000006067812 */ /* 0x000fce00078efcff */
.L_x_283:
[----:B------:R-:W1:Y:S01]  /*46d0*/  LDC.64 R8, c[0x4][0x1c0] ;  /* 0x01007000ff087b82 */ /* 0x000e620000000a00 */
[----:B0-----:R-:W-:Y:S02]  /*46e0*/  R2UR UR4, R66 ;  /* 0x00000000420472ca */ /* 0x001fe400000e0000 */
[----:B------:R-:W-:Y:S01]  /*46f0*/  R2UR UR5, R67 ;  /* 0x00000000430572ca */ /* 0x000fe200000e0000 */
[----:B-1----:R-:W-:-:S12]  /*4700*/  IMAD.WIDE R70, R5, 0x8, R8 ;  /* 0x0000000805467825 */ /* 0x002fd800078e0208 */
[----:B------:R-:W2:Y:S01]  /*4710*/  LDG.E.64.CONSTANT R70, desc[UR4][R70.64] ;  /* 0x0000000446467981 */ /* 0x000ea2000c1e9b00 */
[----:B------:R-:W-:Y:S02]  /*4720*/  IMAD.MOV.U32 R10, RZ, RZ, R68 ;  /* 0x000000ffff0a7224 */ /* 0x000fe400078e0044 */
[----:B------:R-:W-:Y:S02]  /*4730*/  IMAD.MOV.U32 R11, RZ, RZ, R69 ;  /* 0x000000ffff0b7224 */ /* 0x000fe400078e0045 */
[----:B------:R-:W-:Y:S02]  /*4740*/  VIADD R3, R3, 0x1 ;  /* 0x0000000103037836 */ /* 0x000fe40000000000 */
[----:B------:R-:W-:Y:S02]  /*4750*/  VIADD R5, R5, 0x1 ;  /* 0x0000000105057836 */ /* 0x000fe40000000000 */
[----:B--2---:R-:W-:-:S04]  /*4760*/  IMAD.WIDE.U32 R10, P5, R70, R4, R10 ;  /* 0x00000004460a7225 */ /* 0x004fc800078a000a */
[----:B------:R-:W-:Y:S02]  /*4770*/  IMAD R9, R70, R6, RZ ;  /* 0x0000000646097224 */ /* 0x000fe400078e02ff */
[----:B------:R-:W-:Y:S02]  /*4780*/  IMAD R8, R71, R4, RZ ;  /* 0x0000000447087224 */ /* 0x000fe400078e02ff */
[----:B------:R-:W-:Y:S01]  /*4790*/  IMAD.MOV.U32 R68, RZ, RZ, R10 ;  /* 0x000000ffff447224 */ /* 0x000fe200078e000a */
[----:B------:R-:W-:Y:S01]  /*47a0*/  IADD3 R9, P0, PT, R9, R11, RZ ;  /* 0x0000000b09097210 */ /* 0x000fe20007f1e0ff */
[----:B------:R-:W-:-:S03]  /*47b0*/  IMAD.HI.U32 R10, R71, R6, RZ ;  /* 0x00000006470a7227 */ /* 0x000fc600078e00ff */
[----:B------:R-:W-:Y:S01]  /*47c0*/  IADD3 R69, P1, PT, R8, R9, RZ ;  /* 0x0000000908457210 */ /* 0x000fe20007f3e0ff */
[----:B------:R-:W-:-:S04]  /*47d0*/  IMAD.HI.U32 R9, R70, R6, RZ ;  /* 0x0000000646097227 */ /* 0x000fc800078e00ff */
[----:B------:R-:W-:Y:S02]  /*47e0*/  IMAD.X R9, RZ, RZ, R9, P5 ;  /* 0x000000ffff097224 */ /* 0x000fe400028e0609 */
[----:B------:R-:W-:-:S04]  /*47f0*/  IMAD.HI.U32 R8, R71, R4, RZ ;  /* 0x0000000447087227 */ /* 0x000fc800078e00ff */
[----:B------:R-:W-:Y:S01]  /*4800*/  IMAD R11, R7, 0x8, R0 ;  /* 0x00000008070b7824 */ /* 0x000fe200078e0200 */
[----:B------:R-:W-:Y:S01]  /*4810*/  IADD3.X R8, P0, PT, R8, R9, RZ, P0, !PT ;  /* 0x0000000908087210 */ /* 0x000fe2000071e4ff */
[----:B------:R-:W-:Y:S02]  /*4820*/  IMAD R9, R71, R6, RZ ;  /* 0x0000000647097224 */ /* 0x000fe400078e02ff */
[----:B------:R-:W-:Y:S01]  /*4830*/  VIADD R7, R7, 0x1 ;  /* 0x0000000107077836 */ /* 0x000fe20000000000 */
[----:B------:R0:W-:Y:S01]  /*4840*/  STL.64 [R11], R68 ;  /* 0x000000440b007387 */ /* 0x0001e20000100a00 */
[----:B------:R-:W-:Y:S01]  /*4850*/  IMAD.X R10, RZ, RZ, R10, P0 ;  /* 0x000000ffff0a7224 */ /* 0x000fe200000e060a */
[----:B------:R-:W-:Y:S02]  /*4860*/  ISETP.NE.AND P0, PT, R3, -0xf, PT ;  /* 0xfffffff10300780c */ /* 0x000fe40003f05270 */
[----:B------:R-:W-:-:S05]  /*4870*/  IADD3.X R8, P1, PT, R9, R8, RZ, P1, !PT ;  /* 0x0000000809087210 */ /* 0x000fca0000f3e4ff */
[----:B------:R-:W-:Y:S02]  /*4880*/  IMAD.X R9, RZ, RZ, R10, P1 ;  /* 0x000000ffff097224 */ /* 0x000fe400008e060a */
[----:B0-----:R-:W-:Y:S02]  /*4890*/  IMAD.MOV.U32 R68, RZ, RZ, R8 ;  /* 0x000000ffff447224 */ /* 0x001fe400078e0008 */
[----:B------:R-:W-:Y:S02]  /*48a0*/  IMAD.MOV.U32 R69, RZ, RZ, R9 ;  /* 0x000000ffff457224 */ /* 0x000fe400078e0009 */
[----:B------:R-:W-:Y:S05]  /*48b0*/  @P0 BRA `(.L_x_283) ;  /* 0xfffffffc00840947 */ /* 0x000fea000383ffff */
[----:B------:R-:W-:Y:S05]  /*48c0*/  BSYNC.RECONVERGENT B1 ;  /* 0x0000000000017941 */ /* 0x000fea0003800200 */
.L_x_282:
[----:B------:R-:W-:-:S05]  /*48d0*/  LOP3.LUT R4, R15, 0x7ff, RZ, 0xc0, !PT ;  /* 0x000007ff0f047812 */ /* 0x000fca00078ec0ff */
[----:B------:R-:W-:-:S05]  /*48e0*/  VIADD R4, R4, 0xfffffc00 ;  /* 0xfffffc0004047836 */ /* 0x000fca0000000000 */
[----:B------:R-:W-:Y:S02]  /*48f0*/  SHF.R.U32.HI R3, RZ, 0x6, R4 ;  /* 0x00000006ff037819 */ /* 0x000fe40000011604 */
[----:B------:R-:W-:Y:S02]  /*4900*/  ISETP.GE.U32.AND P0, PT, R4, 0x80, PT ;  /* 0x000000800400780c */ /* 0x000fe40003f06070 */
[----:B------:R-:W-:-:S04]  /*4910*/  IADD3 R3, PT, PT, -R3, 0x13, RZ ;  /* 0x0000001303037810 */ /* 0x000fc80007ffe1ff */
[----:B------:R-:W-:-:S07]  /*4920*/  SEL R5, R3, 0x12, P0 ;  /* 0x0000001203057807 */ /* 0x000fce0000000000 */
.L_x_281:
[----:B------:R-:W-:Y:S05]  /*4930*/  BSYNC.RECONVERGENT B0 ;  /* 0x0000000000007941 */ /* 0x000fea0003800200 */
.L_x_280:
[C---:B------:R-:W-:Y:S02]  /*4940*/  LOP3.LUT R4, R15.reuse, 0x7ff, RZ, 0xc0, !PT ;  /* 0x000007ff0f047812 */ /* 0x040fe400078ec0ff */
[----:B------:R-:W-:-:S03]  /*4950*/  LOP3.LUT P0, R15, R15, 0x3f, RZ, 0xc0, !PT ;  /* 0x0000003f0f0f7812 */ /* 0x000fc6000780c0ff */
[----:B------:R-:W-:-:S05]  /*4960*/  VIADD R4, R4, 0xfffffc00 ;  /* 0xfffffc0004047836 */ /* 0x000fca0000000000 */
[----:B------:R-:W-:-:S05]  /*4970*/  SHF.R.U32.HI R4, RZ, 0x6, R4 ;  /* 0x00000006ff047819 */ /* 0x000fca0000011604 */
[----:B------:R-:W-:-:S04]  /*4980*/  IMAD.IADD R5, R4, 0x1, R5 ;  /* 0x0000000104057824 */ /* 0x000fc800078e0205 */
[----:B------:R-:W-:-:S05]  /*4990*/  IMAD.U32 R14, R5, 0x8, R0 ;  /* 0x00000008050e7824 */ /* 0x000fca00078e0000 */
[----:B------:R0:W-:Y:S04]  /*49a0*/  STL.64 [R14+-0x78], R68 ;  /* 0xffff88440e007387 */ /* 0x0001e80000100a00 */
[----:B------:R-:W2:Y:S04]  /*49b0*/  @P0 LDL.64 R8, [R1+0x20] ;  /* 0x0000200001080983 */ /* 0x000ea80000100a00 */
[----:B------:R-:W3:Y:S04]  /*49c0*/  LDL.64 R4, [R1+0x28] ;  /* 0x0000280001047983 */ /* 0x000ee80000100a00 */
[----:B------:R-:W4:Y:S01]  /*49d0*/  LDL.64 R6, [R1+0x30] ;  /* 0x0000300001067983 */ /* 0x000f220000100a00 */
[----:B------:R-:W-:Y:S01]  /*49e0*/  @P0 LOP3.LUT R0, R15, 0x3f, RZ, 0x3c, !PT ;  /* 0x0000003f0f000812 */ /* 0x000fe200078e3cff */
[----:B------:R-:W-:Y:S01]  /*49f0*/  BSSY.RECONVERGENT B0, `(.L_x_284) ;  /* 0x0000034000007945 */ /* 0x000fe20003800200 */
[----:B--2---:R-:W-:-:S02]  /*4a00*/  @P0 SHF.R.U64 R11, R8, 0x1, R9 ;  /* 0x00000001080b0819 */ /* 0x004fc40000001209 */
[----:B------:R-:W-:Y:S02]  /*4a10*/  @P0 SHF.R.U32.HI R9, RZ, 0x1, R9 ;  /* 0x00000001ff090819 */ /* 0x000fe40000011609 */
[CC--:B---3--:R-:W-:Y:S02]  /*4a20*/  @P0 SHF.L.U32 R10, R4.reuse, R15.reuse, RZ ;  /* 0x0000000f040a0219 */ /* 0x0c8fe400000006ff */
[----:B------:R-:W-:Y:S02]  /*4a30*/  @P0 SHF.R.U64 R11, R11, R0, R9 ;  /* 0x000000000b0b0219 */ /* 0x000fe40000001209 */
[C-C-:B------:R-:W-:Y:S02]  /*4a40*/  @P0 SHF.R.U64 R3, R4.reuse, 0x1, R5.reuse ;  /* 0x0000000104030819 */ /* 0x140fe40000001205 */
[----:B------:R-:W-:Y:S02]  /*4a50*/  @P0 SHF.L.U64.HI R8, R4, R15, R5 ;  /* 0x0000000f04080219 */ /* 0x000fe40000010205 */
[----:B------:R-:W-:-:S02]  /*4a60*/  @P0 LOP3.LUT R4, R10, R11, RZ, 0xfc, !PT ;  /* 0x0000000b0a040212 */ /* 0x000fc400078efcff */
[-C--:B------:R-:W-:Y:S02]  /*4a70*/  @P0 SHF.R.U32.HI R9, RZ, R0.reuse, R9 ;  /* 0x00000000ff090219 */ /* 0x080fe40000011609 */
[----:B------:R-:W-:Y:S02]  /*4a80*/  @P0 SHF.R.U32.HI R11, RZ, 0x1, R5 ;  /* 0x00000001ff0b0819 */ /* 0x000fe40000011605 */
[----:B------:R-:W-:Y:S02]  /*4a90*/  @P0 LOP3.LUT R5, R8, R9, RZ, 0xfc, !PT ;  /* 0x0000000908050212 */ /* 0x000fe400078efcff */
[CC--:B----4-:R-:W-:Y:S02]  /*4aa0*/  @P0 SHF.L.U32 R8, R6.reuse, R15.reuse, RZ ;  /* 0x0000000f06080219 */ /* 0x0d0fe400000006ff */
[----:B------:R-:W-:Y:S02]  /*4ab0*/  @P0 SHF.R.U64 R3, R3, R0, R11 ;  /* 0x0000000003030219 */ /* 0x000fe4000000120b */
[----:B------:R-:W-:-:S02]  /*4ac0*/  @P0 SHF.L.U64.HI R15, R6, R15, R7 ;  /* 0x0000000f060f0219 */ /* 0x000fc40000010207 */
[----:B------:R-:W-:Y:S02]  /*4ad0*/  @P0 LOP3.LUT R6, R8, R3, RZ, 0xfc, !PT ;  /* 0x0000000308060212 */ /* 0x000fe400078efcff */
[----:B------:R-:W-:Y:S01]  /*4ae0*/  @P0 SHF.R.U32.HI R8, RZ, R0, R11 ;  /* 0x00000000ff080219 */ /* 0x000fe2000001160b */
[C---:B------:R-:W-:Y:S01]  /*4af0*/  IMAD.SHL.U32 R0, R4.reuse, 0x4, RZ ;  /* 0x0000000404007824 */ /* 0x040fe200078e00ff */
[----:B------:R-:W-:Y:S02]  /*4b00*/  SHF.L.U64.HI R4, R4, 0x2, R5 ;  /* 0x0000000204047819 */ /* 0x000fe40000010205 */
[----:B------:R-:W-:Y:S02]  /*4b10*/  @P0 LOP3.LUT R7, R15, R8, RZ, 0xfc, !PT ;  /* 0x000000080f070212 */ /* 0x000fe400078efcff */
[----:B------:R-:W-:Y:S02]  /*4b20*/  SHF.L.W.U32.HI R5, R5, 0x2, R6 ;  /* 0x0000000205057819 */ /* 0x000fe40000010e06 */
[----:B------:R-:W-:-:S02]  /*4b30*/  IADD3 RZ, P0, PT, RZ, -R0, RZ ;  /* 0x80000000ffff7210 */ /* 0x000fc40007f1e0ff */
[----:B------:R-:W-:Y:S02]  /*4b40*/  LOP3.LUT R9, RZ, R4, RZ, 0x33, !PT ;  /* 0x00000004ff097212 */ /* 0x000fe400078e33ff */
[----:B------:R-:W-:Y:S02]  /*4b50*/  SHF.L.W.U32.HI R6, R6, 0x2, R7 ;  /* 0x0000000206067819 */ /* 0x000fe40000010e07 */
[----:B------:R-:W-:Y:S02]  /*4b60*/  LOP3.LUT R8, RZ, R5, RZ, 0x33, !PT ;  /* 0x00000005ff087212 */ /* 0x000fe400078e33ff */
[----:B------:R-:W-:Y:S02]  /*4b70*/  IADD3.X R9, P0, PT, RZ, R9, RZ, P0, !PT ;  /* 0x00000009ff097210 */ /* 0x000fe4000071e4ff */
[----:B------:R-:W-:Y:S02]  /*4b80*/  LOP3.LUT R3, RZ, R6, RZ, 0x33, !PT ;  /* 0x00000006ff037212 */ /* 0x000fe400078e33ff */
[----:B------:R-:W-:-:S02]  /*4b90*/  IADD3.X R8, P1, PT, RZ, R8, RZ, P0, !PT ;  /* 0x00000008ff087210 */ /* 0x000fc4000073e4ff */
[----:B------:R-:W-:-:S03]  /*4ba0*/  ISETP.GT.U32.AND P5, PT, R5, -0x1, PT ;  /* 0xffffffff0500780c */ /* 0x000fc60003fa4070 */
[----:B------:R-:W-:Y:S01]  /*4bb0*/  IMAD.X R3, RZ, RZ, R3, P1 ;  /* 0x000000ffff037224 */ /* 0x000fe200008e0603 */
[----:B------:R-:W-:-:S04]  /*4bc0*/  ISETP.GT.AND.EX P0, PT, R6, -0x1, PT, P5 ;  /* 0xffffffff0600780c */ /* 0x000fc80003f04350 */
[----:B------:R-:W-:Y:S02]  /*4bd0*/  SEL R3, R6, R3, P0 ;  /* 0x0000000306037207 */ /* 0x000fe40000000000 */
[----:B------:R-:W-:Y:S02]  /*4be0*/  SEL R8, R5, R8, P0 ;  /* 0x0000000805087207 */ /* 0x000fe40000000000 */
[----:B------:R-:W-:Y:S02]  /*4bf0*/  ISETP.NE.U32.AND P1, PT, R3, RZ, PT ;  /* 0x000000ff0300720c */ /* 0x000fe40003f25070 */
[----:B------:R-:W-:Y:S02]  /*4c00*/  SEL R9, R4, R9, P0 ;  /* 0x0000000904097207 */ /* 0x000fe40000000000 */
[----:B------:R-:W-:Y:S01]  /*4c10*/  SEL R11, R8, R3, !P1 ;  /* 0x00000003080b7207 */ /* 0x000fe20004800000 */
[----:B------:R-:W-:-:S03]  /*4c20*/  @!P0 IMAD.MOV R0, RZ, RZ, -R0 ;  /* 0x000000ffff008224 */ /* 0x000fc600078e0a00 */
[----:B------:R-:W1:Y:S02]  /*4c30*/  FLO.U32 R10, R11 ;  /* 0x0000000b000a7300 */ /* 0x000e6400000e0000 */
[C---:B-1----:R-:W-:Y:S02]  /*4c40*/  IADD3 R5, PT, PT, -R10.reuse, 0x1f, RZ ;  /* 0x0000001f0a057810 */ /* 0x042fe40007ffe1ff */
[----:B------:R-:W-:-:S03]  /*4c50*/  IADD3 R10, PT, PT, -R10, 0x3f, RZ ;  /* 0x0000003f0a0a7810 */ /* 0x000fc60007ffe1ff */
[----:B------:R-:W-:-:S05]  /*4c60*/  @P1 IMAD.MOV R10, RZ, RZ, R5 ;  /* 0x000000ffff0a1224 */ /* 0x000fca00078e0205 */
[----:B------:R-:W-:-:S13]  /*4c70*/  ISETP.NE.AND P1, PT, R10, RZ, PT ;  /* 0x000000ff0a00720c */ /* 0x000fda0003f25270 */
[----:B0-----:R-:W-:Y:S05]  /*4c80*/  @!P1 BRA `(.L_x_285) ;  /* 0x0000000000289947 */ /* 0x001fea0003800000 */
[----:B------:R-:W-:Y:S02]  /*4c90*/  LOP3.LUT R5, R10, 0x3f, RZ, 0xc0, !PT ;  /* 0x0000003f0a057812 */ /* 0x000fe400078ec0ff */
[--C-:B------:R-:W-:Y:S02]  /*4ca0*/  SHF.R.U64 R0, R0, 0x1, R9.reuse ;  /* 0x0000000100007819 */ /* 0x100fe40000001209 */
[----:B------:R-:W-:Y:S02]  /*4cb0*/  SHF.R.U32.HI R9, RZ, 0x1, R9 ;  /* 0x00000001ff097819 */ /* 0x000fe40000011609 */
[----:B------:R-:W-:Y:S02]  /*4cc0*/  LOP3.LUT R4, R10, 0x3f, RZ, 0xc, !PT ;  /* 0x0000003f0a047812 */ /* 0x000fe400078e0cff */
[CC--:B------:R-:W-:Y:S02]  /*4cd0*/  SHF.L.U64.HI R3, R8.reuse, R5.reuse, R3 ;  /* 0x0000000508037219 */ /* 0x0c0fe40000010203 */
[----:B------:R-:W-:-:S02]  /*4ce0*/  SHF.L.U32 R8, R8, R5, RZ ;  /* 0x0000000508087219 */ /* 0x000fc400000006ff */
[-CC-:B------:R-:W-:Y:S02]  /*4cf0*/  SHF.R.U64 R5, R0, R4.reuse, R9.reuse ;  /* 0x0000000400057219 */ /* 0x180fe40000001209 */
[----:B------:R-:W-:Y:S02]  /*4d00*/  SHF.R.U32.HI R4, RZ, R4, R9 ;  /* 0x00000004ff047219 */ /* 0x000fe40000011609 */
[----:B------:R-:W-:Y:S02]  /*4d10*/  LOP3.LUT R8, R8, R5, RZ, 0xfc, !PT ;  /* 0x0000000508087212 */ /* 0x000fe400078efcff */
[----:B------:R-:W-:-:S07]  /*4d20*/  LOP3.LUT R3, R3, R4, RZ, 0xfc, !PT ;  /* 0x0000000403037212 */ /* 0x000fce00078efcff */
.L_x_285:
[----:B------:R-:W-:Y:S05]  /*4d30*/  BSYNC.RECONVERGENT B0 ;  /* 0x0000000000007941 */ /* 0x000fea0003800200 */
.L_x_284:
[----:B------:R-:W-:Y:S01]  /*4d40*/  IMAD.WIDE.U32 R14, R8, 0x2168c235, RZ ;  /* 0x2168c235080e7825 */ /* 0x000fe200078e00ff */
[----:B------:R-:W-:-:S03]  /*4d50*/  SHF.R.U32.HI R7, RZ, 0x1e, R7 ;  /* 0x0000001eff077819 */ /* 0x000fc60000011607 */
[----:B------:R-:W-:Y:S01]  /*4d60*/  IMAD.MOV.U32 R4, RZ, RZ, R15 ;  /* 0x000000ffff047224 */ /* 0x000fe200078e000f */
[----:B------:R-:W-:Y:S01]  /*4d70*/  IADD3 RZ, P1, PT, R14, R14, RZ ;  /* 0x0000000e0eff7210 */ /* 0x000fe20007f3e0ff */
[----:B------:R-:W-:Y:S01]  /*4d80*/  IMAD.MOV.U32 R5, RZ, RZ, RZ ;  /* 0x000000ffff057224 */ /* 0x000fe200078e00ff */
[----:B------:R-:W-:Y:S01]  /*4d90*/  LEA.HI R6, R6, R7, RZ, 0x1 ;  /* 0x0000000706067211 */ /* 0x000fe200078f08ff */
[----:B------:R-:W-:-:S04]  /*4da0*/  IMAD.HI.U32 R0, R3, -0x36f0255e, RZ ;  /* 0xc90fdaa203007827 */ /* 0x000fc800078e00ff */
[----:B------:R-:W-:-:S04]  /*4db0*/  IMAD.WIDE.U32 R8, R8, -0x36f0255e, R4 ;  /* 0xc90fdaa208087825 */ /* 0x000fc800078e0004 */
[C---:B------:R-:W-:Y:S02]  /*4dc0*/  IMAD R4, R3.reuse, -0x36f0255e, RZ ;  /* 0xc90fdaa203047824 */ /* 0x040fe400078e02ff */
[----:B------:R-:W-:-:S04]  /*4dd0*/  IMAD.WIDE.U32 R8, P5, R3, 0x2168c235, R8 ;  /* 0x2168c23503087825 */ /* 0x000fc800078a0008 */
[----:B------:R-:W-:Y:S01]  /*4de0*/  IMAD.X R0, RZ, RZ, R0, P5 ;  /* 0x000000ffff007224 */ /* 0x000fe200028e0600 */
[----:B------:R-:W-:Y:S02]  /*4df0*/  IADD3 R4, P5, PT, R4, R9, RZ ;  /* 0x0000000904047210 */ /* 0x000fe40007fbe0ff */
[----:B------:R-:W-:Y:S02]  /*4e00*/  IADD3.X RZ, P1, PT, R8, R8, RZ, P1, !PT ;  /* 0x0000000808ff7210 */ /* 0x000fe40000f3e4ff */
[C---:B------:R-:W-:Y:S01]  /*4e10*/  ISETP.GT.U32.AND P6, PT, R4.reuse, RZ, PT ;  /* 0x000000ff0400720c */ /* 0x040fe20003fc4070 */
[----:B------:R-:W-:Y:S01]  /*4e20*/  IMAD.X R5, RZ, RZ, R0, P5 ;  /* 0x000000ffff057224 */ /* 0x000fe200028e0600 */
[----:B------:R-:W-:-:S04]  /*4e30*/  IADD3.X R3, P5, PT, R4, R4, RZ, P1, !PT ;  /* 0x0000000404037210 */ /* 0x000fc80000fbe4ff */
[C---:B------:R-:W-:Y:S01]  /*4e40*/  ISETP.GT.AND.EX P1, PT, R5.reuse, RZ, PT, P6 ;  /* 0x000000ff0500720c */ /* 0x040fe20003f24360 */
[----:B------:R-:W-:-:S03]  /*4e50*/  IMAD.X R0, R5, 0x1, R5, P5 ;  /* 0x0000000105007824 */ /* 0x000fc600028e0605 */
[----:B------:R-:W-:Y:S02]  /*4e60*/  SEL R3, R3, R4, P1 ;  /* 0x0000000403037207 */ /* 0x000fe40000800000 */
[----:B------:R-:W-:Y:S02]  /*4e70*/  SEL R0, R0, R5, P1 ;  /* 0x0000000500007207 */ /* 0x000fe40000800000 */
[----:B------:R-:W-:-:S05]  /*4e80*/  IADD3 R3, P5, PT, R3, 0x1, RZ ;  /* 0x0000000103037810 */ /* 0x000fca0007fbe0ff */
[----:B------:R-:W-:-:S05]  /*4e90*/  IMAD.X R0, RZ, RZ, R0, P5 ;  /* 0x000000ffff007224 */ /* 0x000fca00028e0600 */
[----:B------:R-:W-:-:S04]  /*4ea0*/  SHF.R.U64 R3, R3, 0xa, R0 ;  /* 0x0000000a03037819 */ /* 0x000fc80000001200 */
[----:B------:R-:W-:Y:S02]  /*4eb0*/  IADD3 R5, P5, PT, R3, 0x1, RZ ;  /* 0x0000000103057810 */ /* 0x000fe40007fbe0ff */
[----:B------:R-:W-:Y:S02]  /*4ec0*/  SEL R3, RZ, 0xffffffff, !P1 ;  /* 0xffffffffff037807 */ /* 0x000fe40004800000 */
[----:B------:R-:W-:Y:S02]  /*4ed0*/  LEA.HI.X R0, R0, RZ, RZ, 0x16, P5 ;  /* 0x000000ff00007211 */ /* 0x000fe400028fb4ff */
[----:B------:R-:W-:Y:S01]  /*4ee0*/  LOP3.LUT P1, R13, R13, 0x80000000, RZ, 0xc0, !PT ;  /* 0x800000000d0d7812 */ /* 0x000fe2000782c0ff */
[----:B------:R-:W-:Y:S01]  /*4ef0*/  IMAD.IADD R3, R3, 0x1, -R10 ;  /* 0x0000000103037824 */ /* 0x000fe200078e0a0a */
[--C-:B------:R-:W-:Y:S02]  /*4f00*/  SHF.R.U64 R5, R5, 0x1, R0.reuse ;  /* 0x0000000105057819 */ /* 0x100fe40000001200 */
[----:B------:R-:W-:Y:S01]  /*4f10*/  SHF.R.U32.HI R0, RZ, 0x1, R0 ;  /* 0x00000001ff007819 */ /* 0x000fe20000011600 */
[----:B------:R-:W-:Y:S01]  /*4f20*/  IMAD.SHL.U32 R3, R3, 0x100000, RZ ;  /* 0x0010000003037824 */ /* 0x000fe200078e00ff */
[----:B------:R-:W-:-:S02]  /*4f30*/  IADD3 R4, P5, P6, RZ, RZ, R5 ;  /* 0x000000ffff047210 */ /* 0x000fc40007ebe005 */
[----:B------:R-:W-:Y:S02]  /*4f40*/  @!P0 LOP3.LUT R13, R13, 0x80000000, RZ, 0x3c, !PT ;  /* 0x800000000d0d8812 */ /* 0x000fe400078e3cff */
[----:B------:R-:W-:-:S03]  /*4f50*/  IADD3.X R0, PT, PT, R3, 0x3fe00000, R0, P5, P6 ;  /* 0x3fe0000003007810 */ /* 0x000fc60002fec400 */
[----:B------:R-:W-:Y:S01]  /*4f60*/  @P1 IMAD.MOV R6, RZ, RZ, -R6 ;  /* 0x000000ffff061224 */ /* 0x000fe200078e0a06 */
[----:B------:R-:W-:-:S07]  /*4f70*/  LOP3.LUT R13, R0, R13, RZ, 0xfc, !PT ;  /* 0x0000000d000d7212 */ /* 0x000fce00078efcff */
.L_x_279:
[----:B------:R-:W-:Y:S02]  /*4f80*/  IMAD.MOV.U32 R5, RZ, RZ, R13 ;  /* 0x000000ffff057224 */ /* 0x000fe400078e000d */
[----:B------:R-:W-:-:S04]  /*4f90*/  IMAD.MOV.U32 R13, RZ, RZ, 0x0 ;  /* 0x00000000ff0d7424 */ /* 0x000fc800078e00ff */
[----:B------:R-:W-:Y:S05]  /*4fa0*/  RET.REL.NODEC R12 `(_Z21check_double_special2iPiPdS0_S0_S0_S0_S0_S0_S0_S0_S0_S0_S0_) ;  /* 0xffffffb00c147950 */ /* 0x000fea0003c3ffff */
.L_x_286:
        /* <DEDUP_REMOVED lines=13> */
.L_x_1987:


//--------------------- .text._Z20check_double_specialiPiPdS0_S0_S0_S0_S0_S0_S0_S0_S0_S0_S0_ --------------------------
	.section	.text._Z20check_double_specialiPiPdS0_S0_S0_S0_S0_S0_S0_S0_S0_S0_S0_,"ax",@progbits
	.align	128
        .global         _Z20check_double_specialiPiPdS0_S0_S0_S0_S0_S0_S0_S0_S0_S0_S0_
        .type           _Z20check_double_specialiPiPdS0_S0_S0_S0_S0_S0_S0_S0_S0_S0_S0_,@function
        .size           _Z20check_double_specialiPiPdS0_S0_S0_S0_S0_S0_S0_S0_S0_S0_S0_,(.L_x_1988 - _Z20check_double_specialiPiPdS0_S0_S0_S0_S0_S0_S0_S0_S0_S0_S0_)
        .other          _Z20check_double_specialiPiPdS0_S0_S0_S0_S0_S0_S0_S0_S0_S0_S0_,@"STO_CUDA_ENTRY STV_DEFAULT"
_Z20check_double_specialiPiPdS0_S0_S0_S0_S0_S0_S0_S0_S0_S0_S0_:
.text._Z20check_double_specialiPiPdS0_S0_S0_S0_S0_S0_S0_S0_S0_S0_S0_:
[----:B------:R-:W0:Y:S08]  /*0000*/  LDC R1, c[0x0][0x37c] ;  /* 0x0000df00ff017b82 */ /* 0x000e300000000800 */
[----:B------:R-:W1:Y:S01]  /*0010*/  LDC R0, c[0x0][0x380] ;  /* 0x0000e000ff007b82 */ /* 0x000e620000000800 */
[----:B------:R-:W2:Y:S01]  /*0020*/  LDCU UR4, c[0x0][0x2f8] ;  /* 0x00005f00ff0477ac */ /* 0x000ea20008000800 */
[----:B0-----:R-:W-:-:S05]  /*0030*/  VIADD R1, R1, 0xffffffc0 ;  /* 0xffffffc001017836 */ /* 0x001fca0000000000 */
[----:B--2---:R-:W-:Y:S02]  /*0040*/  IADD3 R2, P1, PT, R1, UR4, RZ ;  /* 0x0000000401027c10 */ /* 0x004fe4000ff3e0ff */
[----:B-1----:R-:W-:-:S13]  /*0050*/  ISETP.GE.AND P0, PT, R0, 0x1, PT ;  /* 0x000000010000780c */ /* 0x002fda0003f06270 */
[----:B------:R-:W-:Y:S05]  /*0060*/  @!P0 EXIT ;  /* 0x000000000000894d */ /* 0x000fea0003800000 */
[----:B------:R-:W0:Y:S01]  /*0070*/  S2R R0, SR_TID.X ;  /* 0x0000000000007919 */ /* 0x000e220000002100 */
[----:B------:R-:W1:Y:S01]  /*0080*/  LDCU UR4, c[0x0][0x2fc] ;  /* 0x00005f80ff0477ac */ /* 0x000e620008000800 */
[----:B------:R-:W0:Y:S01]  /*0090*/  S2UR UR5, SR_CTAID.X ;  /* 0x00000000000579c3 */ /* 0x000e220000002500 */
[----:B------:R-:W-:Y:S01]  /*00a0*/  IMAD.MOV.U32 R18, RZ, RZ, RZ ;  /* 0x000000ffff127224 */ /* 0x000fe200078e00ff */
[----:B------:R-:W2:Y:S06]  /*00b0*/  LDCU.64 UR36, c[0x0][0x358] ;  /* 0x00006b00ff2477ac */ /* 0x000eac0008000a00 */
[----:B------:R-:W0:Y:S01]  /*00c0*/  LDC R17, c[0x0][0x360] ;  /* 0x0000d800ff117b82 */ /* 0x000e220000000800 */
[----:B-1----:R-:W-:-:S02]  /*00d0*/  IMAD.X R16, RZ, RZ, UR4, P1 ;  /* 0x00000004ff107e24 */ /* 0x002fc400088e06ff */
[----:B0-2---:R-:W-:-:S07]  /*00e0*/  IMAD R17, R17, UR5, R0 ;  /* 0x0000000511117c24 */ /* 0x005fce000f8e0200 */
.L_x_343:
[----:B------:R-:W0:Y:S01]  /*00f0*/  LDCU UR4, c[0x0][0x380] ;  /* 0x00007000ff0477ac */ /* 0x000e220008000800 */
[----:B------:R-:W-:Y:S01]  /*0100*/  BSSY.RECONVERGENT B8, `(.L_x_287) ;  /* 0x0000437000087945 */ /* 0x000fe20003800200 */
[----:B0-----:R-:W-:-:S05]  /*0110*/  IMAD.U32 R0, RZ, RZ, UR4 ;  /* 0x00000004ff007e24 */ /* 0x001fca000f8e00ff */
[----:B------:R-:W-:-:S13]  /*0120*/  ISETP.GE.AND P0, PT, R17, R0, PT ;  /* 0x000000001100720c */ /* 0x000fda0003f06270 */
[----:B------:R-:W-:Y:S05]  /*0130*/  @P0 BRA `(.L_x_288) ;  /* 0x0000004000cc0947 */ /* 0x000fea0003800000 */
[----:B------:R-:W0:Y:S01]  /*0140*/  LDC.64 R36, c[0x0][0x3c0] ;  /* 0x0000f000ff247b82 */ /* 0x000e220000000a00 */
[----:B------:R-:W-:-:S07]  /*0150*/  IMAD.MOV.U32 R19, RZ, RZ, R17 ;  /* 0x000000ffff137224 */ /* 0x000fce00078e0011 */
[----:B------:R-:W1:Y:S08]  /*0160*/  LDC.64 R30, c[0x0][0x3d8] ;  /* 0x0000f600ff1e7b82 */ /* 0x000e700000000a00 */
[----:B------:R-:W2:Y:S08]  /*0170*/  LDC.64 R32, c[0x0][0x3e0] ;  /* 0x0000f800ff207b82 */ /* 0x000eb00000000a00 */
[----:B------:R-:W3:Y:S01]  /*0180*/  LDC.64 R34, c[0x0][0x3e8] ;  /* 0x0000fa00ff227b82 */ /* 0x000ee20000000a00 */
[----:B0-----:R-:W-:-:S04]  /*0190*/  IMAD.WIDE.U32 R36, R18, 0x8, R36 ;  /* 0x0000000812247825 */ /* 0x001fc800078e0024 */
[----:B-1----:R-:W-:-:S04]  /*01a0*/  IMAD.WIDE.U32 R30, R18, 0x8, R30 ;  /* 0x00000008121e7825 */ /* 0x002fc800078e001e */
[----:B--2---:R-:W-:-:S04]  /*01b0*/  IMAD.WIDE.U32 R32, R18, 0x8, R32 ;  /* 0x0000000812207825 */ /* 0x004fc800078e0020 */
[----:B---3--:R-:W-:-:S07]  /*01c0*/  IMAD.WIDE.U32 R34, R18, 0x8, R34 ;  /* 0x0000000812227825 */ /* 0x008fce00078e0022 */
.L_x_342:
        /* <DEDUP_REMOVED lines=8> */
[----:B------:R-:W-:Y:S01]  /*0250*/  BSSY.RECONVERGENT B6, `(.L_x_291) ;  /* 0x0000411000067945 */ /* 0x000fe20003800200 */
        /* <DEDUP_REMOVED lines=9> */
.L_x_341:
        /* <DEDUP_REMOVED lines=18> */
[----:B--2---:R-:W-:-:S14]  /*0410*/  DSETP.NEU.AND P2, PT, |R54|, +INF , PT ;  /* 0x7ff000003600742a */ /* 0x004fdc0003f4d200 */
[----:B------:R-:W-:Y:S01]  /*0420*/  @!P2 DMUL R56, RZ, R54 ;  /* 0x00000036ff38a228 */ /* 0x000fe20000000000 */
[----:B------:R-:W-:Y:S01]  /*0430*/  @!P2 IMAD.MOV.U32 R0, RZ, RZ, 0x1 ;  /* 0x00000001ff00a424 */ /* 0x000fe200078e00ff */
[----:B---3--:R-:W-:-:S08]  /*0440*/  DMUL R8, R48, R8 ;  /* 0x0000000830087228 */ /* 0x008fd00000000000 */
[----:B------:R-:W-:-:S08]  /*0450*/  DFMA R6, R50, R6, R8 ;  /* 0x000000063206722b */ /* 0x000fd00000000008 */
[----:B----4-:R-:W-:Y:S01]  /*0460*/  DFMA R52, R46, R52, R6 ;  /* 0x000000342e34722b */ /* 0x010fe20000000006 */
        /* <DEDUP_REMOVED lines=21> */
[----:B-----5:R-:W-:Y:S05]  /*05c0*/  CALL.REL.NOINC `($_Z20check_double_specialiPiPdS0_S0_S0_S0_S0_S0_S0_S0_S0_S0_S0_$__internal_trig_reduction_slowpathd) ;  /* 0x0000003c00bc7944 */ /* 0x020fea0003c00000 */
[----:B------:R-:W-:Y:S02]  /*05d0*/  IMAD.MOV.U32 R0, RZ, RZ, R6 ;  /* 0x000000ffff007224 */ /* 0x000fe400078e0006 */
[----:B------:R-:W-:Y:S02]  /*05e0*/  IMAD.MOV.U32 R56, RZ, RZ, R4 ;  /* 0x000000ffff387224 */ /* 0x000fe400078e0004 */
[----:B------:R-:W-:-:S07]  /*05f0*/  IMAD.MOV.U32 R57, RZ, RZ, R5 ;  /* 0x000000ffff397224 */ /* 0x000fce00078e0005 */
.L_x_295:
[----:B------:R-:W-:Y:S05]  /*0600*/  BSYNC.RECONVERGENT B3 ;  /* 0x0000000000037941 */ /* 0x000fea0003800200 */
.L_x_294:
[----:B------:R-:W-:-:S07]  /*0610*/  VIADD R0, R0, 0x1 ;  /* 0x0000000100007836 */ /* 0x000fce0000000000 */
.L_x_293:
[----:B------:R-:W-:Y:S05]  /*0620*/  BSYNC.RECONVERGENT B2 ;  /* 0x0000000000027941 */ /* 0x000fea0003800200 */
.L_x_292:
        /* <DEDUP_REMOVED lines=24> */
[----:B------:R-:W-:Y:S02]  /*07b0*/  DFMA R4, R58, R4, 1 ;  /* 0x3ff000003a04742b */ /* 0x000fe40000000004 */
[----:B------:R-:W-:-:S08]  /*07c0*/  @!P3 DMUL R58, RZ, R44 ;  /* 0x0000002cff3ab228 */ /* 0x000fd00000000000 */
[----:B------:R-:W-:Y:S02]  /*07d0*/  FSEL R6, R4, R56, !P0 ;  /* 0x0000003804067208 */ /* 0x000fe40004000000 */
[----:B------:R-:W-:Y:S02]  /*07e0*/  FSEL R7, R5, R57, !P0 ;  /* 0x0000003905077208 */ /* 0x000fe40004000000 */
[----:B------:R-:W-:Y:S01]  /*07f0*/  LOP3.LUT P0, RZ, R0, 0x2, RZ, 0xc0, !PT ;  /* 0x0000000200ff7812 */ /* 0x000fe2000780c0ff */
[----:B------:R-:W-:-:S03]  /*0800*/  @!P3 IMAD.MOV.U32 R0, RZ, RZ, 0x1 ;  /* 0x00000001ff00b424 */ /* 0x000fc600078e00ff */
        /* <DEDUP_REMOVED lines=24> */
[----:B------:R-:W-:Y:S05]  /*0990*/  CALL.REL.NOINC `($_Z20check_double_specialiPiPdS0_S0_S0_S0_S0_S0_S0_S0_S0_S0_S0_$__internal_trig_reduction_slowpathd) ;  /* 0x0000003800c87944 */ /* 0x000fea0003c00000 */
[----:B------:R-:W-:Y:S02]  /*09a0*/  IMAD.MOV.U32 R0, RZ, RZ, R6 ;  /* 0x000000ffff007224 */ /* 0x000fe400078e0006 */
[----:B------:R-:W-:Y:S02]  /*09b0*/  IMAD.MOV.U32 R58, RZ, RZ, R4 ;  /* 0x000000ffff3a7224 */ /* 0x000fe400078e0004 */
[----:B------:R-:W-:-:S07]  /*09c0*/  IMAD.MOV.U32 R59, RZ, RZ, R5 ;  /* 0x000000ffff3b7224 */ /* 0x000fce00078e0005 */
.L_x_299:
[----:B------:R-:W-:Y:S05]  /*09d0*/  BSYNC.RECONVERGENT B3 ;  /* 0x0000000000037941 */ /* 0x000fea0003800200 */
.L_x_298:
[----:B------:R-:W-:-:S07]  /*09e0*/  VIADD R0, R0, 0x1 ;  /* 0x0000000100007836 */ /* 0x000fce0000000000 */
.L_x_297:
[----:B------:R-:W-:Y:S05]  /*09f0*/  BSYNC.RECONVERGENT B2 ;  /* 0x0000000000027941 */ /* 0x000fea0003800200 */
.L_x_296:
        /* <DEDUP_REMOVED lines=28> */
[----:B------:R-:W-:-:S03]  /*0bc0*/  @!P2 IMAD.MOV.U32 R0, RZ, RZ, RZ ;  /* 0x000000ffff00a224 */ /* 0x000fc600078e00ff */
        /* <DEDUP_REMOVED lines=27> */
.L_x_301:
[----:B------:R-:W-:Y:S05]  /*0d80*/  BSYNC.RECONVERGENT B2 ;  /* 0x0000000000027941 */ /* 0x000fea0003800200 */
.L_x_300:
        /* <DEDUP_REMOVED lines=58> */
.L_x_305:
[----:B------:R-:W-:Y:S05]  /*1130*/  BSYNC.RECONVERGENT B3 ;  /* 0x0000000000037941 */ /* 0x000fea0003800200 */
.L_x_304:
[----:B------:R-:W-:-:S07]  /*1140*/  VIADD R0, R0, 0x1 ;  /* 0x0000000100007836 */ /* 0x000fce0000000000 */
.L_x_303:
[----:B------:R-:W-:Y:S05]  /*1150*/  BSYNC.RECONVERGENT B2 ;  /* 0x0000000000027941 */ /* 0x000fea0003800200 */
.L_x_302:
[----:B------:R-:W0:Y:S01]  /*1160*/  LDCU.64 UR4, c[0x4][0x1c8] ;  /* 0x01003900ff0477ac */ /* 0x000e220008000a00 */
[----:B------:R-:W-:-:S05]  /*1170*/  IMAD.SHL.U32 R3, R0, 0x40, RZ ;  /* 0x0000004000037824 */ /* 0x000fca00078e00ff */
[----:B------:R-:W-:-:S04]  /*1180*/  LOP3.LUT R3, R3, 0x40, RZ, 0xc0, !PT ;  /* 0x0000004003037812 */ /* 0x000fc800078ec0ff */
[----:B0-----:R-:W-:-:S05]  /*1190*/  IADD3 R68, P0, PT, R3, UR4, RZ ;  /* 0x0000000403447c10 */ /* 0x001fca000ff1e0ff */
[----:B------:R-:W-:-:S05]  /*11a0*/  IMAD.X R69, RZ, RZ, UR5, P0 ;  /* 0x00000005ff457e24 */ /* 0x000fca00080e06ff */
[----:B------:R-:W2:Y:S04]  /*11b0*/  LDG.E.128.CONSTANT R4, desc[UR36][R68.64] ;  /* 0x0000002444047981 */ /* 0x000ea8000c1e9d00 */
[----:B------:R-:W3:Y:S04]  /*11c0*/  LDG.E.128.CONSTANT R8, desc[UR36][R68.64+0x10] ;  /* 0x0000102444087981 */ /* 0x000ee8000c1e9d00 */
[----:B------:R0:W4:Y:S01]  /*11d0*/  LDG.E.128.CONSTANT R12, desc[UR36][R68.64+0x20] ;  /* 0x00002024440c7981 */ /* 0x000122000c1e9d00 */
[----:B------:R-:W-:Y:S01]  /*11e0*/  LOP3.LUT R3, R0, 0x1, RZ, 0xc0, !PT ;  /* 0x0000000100037812 */ /* 0x000fe200078ec0ff */
[----:B------:R-:W-:Y:S01]  /*11f0*/  IMAD.MOV.U32 R64, RZ, RZ, 0x20fd8164 ;  /* 0x20fd8164ff407424 */ /* 0x000fe200078e00ff */
[----:B------:R-:W-:Y:S01]  /*1200*/  DMUL R66, R62, R62 ;  /* 0x0000003e3e427228 */ /* 0x000fe20000000000 */
[----:B------:R-:W-:Y:S01]  /*1210*/  BSSY.RECONVERGENT B2, `(.L_x_306) ;  /* 0x000002d000027945 */ /* 0x000fe20003800200 */
[----:B------:R-:W-:Y:S01]  /*1220*/  ISETP.NE.U32.AND P0, PT, R3, 0x1, PT ;  /* 0x000000010300780c */ /* 0x000fe20003f05070 */
[----:B------:R-:W-:-:S03]  /*1230*/  IMAD.MOV.U32 R3, RZ, RZ, 0x3da8ff83 ;  /* 0x3da8ff83ff037424 */ /* 0x000fc600078e00ff */
[----:B------:R-:W-:Y:S01]  /*1240*/  FSEL R64, R64, -8.06006814911005101289e+34, !P0 ;  /* 0xf9785eba40407808 */ /* 0x000fe20004000000 */
[----:B0-----:R-:W-:Y:S01]  /*1250*/  @!P4 DMUL R68, RZ, R42 ;  /* 0x0000002aff44c228 */ /* 0x001fe20000000000 */
        /* <DEDUP_REMOVED lines=40> */
.L_x_307:
[----:B------:R-:W-:Y:S05]  /*14e0*/  BSYNC.RECONVERGENT B2 ;  /* 0x0000000000027941 */ /* 0x000fea0003800200 */
.L_x_306:
        /* <DEDUP_REMOVED lines=25> */
[----:B------:R-:W-:Y:S01]  /*1680*/  FSEL R7, R5, R69, !P0 ;  /* 0x0000004505077208 */ /* 0x000fe20004000000 */
[----:B------:R-:W-:Y:S01]  /*1690*/  @!P3 DMUL R68, RZ, R44 ;  /* 0x0000002cff44b228 */ /* 0x000fe20000000000 */
        /* <DEDUP_REMOVED lines=29> */
.L_x_309:
[----:B------:R-:W-:Y:S05]  /*1870*/  BSYNC.RECONVERGENT B2 ;  /* 0x0000000000027941 */ /* 0x000fea0003800200 */
.L_x_308:
        /* <DEDUP_REMOVED lines=45> */
[----:B------:R-:W-:Y:S02]  /*1b50*/  DFMA R62, R4, R62, R58 ;  /* 0x0000003e043e722b */ /* 0x000fe4000000003a */
[----:B------:R-:W-:Y:S01]  /*1b60*/  @!P2 DMUL R58, RZ, R54 ;  /* 0x00000036ff3aa228 */ /* 0x000fe20000000000 */
[----:B------:R-:W-:-:S05]  /*1b70*/  @!P2 IMAD.MOV.U32 R0, RZ, RZ, RZ ;  /* 0x000000ffff00a224 */ /* 0x000fca00078e00ff */
        /* <DEDUP_REMOVED lines=28> */
.L_x_311:
[----:B------:R-:W-:Y:S05]  /*1d40*/  BSYNC.RECONVERGENT B2 ;  /* 0x0000000000027941 */ /* 0x000fea0003800200 */
.L_x_310:
        /* <DEDUP_REMOVED lines=57> */
.L_x_315:
[----:B------:R-:W-:Y:S05]  /*20e0*/  BSYNC.RECONVERGENT B3 ;  /* 0x0000000000037941 */ /* 0x000fea0003800200 */
.L_x_314:
[----:B------:R-:W-:-:S07]  /*20f0*/  VIADD R0, R0, 0x1 ;  /* 0x0000000100007836 */ /* 0x000fce0000000000 */
.L_x_313:
[----:B------:R-:W-:Y:S05]  /*2100*/  BSYNC.RECONVERGENT B2 ;  /* 0x0000000000027941 */ /* 0x000fea0003800200 */
.L_x_312:
        /* <DEDUP_REMOVED lines=57> */
.L_x_319:
[----:B------:R-:W-:Y:S05]  /*24a0*/  BSYNC.RECONVERGENT B3 ;  /* 0x0000000000037941 */ /* 0x000fea0003800200 */
.L_x_318:
[----:B------:R-:W-:-:S07]  /*24b0*/  VIADD R0, R0, 0x1 ;  /* 0x0000000100007836 */ /* 0x000fce0000000000 */
.L_x_317:
[----:B------:R-:W-:Y:S05]  /*24c0*/  BSYNC.RECONVERGENT B2 ;  /* 0x0000000000027941 */ /* 0x000fea0003800200 */
.L_x_316:
        /* <DEDUP_REMOVED lines=57> */
.L_x_323:
[----:B------:R-:W-:Y:S05]  /*2860*/  BSYNC.RECONVERGENT B3 ;  /* 0x0000000000037941 */ /* 0x000fea0003800200 */
.L_x_322:
[----:B------:R-:W-:-:S07]  /*2870*/  VIADD R0, R0, 0x1 ;  /* 0x0000000100007836 */ /* 0x000fce0000000000 */
.L_x_321:
[----:B------:R-:W-:Y:S05]  /*2880*/  BSYNC.RECONVERGENT B2 ;  /* 0x0000000000027941 */ /* 0x000fea0003800200 */
.L_x_320:
        /* <DEDUP_REMOVED lines=16> */
[----:B--2---:R-:W-:Y:S02]  /*2990*/  DFMA R4, R66, R64, R4 ;  /* 0x000000404204722b */ /* 0x004fe40000000004 */
[----:B------:R-:W-:-:S06]  /*29a0*/  @!P3 DMUL R64, RZ, R44 ;  /* 0x0000002cff40b228 */ /* 0x000fcc0000000000 */
        /* <DEDUP_REMOVED lines=42> */
.L_x_325:
[----:B------:R-:W-:Y:S05]  /*2c50*/  BSYNC.RECONVERGENT B2 ;  /* 0x0000000000027941 */ /* 0x000fea0003800200 */
.L_x_324:
        /* <DEDUP_REMOVED lines=56> */
.L_x_327:
[----:B------:R-:W-:Y:S05]  /*2fe0*/  BSYNC.RECONVERGENT B2 ;  /* 0x0000000000027941 */ /* 0x000fea0003800200 */
.L_x_326:
        /* <DEDUP_REMOVED lines=41> */
[----:B------:R-:W-:Y:S01]  /*3280*/  DFMA R54, R62, R58, R54 ;  /* 0x0000003a3e36722b */ /* 0x000fe20000000036 */
[----:B------:R-:W-:-:S07]  /*3290*/  @!P3 IMAD.MOV.U32 R0, RZ, RZ, RZ ;  /* 0x000000ffff00b224 */ /* 0x000fce00078e00ff */
[----:B------:R-:W-:Y:S02]  /*32a0*/  DADD R56, R56, R54 ;  /* 0x0000000038387229 */ /* 0x000fe40000000036 */
[----:B--2---:R-:W-:-:S08]  /*32b0*/  DMUL R6, R48, R6 ;  /* 0x0000000630067228 */ /* 0x004fd00000000000 */
[----:B---3--:R-:W-:Y:S02]  /*32c0*/  DFMA R6, R50, R8, R6 ;  /* 0x000000083206722b */ /* 0x008fe40000000006 */
[----:B------:R-:W-:-:S06]  /*32d0*/  @!P3 DMUL R48, RZ, R44 ;  /* 0x0000002cff30b228 */ /* 0x000fcc0000000000 */
        /* <DEDUP_REMOVED lines=25> */
.L_x_329:
[----:B------:R-:W-:Y:S05]  /*3470*/  BSYNC.RECONVERGENT B2 ;  /* 0x0000000000027941 */ /* 0x000fea0003800200 */
.L_x_328:
        /* <DEDUP_REMOVED lines=58> */
.L_x_333:
[----:B------:R-:W-:Y:S05]  /*3820*/  BSYNC.RECONVERGENT B3 ;  /* 0x0000000000037941 */ /* 0x000fea0003800200 */
.L_x_332:
[----:B------:R-:W-:-:S07]  /*3830*/  VIADD R0, R0, 0x1 ;  /* 0x0000000100007836 */ /* 0x000fce0000000000 */
.L_x_331:
[----:B------:R-:W-:Y:S05]  /*3840*/  BSYNC.RECONVERGENT B2 ;  /* 0x0000000000027941 */ /* 0x000fea0003800200 */
.L_x_330:
        /* <DEDUP_REMOVED lines=57> */
.L_x_335:
[----:B------:R-:W-:Y:S05]  /*3be0*/  BSYNC.RECONVERGENT B2 ;  /* 0x0000000000027941 */ /* 0x000fea0003800200 */
.L_x_334:
        /* <DEDUP_REMOVED lines=15> */
[----:B------:R-:W-:Y:S01]  /*3ce0*/  FSEL R60, R60, -8.06006814911005101289e+34, !P0 ;  /* 0xf9785eba3c3c7808 */ /* 0x000fe20004000000 */
[----:B------:R-:W-:Y:S01]  /*3cf0*/  DMUL R48, R40, R48 ;  /* 0x0000003028307228 */ /* 0x000fe20000000000 */
[----:B------:R-:W-:Y:S01]  /*3d00*/  FSEL R61, -R3, 0.11223486810922622681, !P0 ;  /* 0x3de5db65033d7808 */ /* 0x000fe20004000100 */
[----:B------:R-:W-:-:S09]  /*3d10*/  DMUL R38, R38, R44 ;  /* 0x0000002c26267228 */ /* 0x000fd20000000000 */
[----:B------:R-:W-:Y:S02]  /*3d20*/  @!P1 DMUL R40, RZ, R42 ;  /* 0x0000002aff289228 */ /* 0x000fe40000000000 */
        /* <DEDUP_REMOVED lines=11> */
[----:B------:R-:W-:-:S03]  /*3de0*/  @!P1 IMAD.MOV.U32 R0, RZ, RZ, 0x1 ;  /* 0x00000001ff009424 */ /* 0x000fc600078e00ff */
[----:B------:R-:W-:-:S10]  /*3df0*/  DADD R4, RZ, -R6 ;  /* 0x00000000ff047229 */ /* 0x000fd40000000806 */
[----:B------:R-:W-:Y:S02]  /*3e00*/  FSEL R4, R6, R4, !P0 ;  /* 0x0000000406047208 */ /* 0x000fe40004000000 */
[----:B------:R-:W-:-:S06]  /*3e10*/  FSEL R5, R7, R5, !P0 ;  /* 0x0000000507057208 */ /* 0x000fcc0004000000 */
[----:B------:R-:W-:Y:S01]  /*3e20*/  DFMA R38, R38, R4, -R48 ;  /* 0x000000042626722b */ /* 0x000fe20000000830 */
[----:B------:R-:W-:Y:S10]  /*3e30*/  @!P1 BRA `(.L_x_337) ;  /* 0x0000000000689947 */ /* 0x000ff40003800000 */
        /* <DEDUP_REMOVED lines=24> */
.L_x_339:
[----:B------:R-:W-:Y:S05]  /*3fc0*/  BSYNC.RECONVERGENT B3 ;  /* 0x0000000000037941 */ /* 0x000fea0003800200 */
.L_x_338:
[----:B------:R-:W-:-:S07]  /*3fd0*/  VIADD R0, R0, 0x1 ;  /* 0x0000000100007836 */ /* 0x000fce0000000000 */
.L_x_337:
[----:B------:R-:W-:Y:S05]  /*3fe0*/  BSYNC.RECONVERGENT B2 ;  /* 0x0000000000027941 */ /* 0x000fea0003800200 */
.L_x_336:
        /* <DEDUP_REMOVED lines=44> */
.L_x_340:
        /* <DEDUP_REMOVED lines=11> */
[----:B------:R-:W-:Y:S05]  /*4360*/  BSYNC.RECONVERGENT B6 ;  /* 0x0000000000067941 */ /* 0x000fea0003800200 */
.L_x_291:
[----:B------:R-:W-:Y:S01]  /*4370*/  MOV R0, 0x1d0 ;  /* 0x000001d000007802 */ /* 0x000fe20000000f00 */
[----:B------:R-:W0:Y:S01]  /*4380*/  LDCU.64 UR4, c[0x4][0x1b8] ;  /* 0x01003700ff0477ac */ /* 0x000e220008000a00 */
[----:B------:R-:W-:Y:S02]  /*4390*/  CS2R R6, SRZ ;  /* 0x0000000000067805 */ /* 0x000fe4000001ff00 */
[----:B------:R1:W2:Y:S01]  /*43a0*/  LDC.64 R8, c[0x4][R0] ;  /* 0x0100000000087b82 */ /* 0x0002a20000000a00 */
[----:B0-----:R-:W-:Y:S02]  /*43b0*/  IMAD.U32 R4, RZ, RZ, UR4 ;  /* 0x00000004ff047e24 */ /* 0x001fe4000f8e00ff */
[----:B-1----:R-:W-:-:S07]  /*43c0*/  IMAD.U32 R5, RZ, RZ, UR5 ;  /* 0x00000005ff057e24 */ /* 0x002fce000f8e00ff */
[----:B------:R-:W-:-:S07]  /*43d0*/  LEPC R20, `(.L_x_290) ;  /* 0x000000001014794e */ /* 0x000fce0000000000 */
[----:B--2---:R-:W-:Y:S05]  /*43e0*/  CALL.ABS.NOINC R8 ;  /* 0x0000000008007343 */ /* 0x004fea0003c00000 */
.L_x_290:
[----:B------:R-:W-:Y:S05]  /*43f0*/  BSYNC.RECONVERGENT B7 ;  /* 0x0000000000077941 */ /* 0x000fea0003800200 */
.L_x_289:
[----:B------:R-:W0:Y:S01]  /*4400*/  LDCU UR4, c[0x0][0x360] ;  /* 0x00006c00ff0477ac */ /* 0x000e220008000800 */
[----:B------:R-:W0:Y:S01]  /*4410*/  LDC R0, c[0x0][0x370] ;  /* 0x0000dc00ff007b82 */ /* 0x000e220000000800 */
[----:B------:R-:W1:Y:S01]  /*4420*/  LDCU UR5, c[0x0][0x380] ;  /* 0x00007000ff0577ac */ /* 0x000e620008000800 */
[----:B0-----:R-:W-:Y:S02]  /*4430*/  IMAD R19, R0, UR4, R19 ;  /* 0x0000000400137c24 */ /* 0x001fe4000f8e0213 */
[----:B-1----:R-:W-:-:S05]  /*4440*/  IMAD.U32 R0, RZ, RZ, UR5 ;  /* 0x00000005ff007e24 */ /* 0x002fca000f8e00ff */
[----:B------:R-:W-:-:S13]  /*4450*/  ISETP.GE.AND P0, PT, R19, R0, PT ;  /* 0x000000001300720c */ /* 0x000fda0003f06270 */
[----:B------:R-:W-:Y:S05]  /*4460*/  @!P0 BRA `(.L_x_342) ;  /* 0xffffffbc00588947 */ /* 0x000fea000383ffff */
.L_x_288:
[----:B------:R-:W-:Y:S05]  /*4470*/  BSYNC.RECONVERGENT B8 ;  /* 0x0000000000087941 */ /* 0x000fea0003800200 */
.L_x_287:
[----:B------:R-:W-:-:S05]  /*4480*/  VIADD R18, R18, 0x1 ;  /* 0x0000000112127836 */ /* 0x000fca0000000000 */
[----:B------:R-:W-:-:S13]  /*4490*/  ISETP.NE.AND P0, PT, R18, R0, PT ;  /* 0x000000001200720c */ /* 0x000fda0003f05270 */
[----:B------:R-:W-:Y:S05]  /*44a0*/  @P0 BRA `(.L_x_343) ;  /* 0xffffffbc00100947 */ /* 0x000fea000383ffff */
[----:B------:R-:W-:Y:S05]  /*44b0*/  EXIT ;  /* 0x000000000000794d */ /* 0x000fea0003800000 */
        .type           $_Z20check_double_specialiPiPdS0_S0_S0_S0_S0_S0_S0_S0_S0_S0_S0_$__internal_trig_reduction_slowpathd,@function
        .size           $_Z20check_double_specialiPiPdS0_S0_S0_S0_S0_S0_S0_S0_S0_S0_S0_$__internal_trig_reduction_slowpathd,(.L_x_1988 - $_Z20check_double_specialiPiPdS0_S0_S0_S0_S0_S0_S0_S0_S0_S0_S0_$__internal_trig_reduction_slowpathd)
$_Z20check_double_specialiPiPdS0_S0_S0_S0_S0_S0_S0_S0_S0_S0_S0_$__internal_trig_reduction_slowpathd:
        /* <DEDUP_REMOVED lines=24> */
.L_x_348:
        /* <DEDUP_REMOVED lines=32> */
.L_x_347:
[----:B------:R-:W-:-:S05]  /*4840*/  LOP3.LUT R4, R15, 0x7ff, RZ, 0xc0, !PT ;  /* 0x000007ff0f047812 */ /* 0x000fca00078ec0ff */
[----:B------:R-:W-:-:S05]  /*4850*/  VIADD R4, R4, 0xfffffc00 ;  /* 0xfffffc0004047836 */ /* 0x000fca0000000000 */
[----:B------:R-:W-:Y:S02]  /*4860*/  SHF.R.U32.HI R3, RZ, 0x6, R4 ;  /* 0x00000006ff037819 */ /* 0x000fe40000011604 */
[----:B------:R-:W-:Y:S02]  /*4870*/  ISETP.GE.U32.AND P0, PT, R4, 0x80, PT ;  /* 0x000000800400780c */ /* 0x000fe40003f06070 */
[----:B------:R-:W-:-:S04]  /*4880*/  IADD3 R3, PT, PT, -R3, 0x13, RZ ;  /* 0x0000001303037810 */ /* 0x000fc80007ffe1ff */
[----:B------:R-:W-:-:S07]  /*4890*/  SEL R5, R3, 0x12, P0 ;  /* 0x0000001203057807 */ /* 0x000fce0000000000 */
.L_x_346:
[----:B------:R-:W-:Y:S05]  /*48a0*/  BSYNC.RECONVERGENT B0 ;  /* 0x0000000000007941 */ /* 0x000fea0003800200 */
.L_x_345:
        /* <DEDUP_REMOVED lines=63> */
.L_x_350:
[----:B------:R-:W-:Y:S05]  /*4ca0*/  BSYNC.RECONVERGENT B0 ;  /* 0x0000000000007941 */ /* 0x000fea0003800200 */
.L_x_349:
        /* <DEDUP_REMOVED lines=36> */
.L_x_344:
[----:B------:R-:W-:Y:S02]  /*4ef0*/  IMAD.MOV.U32 R5, RZ, RZ, R13 ;  /* 0x000000ffff057224 */ /* 0x000fe400078e000d */
[----:B------:R-:W-:-:S04]  /*4f00*/  IMAD.MOV.U32 R13, RZ, RZ, 0x0 ;  /* 0x00000000ff0d7424 */ /* 0x000fc800078e00ff */
[----:B------:R-:W-:Y:S05]  /*4f10*/  RET.REL.NODEC R12 `(_Z20check_double_specialiPiPdS0_S0_S0_S0_S0_S0_S0_S0_S0_S0_S0_) ;  /* 0xffffffb00c387950 */ /* 0x000fea0003c3ffff */
.L_x_351:
        /* <DEDUP_REMOVED lines=14> */
.L_x_1988:


//--------------------- .text._Z17print_convergenceiPdS_S_S_ --------------------------
	.section	.text._Z17print_convergenceiPdS_S_S_,"ax",@progbits
	.align	128
        .global         _Z17print_convergenceiPdS_S_S_
        .type           _Z17print_convergenceiPdS_S_S_,@function
        .size           _Z17print_convergenceiPdS_S_S_,(.L_x_1989 - _Z17print_convergenceiPdS_S_S_)
        .other          _Z17print_convergenceiPdS_S_S_,@"STO_CUDA_ENTRY STV_DEFAULT"
_Z17print_convergenceiPdS_S_S_:
.text._Z17print_convergenceiPdS_S_S_:
        /* <DEDUP_REMOVED lines=8> */
[----:B--2---:R-:W-:-:S02]  /*0080*/  IADD3 R16, P1, PT, R1, UR4, RZ ;  /* 0x0000000401107c10 */ /* 0x004fc4000ff3e0ff */
[----:B-1----:R-:W-:-:S13]  /*0090*/  ISETP.GE.AND P0, PT, R0, 0x1, PT ;  /* 0x000000010000780c */ /* 0x002fda0003f06270 */
[----:B0--3--:R-:W-:Y:S05]  /*00a0*/  @!P0 EXIT ;  /* 0x000000000000894d */ /* 0x009fea0003800000 */
[----:B------:R-:W0:Y:S01]  /*00b0*/  LDCU UR4, c[0x0][0x370] ;  /* 0x00006e00ff0477ac */ /* 0x000e220008000800 */
[C---:B----4-:R-:W-:Y:S02]  /*00c0*/  IMAD R22, R19.reuse, UR6, R22 ;  /* 0x0000000613167c24 */ /* 0x050fe4000f8e0216 */
[----:B------:R-:W-:Y:S01]  /*00d0*/  IMAD.X R2, RZ, RZ, UR5, P1 ;  /* 0x00000005ff027e24 */ /* 0x000fe200088e06ff */
[----:B------:R-:W1:Y:S01]  /*00e0*/  LDCU.64 UR36, c[0x0][0x358] ;  /* 0x00006b00ff2477ac */ /* 0x000e620008000a00 */
[----:B------:R-:W-:Y:S01]  /*00f0*/  IMAD.MOV.U32 R23, RZ, RZ, RZ ;  /* 0x000000ffff177224 */ /* 0x000fe200078e00ff */
[----:B------:R-:W2:Y:S01]  /*0100*/  LDCU UR38, c[0x0][0x380] ;  /* 0x00007000ff2677ac */ /* 0x000ea20008000800 */
[----:B0-----:R-:W-:-:S07]  /*0110*/  IMAD R19, R19, UR4, RZ ;  /* 0x0000000413137c24 */ /* 0x001fce000f8e02ff */
.L_x_359:
[----:B------:R-:W0:Y:S01]  /*0120*/  LDCU UR4, c[0x0][0x380] ;  /* 0x00007000ff0477ac */ /* 0x000e220008000800 */
[----:B------:R-:W-:Y:S01]  /*0130*/  BSSY.RECONVERGENT B7, `(.L_x_352) ;  /* 0x0000041000077945 */ /* 0x000fe20003800200 */
[----:B0-----:R-:W-:-:S13]  /*0140*/  ISETP.GE.AND P0, PT, R22, UR4, PT ;  /* 0x0000000416007c0c */ /* 0x001fda000bf06270 */
[----:B------:R-:W-:Y:S05]  /*0150*/  @P0 BRA `(.L_x_353) ;  /* 0x0000000000f80947 */ /* 0x000fea0003800000 */
[----:B------:R-:W-:-:S07]  /*0160*/  IMAD.MOV.U32 R18, RZ, RZ, R22 ;  /* 0x000000ffff127224 */ /* 0x000fce00078e0016 */
.L_x_358:
[----:B------:R-:W-:Y:S01]  /*0170*/  ISETP.NE.AND P0, PT, R18, R23, PT ;  /* 0x000000171200720c */ /* 0x000fe20003f05270 */
[----:B------:R-:W-:Y:S01]  /*0180*/  IMAD.IADD R18, R19, 0x1, R18 ;  /* 0x0000000113127824 */ /* 0x000fe200078e0212 */
[----:B------:R-:W-:Y:S04]  /*0190*/  BSSY.RECONVERGENT B6, `(.L_x_354) ;  /* 0x0000038000067945 */ /* 0x000fe80003800200 */
[----:B--2---:R-:W-:-:S04]  /*01a0*/  ISETP.GE.AND P1, PT, R18, UR38, PT ;  /* 0x0000002612007c0c */ /* 0x004fc8000bf26270 */
[----:B------:R-:W-:-:S03]  /*01b0*/  P2R R17, PR, RZ, 0x2 ;  /* 0x00000002ff117803 */ /* 0x000fc60000000000 */
[----:B------:R-:W-:Y:S06]  /*01c0*/  @P0 BRA `(.L_x_355) ;  /* 0x0000000000d00947 */ /* 0x000fec0003800000 */
[----:B------:R-:W1:Y:S02]  /*01d0*/  LDC.64 R4, c[0x0][0x398] ;  /* 0x0000e600ff047b82 */ /* 0x000e640000000a00 */
[----:B-1----:R-:W2:Y:S06]  /*01e0*/  LDG.E.64 R4, desc[UR36][R4.64] ;  /* 0x0000002404047981 */ /* 0x002eac000c1e1b00 */
[----:B------:R-:W0:Y:S02]  /*01f0*/  LDC.64 R6, c[0x0][0x388] ;  /* 0x0000e200ff067b82 */ /* 0x000e240000000a00 */
[----:B0-----:R-:W3:Y:S01]  /*0200*/  LDG.E.64 R6, desc[UR36][R6.64] ;  /* 0x0000002406067981 */ /* 0x001ee2000c1e1b00 */
[----:B------:R-:W-:Y:S01]  /*0210*/  IMAD.MOV.U32 R8, RZ, RZ, 0x1 ;  /* 0x00000001ff087424 */ /* 0x000fe200078e00ff */
[----:B--2---:R-:W0:Y:S05]  /*0220*/  MUFU.RCP64H R9, R5 ;  /* 0x0000000500097308 */ /* 0x004e2a0000001800 */
[----:B0-----:R-:W-:-:S08]  /*0230*/  DFMA R10, -R4, R8, 1 ;  /* 0x3ff00000040a742b */ /* 0x001fd00000000108 */
[----:B------:R-:W-:Y:S01]  /*0240*/  DFMA R10, R10, R10, R10 ;  /* 0x0000000a0a0a722b */ /* 0x000fe2000000000a */
[----:B---3--:R-:W-:-:S07]  /*0250*/  FSETP.GEU.AND P1, PT, |R7|, 6.5827683646048100446e-37, PT ;  /* 0x036000000700780b */ /* 0x008fce0003f2e200 */
[----:B------:R-:W-:-:S08]  /*0260*/  DFMA R10, R8, R10, R8 ;  /* 0x0000000a080a722b */ /* 0x000fd00000000008 */
[----:B------:R-:W-:-:S08]  /*0270*/  DFMA R8, -R4, R10, 1 ;  /* 0x3ff000000408742b */ /* 0x000fd0000000010a */
[----:B------:R-:W-:-:S08]  /*0280*/  DFMA R8, R10, R8, R10 ;  /* 0x000000080a08722b */ /* 0x000fd0000000000a */
[----:B------:R-:W-:-:S08]  /*0290*/  DMUL R10, R6, R8 ;  /* 0x00000008060a7228 */ /* 0x000fd00000000000 */
[----:B------:R-:W-:-:S08]  /*02a0*/  DFMA R12, -R4, R10, R6 ;  /* 0x0000000a040c722b */ /* 0x000fd00000000106 */
[----:B------:R-:W-:-:S10]  /*02b0*/  DFMA R8, R8, R12, R10 ;  /* 0x0000000c0808722b */ /* 0x000fd4000000000a */
[----:B------:R-:W-:-:S05]  /*02c0*/  FFMA R0, RZ, R5, R9 ;  /* 0x00000005ff007223 */ /* 0x000fca0000000009 */
[----:B------:R-:W-:-:S13]  /*02d0*/  FSETP.GT.AND P0, PT, |R0|, 1.469367938527859385e-39, PT ;  /* 0x001000000000780b */ /* 0x000fda0003f04200 */
[----:B------:R-:W-:Y:S05]  /*02e0*/  @P0 BRA P1, `(.L_x_356) ;  /* 0x0000000000100947 */ /* 0x000fea0000800000 */
[----:B------:R-:W-:-:S07]  /*02f0*/  MOV R0, 0x310 ;  /* 0x0000031000007802 */ /* 0x000fce0000000f00 */
[----:B------:R-:W-:Y:S05]  /*0300*/  CALL.REL.NOINC `($__internal_0_$__cuda_sm20_div_rn_f64_full) ;  /* 0x0000000000a47944 */ /* 0x000fea0003c00000 */
[----:B------:R-:W-:Y:S02]  /*0310*/  IMAD.MOV.U32 R8, RZ, RZ, R10 ;  /* 0x000000ffff087224 */ /* 0x000fe400078e000a */
[----:B------:R-:W-:-:S07]  /*0320*/  IMAD.MOV.U32 R9, RZ, RZ, R11 ;  /* 0x000000ffff097224 */ /* 0x000fce00078e000b */
.L_x_356:
[----:B------:R-:W0:Y:S02]  /*0330*/  LDC.64 R4, c[0x0][0x3a0] ;  /* 0x0000e800ff047b82 */ /* 0x000e240000000a00 */
[----:B0-----:R-:W2:Y:S06]  /*0340*/  LDG.E.64 R4, desc[UR36][R4.64] ;  /* 0x0000002404047981 */ /* 0x001eac000c1e1b00 */
        /* <DEDUP_REMOVED lines=18> */
.L_x_357:
[----:B------:R-:W-:Y:S01]  /*0470*/  MOV R12, 0x1d0 ;  /* 0x000001d0000c7802 */ /* 0x000fe20000000f00 */
[----:B------:R0:W-:Y:S01]  /*0480*/  STL.128 [R1], R8 ;  /* 0x0000000801007387 */ /* 0x0001e20000100c00 */
[----:B------:R-:W1:Y:S01]  /*0490*/  LDCU.64 UR4, c[0x4][0x1b0] ;  /* 0x01003600ff0477ac */ /* 0x000e620008000a00 */
[----:B------:R-:W-:Y:S02]  /*04a0*/  IMAD.MOV.U32 R6, RZ, RZ, R16 ;  /* 0x000000ffff067224 */ /* 0x000fe400078e0010 */
[----:B------:R-:W-:Y:S01]  /*04b0*/  IMAD.MOV.U32 R7, RZ, RZ, R2 ;  /* 0x000000ffff077224 */ /* 0x000fe200078e0002 */
[----:B------:R-:W2:Y:S01]  /*04c0*/  LDC.64 R12, c[0x4][R12] ;  /* 0x010000000c0c7b82 */ /* 0x000ea20000000a00 */
[----:B-1----:R-:W-:Y:S02]  /*04d0*/  IMAD.U32 R4, RZ, RZ, UR4 ;  /* 0x00000004ff047e24 */ /* 0x002fe4000f8e00ff */
[----:B0-----:R-:W-:-:S07]  /*04e0*/  IMAD.U32 R5, RZ, RZ, UR5 ;  /* 0x00000005ff057e24 */ /* 0x001fce000f8e00ff */
[----:B------:R-:W-:-:S07]  /*04f0*/  LEPC R20, `(.L_x_355) ;  /* 0x000000001014794e */ /* 0x000fce0000000000 */
[----:B--2---:R-:W-:Y:S05]  /*0500*/  CALL.ABS.NOINC R12 ;  /* 0x000000000c007343 */ /* 0x004fea0003c00000 */
.L_x_355:
[----:B-1----:R-:W-:Y:S05]  /*0510*/  BSYNC.RECONVERGENT B6 ;  /* 0x0000000000067941 */ /* 0x002fea0003800200 */
.L_x_354:
[----:B------:R-:W-:-:S13]  /*0520*/  ISETP.NE.AND P6, PT, R17, RZ, PT ;  /* 0x000000ff1100720c */ /* 0x000fda0003fc5270 */
[----:B------:R-:W-:Y:S05]  /*0530*/  @!P6 BRA `(.L_x_358) ;  /* 0xfffffffc000ce947 */ /* 0x000fea000383ffff */
.L_x_353:
[----:B-12---:R-:W-:Y:S05]  /*0540*/  BSYNC.RECONVERGENT B7 ;  /* 0x0000000000077941 */ /* 0x006fea0003800200 */
.L_x_352:
[----:B------:R-:W0:Y:S01]  /*0550*/  LDCU UR4, c[0x0][0x380] ;  /* 0x00007000ff0477ac */ /* 0x000e220008000800 */
[----:B------:R-:W-:-:S05]  /*0560*/  VIADD R23, R23, 0x1 ;  /* 0x0000000117177836 */ /* 0x000fca0000000000 */
[----:B0-----:R-:W-:-:S13]  /*0570*/  ISETP.NE.AND P0, PT, R23, UR4, PT ;  /* 0x0000000417007c0c */ /* 0x001fda000bf05270 */
[----:B------:R-:W-:Y:S05]  /*0580*/  @P0 BRA `(.L_x_359) ;  /* 0xfffffff800e40947 */ /* 0x000fea000383ffff */
[----:B------:R-:W-:Y:S05]  /*0590*/  EXIT ;  /* 0x000000000000794d */ /* 0x000fea0003800000 */
        .weak           $__internal_0_$__cuda_sm20_div_rn_f64_full
        .type           $__internal_0_$__cuda_sm20_div_rn_f64_full,@function
        .size           $__internal_0_$__cuda_sm20_div_rn_f64_full,(.L_x_1989 - $__internal_0_$__cuda_sm20_div_rn_f64_full)
$__internal_0_$__cuda_sm20_div_rn_f64_full:
[C---:B------:R-:W-:Y:S01]  /*05a0*/  FSETP.GEU.AND P0, PT, |R5|.reuse, 1.469367938527859385e-39, PT ;  /* 0x001000000500780b */ /* 0x040fe20003f0e200 */
[----:B------:R-:W-:Y:S01]  /*05b0*/  IMAD.MOV.U32 R10, RZ, RZ, 0x1 ;  /* 0x00000001ff0a7424 */ /* 0x000fe200078e00ff */
[----:B------:R-:W-:Y:S01]  /*05c0*/  LOP3.LUT R24, R5, 0x800fffff, RZ, 0xc0, !PT ;  /* 0x800fffff05187812 */ /* 0x000fe200078ec0ff */
[----:B------:R-:W-:Y:S01]  /*05d0*/  IMAD.MOV.U32 R26, RZ, RZ, 0x1ca00000 ;  /* 0x1ca00000ff1a7424 */ /* 0x000fe200078e00ff */
[C---:B------:R-:W-:Y:S01]  /*05e0*/  FSETP.GEU.AND P2, PT, |R7|.reuse, 1.469367938527859385e-39, PT ;  /* 0x001000000700780b */ /* 0x040fe20003f4e200 */
[----:B------:R-:W-:Y:S01]  /*05f0*/  BSSY.RECONVERGENT B0, `(.L_x_360) ;  /* 0x0000052000007945 */ /* 0x000fe20003800200 */
[----:B------:R-:W-:Y:S01]  /*0600*/  LOP3.LUT R25, R24, 0x3ff00000, RZ, 0xfc, !PT ;  /* 0x3ff0000018197812 */ /* 0x000fe200078efcff */
[----:B------:R-:W-:Y:S01]  /*0610*/  IMAD.MOV.U32 R24, RZ, RZ, R4 ;  /* 0x000000ffff187224 */ /* 0x000fe200078e0004 */
[----:B------:R-:W-:Y:S02]  /*0620*/  LOP3.LUT R3, R7, 0x7ff00000, RZ, 0xc0, !PT ;  /* 0x7ff0000007037812 */ /* 0x000fe400078ec0ff */
[----:B------:R-:W-:-:S03]  /*0630*/  LOP3.LUT R28, R5, 0x7ff00000, RZ, 0xc0, !PT ;  /* 0x7ff00000051c7812 */ /* 0x000fc600078ec0ff */
[----:B------:R-:W-:Y:S01]  /*0640*/  @!P0 DMUL R24, R4, 8.98846567431157953865e+307 ;  /* 0x7fe0000004188828 */ /* 0x000fe20000000000 */
[----:B------:R-:W-:-:S03]  /*0650*/  ISETP.GE.U32.AND P1, PT, R3, R28, PT ;  /* 0x0000001c0300720c */ /* 0x000fc60003f26070 */
[----:B------:R-:W-:Y:S02]  /*0660*/  @!P2 LOP3.LUT R12, R5, 0x7ff00000, RZ, 0xc0, !PT ;  /* 0x7ff00000050ca812 */ /* 0x000fe400078ec0ff */
[----:B------:R-:W0:Y:S02]  /*0670*/  MUFU.RCP64H R11, R25 ;  /* 0x00000019000b7308 */ /* 0x000e240000001800 */
[----:B------:R-:W-:Y:S02]  /*0680*/  @!P2 ISETP.GE.U32.AND P3, PT, R3, R12, PT ;  /* 0x0000000c0300a20c */ /* 0x000fe40003f66070 */
[----:B------:R-:W-:Y:S02]  /*0690*/  @!P0 LOP3.LUT R28, R25, 0x7ff00000, RZ, 0xc0, !PT ;  /* 0x7ff00000191c8812 */ /* 0x000fe400078ec0ff */
[----:B------:R-:W-:-:S04]  /*06a0*/  @!P2 SEL R13, R26, 0x63400000, !P3 ;  /* 0x634000001a0da807 */ /* 0x000fc80005800000 */
[----:B------:R-:W-:-:S04]  /*06b0*/  @!P2 LOP3.LUT R20, R13, 0x80000000, R7, 0xf8, !PT ;  /* 0x800000000d14a812 */ /* 0x000fc800078ef807 */
[----:B------:R-:W-:Y:S01]  /*06c0*/  @!P2 LOP3.LUT R21, R20, 0x100000, RZ, 0xfc, !PT ;  /* 0x001000001415a812 */ /* 0x000fe200078efcff */
[----:B------:R-:W-:Y:S01]  /*06d0*/  @!P2 IMAD.MOV.U32 R20, RZ, RZ, RZ ;  /* 0x000000ffff14a224 */ /* 0x000fe200078e00ff */
[----:B0-----:R-:W-:-:S08]  /*06e0*/  DFMA R14, R10, -R24, 1 ;  /* 0x3ff000000a0e742b */ /* 0x001fd00000000818 */
[----:B------:R-:W-:-:S08]  /*06f0*/  DFMA R14, R14, R14, R14 ;  /* 0x0000000e0e0e722b */ /* 0x000fd0000000000e */
[----:B------:R-:W-:Y:S01]  /*0700*/  DFMA R14, R10, R14, R10 ;  /* 0x0000000e0a0e722b */ /* 0x000fe2000000000a */
[----:B------:R-:W-:Y:S01]  /*0710*/  SEL R11, R26, 0x63400000, !P1 ;  /* 0x634000001a0b7807 */ /* 0x000fe20004800000 */
[----:B------:R-:W-:-:S03]  /*0720*/  IMAD.MOV.U32 R10, RZ, RZ, R6 ;  /* 0x000000ffff0a7224 */ /* 0x000fc600078e0006 */
[----:B------:R-:W-:-:S03]  /*0730*/  LOP3.LUT R11, R11, 0x800fffff, R7, 0xf8, !PT ;  /* 0x800fffff0b0b7812 */ /* 0x000fc600078ef807 */
[----:B------:R-:W-:-:S03]  /*0740*/  DFMA R12, R14, -R24, 1 ;  /* 0x3ff000000e0c742b */ /* 0x000fc60000000818 */
[----:B------:R-:W-:-:S05]  /*0750*/  @!P2 DFMA R10, R10, 2, -R20 ;  /* 0x400000000a0aa82b */ /* 0x000fca0000000814 */
[----:B------:R-:W-:-:S08]  /*0760*/  DFMA R12, R14, R12, R14 ;  /* 0x0000000c0e0c722b */ /* 0x000fd0000000000e */
[----:B------:R-:W-:-:S08]  /*0770*/  DMUL R14, R12, R10 ;  /* 0x0000000a0c0e7228 */ /* 0x000fd00000000000 */
[----:B------:R-:W-:-:S08]  /*0780*/  DFMA R20, R14, -R24, R10 ;  /* 0x800000180e14722b */ /* 0x000fd0000000000a */
[----:B------:R-:W-:Y:S01]  /*0790*/  DFMA R20, R12, R20, R14 ;  /* 0x000000140c14722b */ /* 0x000fe2000000000e */
[----:B------:R-:W-:Y:S01]  /*07a0*/  IMAD.MOV.U32 R15, RZ, RZ, R3 ;  /* 0x000000ffff0f7224 */ /* 0x000fe200078e0003 */
[----:B------:R-:W-:Y:S01]  /*07b0*/  @!P2 LOP3.LUT R15, R11, 0x7ff00000, RZ, 0xc0, !PT ;  /* 0x7ff000000b0fa812 */ /* 0x000fe200078ec0ff */
[----:B------:R-:W-:-:S04]  /*07c0*/  VIADD R13, R28, 0xffffffff ;  /* 0xffffffff1c0d7836 */ /* 0x000fc80000000000 */
[----:B------:R-:W-:-:S05]  /*07d0*/  VIADD R12, R15, 0xffffffff ;  /* 0xffffffff0f0c7836 */ /* 0x000fca0000000000 */
[----:B------:R-:W-:-:S04]  /*07e0*/  ISETP.GT.U32.AND P0, PT, R12, 0x7feffffe, PT ;  /* 0x7feffffe0c00780c */ /* 0x000fc80003f04070 */
[----:B------:R-:W-:-:S13]  /*07f0*/  ISETP.GT.U32.OR P0, PT, R13, 0x7feffffe, P0 ;  /* 0x7feffffe0d00780c */ /* 0x000fda0000704470 */
[----:B------:R-:W-:Y:S05]  /*0800*/  @P0 BRA `(.L_x_361) ;  /* 0x00000000006c0947 */ /* 0x000fea0003800000 */
[----:B------:R-:W-:-:S04]  /*0810*/  LOP3.LUT R12, R5, 0x7ff00000, RZ, 0xc0, !PT ;  /* 0x7ff00000050c7812 */ /* 0x000fc800078ec0ff */
[CC--:B------:R-:W-:Y:S02]  /*0820*/  VIADDMNMX R6, R3.reuse, -R12.reuse, 0xb9600000, !PT ;  /* 0xb960000003067446 */ /* 0x0c0fe4000780090c */
[----:B------:R-:W-:Y:S02]  /*0830*/  ISETP.GE.U32.AND P0, PT, R3, R12, PT ;  /* 0x0000000c0300720c */ /* 0x000fe40003f06070 */
[----:B------:R-:W-:Y:S01]  /*0840*/  VIMNMX R3, PT, PT, R6, 0x46a00000, PT ;  /* 0x46a0000006037848 */ /* 0x000fe20003fe0100 */
[----:B------:R-:W-:Y:S01]  /*0850*/  IMAD.MOV.U32 R6, RZ, RZ, RZ ;  /* 0x000000ffff067224 */ /* 0x000fe200078e00ff */
[----:B------:R-:W-:-:S05]  /*0860*/  SEL R26, R26, 0x63400000, !P0 ;  /* 0x634000001a1a7807 */ /* 0x000fca0004000000 */
[----:B------:R-:W-:-:S04]  /*0870*/  IMAD.IADD R3, R3, 0x1, -R26 ;  /* 0x0000000103037824 */ /* 0x000fc800078e0a1a */
[----:B------:R-:W-:-:S06]  /*0880*/  VIADD R7, R3, 0x7fe00000 ;  /* 0x7fe0000003077836 */ /* 0x000fcc0000000000 */
[----:B------:R-:W-:-:S10]  /*0890*/  DMUL R12, R20, R6 ;  /* 0x00000006140c7228 */ /* 0x000fd40000000000 */
[----:B------:R-:W-:-:S13]  /*08a0*/  FSETP.GTU.AND P0, PT, |R13|, 1.469367938527859385e-39, PT ;  /* 0x001000000d00780b */ /* 0x000fda0003f0c200 */
[----:B------:R-:W-:Y:S05]  /*08b0*/  @P0 BRA `(.L_x_362) ;  /* 0x0000000000940947 */ /* 0x000fea0003800000 */
[----:B------:R-:W-:Y:S01]  /*08c0*/  DFMA R10, R20, -R24, R10 ;  /* 0x80000018140a722b */ /* 0x000fe2000000000a */
[----:B------:R-:W-:-:S09]  /*08d0*/  IMAD.MOV.U32 R6, RZ, RZ, RZ ;  /* 0x000000ffff067224 */ /* 0x000fd200078e00ff */
[C---:B------:R-:W-:Y:S02]  /*08e0*/  FSETP.NEU.AND P0, PT, R11.reuse, RZ, PT ;  /* 0x000000ff0b00720b */ /* 0x040fe40003f0d000 */
[----:B------:R-:W-:-:S04]  /*08f0*/  LOP3.LUT R15, R11, 0x80000000, R5, 0x48, !PT ;  /* 0x800000000b0f7812 */ /* 0x000fc800078e4805 */
[----:B------:R-:W-:-:S07]  /*0900*/  LOP3.LUT R7, R15, R7, RZ, 0xfc, !PT ;  /* 0x000000070f077212 */ /* 0x000fce00078efcff */
[----:B------:R-:W-:Y:S05]  /*0910*/  @!P0 BRA `(.L_x_362) ;  /* 0x00000000007c8947 */ /* 0x000fea0003800000 */
[----:B------:R-:W-:Y:S01]  /*0920*/  IMAD.MOV R5, RZ, RZ, -R3 ;  /* 0x000000ffff057224 */ /* 0x000fe200078e0a03 */
[----:B------:R-:W-:Y:S01]  /*0930*/  DMUL.RP R6, R20, R6 ;  /* 0x0000000614067228 */ /* 0x000fe20000008000 */
[----:B------:R-:W-:Y:S01]  /*0940*/  IMAD.MOV.U32 R4, RZ, RZ, RZ ;  /* 0x000000ffff047224 */ /* 0x000fe200078e00ff */
[----:B------:R-:W-:-:S05]  /*0950*/  IADD3 R3, PT, PT, -R3, -0x43300000, RZ ;  /* 0xbcd0000003037810 */ /* 0x000fca0007ffe1ff */
[----:B------:R-:W-:-:S03]  /*0960*/  DFMA R4, R12, -R4, R20 ;  /* 0x800000040c04722b */ /* 0x000fc60000000014 */
[----:B------:R-:W-:-:S07]  /*0970*/  LOP3.LUT R15, R7, R15, RZ, 0x3c, !PT ;  /* 0x0000000f070f7212 */ /* 0x000fce00078e3cff */
[----:B------:R-:W-:-:S04]  /*0980*/  FSETP.NEU.AND P0, PT, |R5|, R3, PT ;  /* 0x000000030500720b */ /* 0x000fc80003f0d200 */
[----:B------:R-:W-:Y:S02]  /*0990*/  FSEL R12, R6, R12, !P0 ;  /* 0x0000000c060c7208 */ /* 0x000fe40004000000 */
[----:B------:R-:W-:Y:S01]  /*09a0*/  FSEL R13, R15, R13, !P0 ;  /* 0x0000000d0f0d7208 */ /* 0x000fe20004000000 */
[----:B------:R-:W-:Y:S06]  /*09b0*/  BRA `(.L_x_362) ;  /* 0x0000000000547947 */ /* 0x000fec0003800000 */
.L_x_361:
[----:B------:R-:W-:-:S14]  /*09c0*/  DSETP.NAN.AND P0, PT, R6, R6, PT ;  /* 0x000000060600722a */ /* 0x000fdc0003f08000 */
[----:B------:R-:W-:Y:S05]  /*09d0*/  @P0 BRA `(.L_x_363) ;  /* 0x0000000000440947 */ /* 0x000fea0003800000 */
[----:B------:R-:W-:-:S14]  /*09e0*/  DSETP.NAN.AND P0, PT, R4, R4, PT ;  /* 0x000000040400722a */ /* 0x000fdc0003f08000 */
[----:B------:R-:W-:Y:S05]  /*09f0*/  @P0 BRA `(.L_x_364) ;  /* 0x0000000000300947 */ /* 0x000fea0003800000 */
[----:B------:R-:W-:Y:S01]  /*0a00*/  ISETP.NE.AND P0, PT, R15, R28, PT ;  /* 0x0000001c0f00720c */ /* 0x000fe20003f05270 */
[----:B------:R-:W-:Y:S02]  /*0a10*/  IMAD.MOV.U32 R12, RZ, RZ, 0x0 ;  /* 0x00000000ff0c7424 */ /* 0x000fe400078e00ff */
[----:B------:R-:W-:-:S10]  /*0a20*/  IMAD.MOV.U32 R13, RZ, RZ, -0x80000 ;  /* 0xfff80000ff0d7424 */ /* 0x000fd400078e00ff */
[----:B------:R-:W-:Y:S05]  /*0a30*/  @!P0 BRA `(.L_x_362) ;  /* 0x0000000000348947 */ /* 0x000fea0003800000 */
[----:B------:R-:W-:Y:S02]  /*0a40*/  ISETP.NE.AND P0, PT, R15, 0x7ff00000, PT ;  /* 0x7ff000000f00780c */ /* 0x000fe40003f05270 */
[----:B------:R-:W-:Y:S02]  /*0a50*/  LOP3.LUT R13, R7, 0x80000000, R5, 0x48, !PT ;  /* 0x80000000070d7812 */ /* 0x000fe400078e4805 */
[----:B------:R-:W-:-:S13]  /*0a60*/  ISETP.EQ.OR P0, PT, R28, RZ, !P0 ;  /* 0x000000ff1c00720c */ /* 0x000fda0004702670 */
[----:B------:R-:W-:Y:S01]  /*0a70*/  @P0 LOP3.LUT R3, R13, 0x7ff00000, RZ, 0xfc, !PT ;  /* 0x7ff000000d030812 */ /* 0x000fe200078efcff */
[----:B------:R-:W-:Y:S02]  /*0a80*/  @!P0 IMAD.MOV.U32 R12, RZ, RZ, RZ ;  /* 0x000000ffff0c8224 */ /* 0x000fe400078e00ff */
[----:B------:R-:W-:Y:S02]  /*0a90*/  @P0 IMAD.MOV.U32 R12, RZ, RZ, RZ ;  /* 0x000000ffff0c0224 */ /* 0x000fe400078e00ff */
[----:B------:R-:W-:Y:S01]  /*0aa0*/  @P0 IMAD.MOV.U32 R13, RZ, RZ, R3 ;  /* 0x000000ffff0d0224 */ /* 0x000fe200078e0003 */
[----:B------:R-:W-:Y:S06]  /*0ab0*/  BRA `(.L_x_362) ;  /* 0x0000000000147947 */ /* 0x000fec0003800000 */
.L_x_364:
[----:B------:R-:W-:Y:S01]  /*0ac0*/  LOP3.LUT R13, R5, 0x80000, RZ, 0xfc, !PT ;  /* 0x00080000050d7812 */ /* 0x000fe200078efcff */
[----:B------:R-:W-:Y:S01]  /*0ad0*/  IMAD.MOV.U32 R12, RZ, RZ, R4 ;  /* 0x000000ffff0c7224 */ /* 0x000fe200078e0004 */
[----:B------:R-:W-:Y:S06]  /*0ae0*/  BRA `(.L_x_362) ;  /* 0x0000000000087947 */ /* 0x000fec0003800000 */
.L_x_363:
[----:B------:R-:W-:Y:S01]  /*0af0*/  LOP3.LUT R13, R7, 0x80000, RZ, 0xfc, !PT ;  /* 0x00080000070d7812 */ /* 0x000fe200078efcff */
[----:B------:R-:W-:-:S07]  /*0b00*/  IMAD.MOV.U32 R12, RZ, RZ, R6 ;  /* 0x000000ffff0c7224 */ /* 0x000fce00078e0006 */
.L_x_362:
[----:B------:R-:W-:Y:S05]  /*0b10*/  BSYNC.RECONVERGENT B0 ;  /* 0x0000000000007941 */ /* 0x000fea0003800200 */
.L_x_360:
[----:B------:R-:W-:Y:S02]  /*0b20*/  IMAD.MOV.U32 R4, RZ, RZ, R0 ;  /* 0x000000ffff047224 */ /* 0x000fe400078e0000 */
[----:B------:R-:W-:Y:S02]  /*0b30*/  IMAD.MOV.U32 R5, RZ, RZ, 0x0 ;  /* 0x00000000ff057424 */ /* 0x000fe400078e00ff */
[----:B------:R-:W-:Y:S02]  /*0b40*/  IMAD.MOV.U32 R10, RZ, RZ, R12 ;  /* 0x000000ffff0a7224 */ /* 0x000fe400078e000c */
[----:B------:R-:W-:Y:S01]  /*0b50*/  IMAD.MOV.U32 R11, RZ, RZ, R13 ;  /* 0x000000ffff0b7224 */ /* 0x000fe200078e000d */
[----:B------:R-:W-:Y:S06]  /*0b60*/  RET.REL.NODEC R4 `(_Z17print_convergenceiPdS_S_S_) ;  /* 0xfffffff404247950 */ /* 0x000fec0003c3ffff */
.L_x_365:
        /* <DEDUP_REMOVED lines=9> */
.L_x_1989:


//--------------------- .text._Z7copy2s0PiS_S_PdS0_S0_S0_S0_S0_S0_S0_S0_S0_S0_S0_ --------------------------
	.section	.text._Z7copy2s0PiS_S_PdS0_S0_S0_S0_S0_S0_S0_S0_S0_S0_S0_,"ax",@progbits
	.align	128
        .global         _Z7copy2s0PiS_S_PdS0_S0_S0_S0_S0_S0_S0_S0_S0_S0_S0_
        .type           _Z7copy2s0PiS_S_PdS0_S0_S0_S0_S0_S0_S0_S0_S0_S0_S0_,@function
        .size           _Z7copy2s0PiS_S_PdS0_S0_S0_S0_S0_S0_S0_S0_S0_S0_S0_,(.L_x_2046 - _Z7copy2s0PiS_S_PdS0_S0_S0_S0_S0_S0_S0_S0_S0_S0_S0_)
        .other          _Z7copy2s0PiS_S_PdS0_S0_S0_S0_S0_S0_S0_S0_S0_S0_S0_,@"STO_CUDA_ENTRY STV_DEFAULT"
_Z7copy2s0PiS_S_PdS0_S0_S0_S0_S0_S0_S0_S0_S0_S0_S0_:
.text._Z7copy2s0PiS_S_PdS0_S0_S0_S0_S0_S0_S0_S0_S0_S0_S0_:
[----:B------:R-:W-:Y:S08]  /*0000*/  LDC R1, c[0x0][0x37c] ;  /* 0x0000df00ff017b82 */ /* 0x000ff00000000800 */
[----:B------:R-:W0:Y:S01]  /*0010*/  LDC.64 R26, c[0x0][0x380] ;  /* 0x0000e000ff1a7b82 */ /* 0x000e220000000a00 */
[----:B------:R-:W0:Y:S02]  /*0020*/  LDCU.64 UR4, c[0x0][0x358] ;  /* 0x00006b00ff0477ac */ /* 0x000e240008000a00 */
[----:B0-----:R-:W2:Y:S05]  /*0030*/  LDG.E R0, desc[UR4][R26.64] ;  /* 0x000000041a007981 */ /* 0x001eaa000c1e1900 */
[----:B------:R-:W0:Y:S01]  /*0040*/  S2UR UR6, SR_CTAID.X ;  /* 0x00000000000679c3 */ /* 0x000e220000002500 */
[----:B------:R-:W0:Y:S07]  /*0050*/  S2R R3, SR_TID.X ;  /* 0x0000000000037919 */ /* 0x000e2e0000002100 */
[----:B------:R-:W0:Y:S02]  /*0060*/  LDC R2, c[0x0][0x360] ;  /* 0x0000d800ff027b82 */ /* 0x000e240000000800 */
[----:B0-----:R-:W-:-:S02]  /*0070*/  IMAD R3, R2, UR6, R3 ;  /* 0x0000000602037c24 */ /* 0x001fc4000f8e0203 */
[----:B--2---:R-:W-:-:S05]  /*0080*/  IMAD R0, R0, 0x6, RZ ;  /* 0x0000000600007824 */ /* 0x004fca00078e02ff */
[----:B------:R-:W-:-:S13]  /*0090*/  ISETP.GE.AND P0, PT, R3, R0, PT ;  /* 0x000000000300720c */ /* 0x000fda0003f06270 */
[----:B------:R-:W-:Y:S05]  /*00a0*/  @P0 EXIT ;  /* 0x000000000000094d */ /* 0x000fea0003800000 */
[----:B------:R-:W0:Y:S01]  /*00b0*/  LDC.64 R24, c[0x0][0x3a8] ;  /* 0x0000ea00ff187b82 */ /* 0x000e220000000a00 */
[----:B------:R-:W1:Y:S07]  /*00c0*/  LDCU UR6, c[0x0][0x370] ;  /* 0x00006e00ff0677ac */ /* 0x000e6e0008000800 */
[----:B------:R-:W2:Y:S08]  /*00d0*/  LDC.64 R22, c[0x0][0x3d8] ;  /* 0x0000f600ff167b82 */ /* 0x000eb00000000a00 */
[----:B------:R-:W3:Y:S01]  /*00e0*/  LDC.64 R20, c[0x0][0x398] ;  /* 0x0000e600ff147b82 */ /* 0x000ee20000000a00 */
[----:B-1----:R-:W-:-:S07]  /*00f0*/  IMAD R2, R2, UR6, RZ ;  /* 0x0000000602027c24 */ /* 0x002fce000f8e02ff */
[----:B------:R-:W1:Y:S08]  /*0100*/  LDC.64 R18, c[0x0][0x3c8] ;  /* 0x0000f200ff127b82 */ /* 0x000e700000000a00 */
[----:B------:R-:W4:Y:S08]  /*0110*/  LDC.64 R16, c[0x0][0x3a0] ;  /* 0x0000e800ff107b82 */ /* 0x000f300000000a00 */
[----:B------:R-:W0:Y:S08]  /*0120*/  LDC.64 R14, c[0x0][0x3d0] ;  /* 0x0000f400ff0e7b82 */ /* 0x000e300000000a00 */
[----:B------:R-:W0:Y:S08]  /*0130*/  LDC.64 R12, c[0x0][0x3c0] ;  /* 0x0000f000ff0c7b82 */ /* 0x000e300000000a00 */
[----:B------:R-:W0:Y:S08]  /*0140*/  LDC.64 R10, c[0x0][0x3b0] ;  /* 0x0000ec00ff0a7b82 */ /* 0x000e300000000a00 */
[----:B------:R-:W0:Y:S08]  /*0150*/  LDC.64 R8, c[0x0][0x3b8] ;  /* 0x0000ee00ff087b82 */ /* 0x000e300000000a00 */
[----:B------:R-:W0:Y:S08]  /*0160*/  LDC.64 R6, c[0x0][0x3f0] ;  /* 0x0000fc00ff067b82 */ /* 0x000e300000000a00 */
[----:B-1234-:R-:W0:Y:S02]  /*0170*/  LDC.64 R4, c[0x0][0x3e0] ;  /* 0x0000f800ff047b82 */ /* 0x01ee240000000a00 */
.L_x_369:
[----:B------:R-:W-:Y:S01]  /*0180*/  IMAD.HI R0, R3, 0x2aaaaaab, RZ ;  /* 0x2aaaaaab03007827 */ /* 0x000fe200078e02ff */
[----:B------:R-:W-:Y:S04]  /*0190*/  BSSY.RECONVERGENT B0, `(.L_x_366) ;  /* 0x0000055000007945 */ /* 0x000fe80003800200 */
[----:B------:R-:W-:-:S05]  /*01a0*/  LEA.HI R0, R0, R0, RZ, 0x1 ;  /* 0x0000000000007211 */ /* 0x000fca00078f08ff */
[----:B0123--:R-:W-:-:S05]  /*01b0*/  IMAD R29, R0, -0x6, R3 ;  /* 0xfffffffa001d7824 */ /* 0x00ffca00078e0203 */
[----:B------:R-:W-:-:S13]  /*01c0*/  ISETP.GT.AND P0, PT, R29, 0x2, PT ;  /* 0x000000021d00780c */ /* 0x000fda0003f04270 */
[----:B----4-:R-:W-:Y:S05]  /*01d0*/  @P0 BRA `(.L_x_367) ;  /* 0x0000000000500947 */ /* 0x010fea0003800000 */
[----:B------:R-:W-:-:S04]  /*01e0*/  VIMNMX.U32 R28, PT, PT, R29, 0x3, PT ;  /* 0x000000031d1c7848 */ /* 0x000fc80003fe0000 */
[----:B------:R-:W-:-:S04]  /*01f0*/  SHF.L.U32 R30, R28, 0x2, RZ ;  /* 0x000000021c1e7819 */ /* 0x000fc800000006ff */
[----:B------:R-:W1:Y:S02]  /*0200*/  LDC R28, c[0x2][R30] ;  /* 0x008000001e1c7b82 */ /* 0x000e640000000800 */
[----:B-1----:R-:W-:-:S04]  /*0210*/  SHF.R.S32.HI R29, RZ, 0x1f, R28 ;  /* 0x0000001fff1d7819 */ /* 0x002fc8000001141c */
.L_x_1848:
[----:B------:R-:W-:Y:S05]  /*0220*/  BRX R28 -0x230                                                                                                                                                                                                                                                       (*"BRANCH_TARGETS .L_x_1849,.L_x_1850,.L_x_1851,.L_x_368"*) ;  /* 0xfffffffc1c747949 */ /* 0x000fea000383ffff */
.L_x_1851:
[----:B0-----:R-:W-:-:S06]  /*0230*/  IMAD.WIDE R28, R0, 0x8, R24 ;  /* 0x00000008001c7825 */ /* 0x001fcc00078e0218 */
[----:B------:R-:W2:Y:S01]  /*0240*/  LDG.E.64 R28, desc[UR4][R28.64] ;  /* 0x000000041c1c7981 */ /* 0x000ea2000c1e1b00 */
[----:B------:R-:W-:-:S05]  /*0250*/  IMAD.WIDE R30, R0, 0x8, R22 ;  /* 0x00000008001e7825 */ /* 0x000fca00078e0216 */
[----:B--2---:R2:W-:Y:S01]  /*0260*/  STG.E.64 desc[UR4][R30.64], R28 ;  /* 0x0000001c1e007986 */ /* 0x0045e2000c101b04 */
[----:B------:R-:W-:Y:S05]  /*0270*/  BRA `(.L_x_368) ;  /* 0x0000000400187947 */ /* 0x000fea0003800000 */
.L_x_1849:
[----:B------:R-:W-:-:S06]  /*0280*/  IMAD.WIDE R28, R0, 0x8, R20 ;  /* 0x00000008001c7825 */ /* 0x000fcc00078e0214 */
[----:B------:R-:W2:Y:S01]  /*0290*/  LDG.E.64 R28, desc[UR4][R28.64] ;  /* 0x000000041c1c7981 */ /* 0x000ea2000c1e1b00 */
[----:B------:R-:W-:-:S05]  /*02a0*/  IMAD.WIDE R30, R0, 0x8, R18 ;  /* 0x00000008001e7825 */ /* 0x000fca00078e0212 */
[----:B--2---:R3:W-:Y:S01]  /*02b0*/  STG.E.64 desc[UR4][R30.64], R28 ;  /* 0x0000001c1e007986 */ /* 0x0047e2000c101b04 */
[----:B------:R-:W-:Y:S05]  /*02c0*/  BRA `(.L_x_368) ;  /* 0x0000000400047947 */ /* 0x000fea0003800000 */
.L_x_1850:
[----:B------:R-:W-:-:S06]  /*02d0*/  IMAD.WIDE R28, R0, 0x8, R16 ;  /* 0x00000008001c7825 */ /* 0x000fcc00078e0210 */
[----:B------:R-:W2:Y:S01]  /*02e0*/  LDG.E.64 R28, desc[UR4][R28.64] ;  /* 0x000000041c1c7981 */ /* 0x000ea2000c1e1b00 */
[----:B0-----:R-:W-:-:S05]  /*02f0*/  IMAD.WIDE R30, R0, 0x8, R14 ;  /* 0x00000008001e7825 */ /* 0x001fca00078e020e */
[----:B--2---:R1:W-:Y:S01]  /*0300*/  STG.E.64 desc[UR4][R30.64], R28 ;  /* 0x0000001c1e007986 */ /* 0x0043e2000c101b04 */
[----:B------:R-:W-:Y:S05]  /*0310*/  BRA `(.L_x_368) ;  /* 0x0000000000f07947 */ /* 0x000fea0003800000 */
.L_x_367:
[----:B------:R-:W-:-:S04]  /*0320*/  MOV R28, 0xfffffffd ;  /* 0xfffffffd001c7802 */ /* 0x000fc80000000f00 */
[----:B------:R-:W-:-:S04]  /*0330*/  VIADDMNMX.U32 R28, R29, R28, 0x3, PT ;  /* 0x000000031d1c7446 */ /* 0x000fc8000380001c */
[----:B------:R-:W-:-:S04]  /*0340*/  SHF.L.U32 R30, R28, 0x2, RZ ;  /* 0x000000021c1e7819 */ /* 0x000fc800000006ff */
[----:B------:R-:W1:Y:S02]  /*0350*/  LDC R28, c[0x2][R30+0x10] ;  /* 0x008004001e1c7b82 */ /* 0x000e640000000800 */
[----:B-1----:R-:W-:-:S04]  /*0360*/  SHF.R.S32.HI R29, RZ, 0x1f, R28 ;  /* 0x0000001fff1d7819 */ /* 0x002fc8000001141c */
.L_x_1853:
[----:B------:R-:W-:Y:S05]  /*0370*/  BRX R28 -0x380                                                                                                                                                                                                                                                       (*"BRANCH_TARGETS .L_x_1854,.L_x_1855,.L_x_1856,.L_x_368"*) ;  /* 0xfffffffc1c207949 */ /* 0x000fea000383ffff */
.L_x_1856:
[----:B0-----:R-:W-:-:S06]  /*0380*/  IMAD.WIDE R28, R0, 0x8, R12 ;  /* 0x00000008001c7825 */ /* 0x001fcc00078e020c */
[----:B------:R-:W2:Y:S01]  /*0390*/  LDG.E.64 R28, desc[UR4][R28.64] ;  /* 0x000000041c1c7981 */ /* 0x000ea2000c1e1b00 */
[----:B------:R-:W-:Y:S01]  /*03a0*/  HFMA2 R34, -RZ, RZ, 68.25, 0.07958984375 ;  /* 0x54442d18ff227431 */ /* 0x000fe200000001ff */
[----:B------:R-:W-:-:S06]  /*03b0*/  MOV R35, 0x401921fb ;  /* 0x401921fb00237802 */ /* 0x000fcc0000000f00 */
[----:B--2---:R-:W-:-:S14]  /*03c0*/  DSETP.GT.AND P0, PT, R28, R34, PT ;  /* 0x000000221c00722a */ /* 0x004fdc0003f04000 */
[----:B------:R-:W0:Y:S01]  /*03d0*/  @P0 LDC.64 R30, c[0x0][0x3f0] ;  /* 0x0000fc00ff1e0b82 */ /* 0x000e220000000a00 */
[----:B------:R-:W-:Y:S02]  /*03e0*/  @P0 MOV R32, 0x54442d18 ;  /* 0x54442d1800200802 */ /* 0x000fe40000000f00 */
[----:B------:R-:W-:-:S06]  /*03f0*/  @P0 MOV R33, 0x401921fb ;  /* 0x401921fb00210802 */ /* 0x000fcc0000000f00 */
[----:B------:R-:W-:Y:S01]  /*0400*/  @P0 DADD R32, R28, -R32 ;  /* 0x000000001c200229 */ /* 0x000fe20000000820 */
[----:B0-----:R-:W-:-:S06]  /*0410*/  @P0 IMAD.WIDE R30, R0, 0x8, R30 ;  /* 0x00000008001e0825 */ /* 0x001fcc00078e021e */
[----:B------:R0:W-:Y:S01]  /*0420*/  @P0 STG.E.64 desc[UR4][R30.64], R32 ;  /* 0x000000201e000986 */ /* 0x0001e2000c101b04 */
[----:B------:R-:W-:Y:S05]  /*0430*/  @P0 BRA `(.L_x_368) ;  /* 0x0000000000a80947 */ /* 0x000fea0003800000 */
[----:B------:R-:W-:Y:S01]  /*0440*/  DSETP.GEU.AND P0, PT, R28, RZ, PT ;  /* 0x000000ff1c00722a */ /* 0x000fe20003f0e000 */
[----:B0-----:R-:W-:-:S13]  /*0450*/  IMAD.WIDE R30, R0, 0x8, R6 ;  /* 0x00000008001e7825 */ /* 0x001fda00078e0206 */
[----:B------:R-:W-:-:S07]  /*0460*/  @!P0 DADD R34, R28, R34 ;  /* 0x000000001c228229 */ /* 0x000fce0000000022 */
[----:B------:R0:W-:Y:S04]  /*0470*/  @!P0 STG.E.64 desc[UR4][R30.64], R34 ;  /* 0x000000221e008986 */ /* 0x0001e8000c101b04 */
[----:B------:R0:W-:Y:S01]  /*0480*/  @P0 STG.E.64 desc[UR4][R30.64], R28 ;  /* 0x0000001c1e000986 */ /* 0x0001e2000c101b04 */
[----:B------:R-:W-:Y:S05]  /*0490*/  BRA `(.L_x_368) ;  /* 0x0000000000907947 */ /* 0x000fea0003800000 */
.L_x_1854:
[----:B0-----:R-:W-:-:S06]  /*04a0*/  IMAD.WIDE R28, R0, 0x8, R10 ;  /* 0x00000008001c7825 */ /* 0x001fcc00078e020a */
[----:B------:R-:W2:Y:S01]  /*04b0*/  LDG.E.64 R28, desc[UR4][R28.64] ;  /* 0x000000041c1c7981 */ /* 0x000ea2000c1e1b00 */
[----:B------:R-:W-:Y:S01]  /*04c0*/  HFMA2 R31, -RZ, RZ, 2.048828125, 0.01168060302734375 ;  /* 0x401921fbff1f7431 */ /* 0x000fe200000001ff */
        /* <DEDUP_REMOVED lines=10> */
[----:B----4-:R-:W-:-:S13]  /*0570*/  IMAD.WIDE R32, R0, 0x8, R4 ;  /* 0x0000000800207825 */ /* 0x010fda00078e0204 */
[----:B------:R-:W-:-:S07]  /*0580*/  @!P0 DADD R30, R28, R30 ;  /* 0x000000001c1e8229 */ /* 0x000fce000000001e */
[----:B------:R0:W-:Y:S04]  /*0590*/  @!P0 STG.E.64 desc[UR4][R32.64], R30 ;  /* 0x0000001e20008986 */ /* 0x0001e8000c101b04 */
[----:B------:R0:W-:Y:S01]  /*05a0*/  @P0 STG.E.64 desc[UR4][R32.64], R28 ;  /* 0x0000001c20000986 */ /* 0x0001e2000c101b04 */
[----:B------:R-:W-:Y:S05]  /*05b0*/  BRA `(.L_x_368) ;  /* 0x0000000000487947 */ /* 0x000fea0003800000 */
.L_x_1855:
        /* <DEDUP_REMOVED lines=12> */
[----:B0-----:R-:W0:Y:S01]  /*0680*/  LDC.64 R32, c[0x0][0x3e8] ;  /* 0x0000fa00ff207b82 */ /* 0x001e220000000a00 */
[----:B------:R-:W-:-:S14]  /*0690*/  DSETP.GEU.AND P0, PT, R28, RZ, PT ;  /* 0x000000ff1c00722a */ /* 0x000fdc0003f0e000 */
[----:B------:R-:W-:Y:S01]  /*06a0*/  @!P0 DADD R30, R28, R30 ;  /* 0x000000001c1e8229 */ /* 0x000fe2000000001e */
[----:B0-----:R-:W-:-:S06]  /*06b0*/  IMAD.WIDE R32, R0, 0x8, R32 ;  /* 0x0000000800207825 */ /* 0x001fcc00078e0220 */
[----:B------:R0:W-:Y:S04]  /*06c0*/  @!P0 STG.E.64 desc[UR4][R32.64], R30 ;  /* 0x0000001e20008986 */ /* 0x0001e8000c101b04 */
[----:B------:R0:W-:Y:S02]  /*06d0*/  @P0 STG.E.64 desc[UR4][R32.64], R28 ;  /* 0x0000001c20000986 */ /* 0x0001e4000c101b04 */
.L_x_368:
[----:B------:R-:W-:Y:S05]  /*06e0*/  BSYNC.RECONVERGENT B0 ;  /* 0x0000000000007941 */ /* 0x000fea0003800200 */
.L_x_366:
[----:B------:R-:W5:Y:S01]  /*06f0*/  LDG.E R0, desc[UR4][R26.64] ;  /* 0x000000041a007981 */ /* 0x000f62000c1e1900 */
[----:B------:R-:W-:Y:S01]  /*0700*/  IADD3 R3, PT, PT, R2, R3, RZ ;  /* 0x0000000302037210 */ /* 0x000fe20007ffe0ff */
[----:B-----5:R-:W-:-:S05]  /*0710*/  IMAD R0, R0, 0x6, RZ ;  /* 0x0000000600007824 */ /* 0x020fca00078e02ff */
[----:B------:R-:W-:-:S13]  /*0720*/  ISETP.GE.AND P0, PT, R3, R0, PT ;  /* 0x000000000300720c */ /* 0x000fda0003f06270 */
[----:B------:R-:W-:Y:S05]  /*0730*/  @!P0 BRA `(.L_x_369) ;  /* 0xfffffff800908947 */ /* 0x000fea000383ffff */
[----:B------:R-:W-:Y:S05]  /*0740*/  EXIT ;  /* 0x000000000000794d */ /* 0x000fea0003800000 */
.L_x_370:
        /* <DEDUP_REMOVED lines=11> */
.L_x_2046:


//--------------------- .text._Z12check_signalPiPdS0_S0_S0_S_S_ --------------------------
	.section	.text._Z12check_signalPiPdS0_S0_S0_S_S_,"ax",@progbits
	.align	128
        .global         _Z12check_signalPiPdS0_S0_S0_S_S_
        .type           _Z12check_signalPiPdS0_S0_S0_S_S_,@function
        .size           _Z12check_signalPiPdS0_S0_S0_S_S_,(.L_x_2047 - _Z12check_signalPiPdS0_S0_S0_S_S_)
        .other          _Z12check_signalPiPdS0_S0_S0_S_S_,@"STO_CUDA_ENTRY STV_DEFAULT"
_Z12check_signalPiPdS0_S0_S0_S_S_:
.text._Z12check_signalPiPdS0_S0_S0_S_S_:
[----:B------:R-:W-:Y:S01]  /*0000*/  LDC R1, c[0x0][0x37c] ;  /* 0x0000df00ff017b82 */ /* 0x000fe20000000800 */
[----:B------:R-:W0:Y:S07]  /*0010*/  S2R R0, SR_TID.X ;  /* 0x0000000000007919 */ /* 0x000e2e0000002100 */
[----:B------:R-:W0:Y:S08]  /*0020*/  S2UR UR4, SR_CTAID.X ;  /* 0x00000000000479c3 */ /* 0x000e300000002500 */
[----:B------:R-:W0:Y:S02]  /*0030*/  LDC R9, c[0x0][0x360] ;  /* 0x0000d800ff097b82 */ /* 0x000e240000000800 */
[----:B0-----:R-:W-:-:S05]  /*0040*/  IMAD R0, R9, UR4, R0 ;  /* 0x0000000409007c24 */ /* 0x001fca000f8e0200 */
[----:B------:R-:W-:-:S13]  /*0050*/  ISETP.GT.AND P0, PT, R0, 0x1, PT ;  /* 0x000000010000780c */ /* 0x000fda0003f04270 */
[----:B------:R-:W-:Y:S05]  /*0060*/  @P0 EXIT ;  /* 0x000000000000094d */ /* 0x000fea0003800000 */
[----:B------:R-:W0:Y:S01]  /*0070*/  LDCU UR4, c[0x0][0x370] ;  /* 0x00006e00ff0477ac */ /* 0x000e220008000800 */
[----:B------:R-:W1:Y:S01]  /*0080*/  LDCU.64 UR6, c[0x0][0x358] ;  /* 0x00006b00ff0677ac */ /* 0x000e620008000a00 */
[----:B0-----:R-:W-:-:S07]  /*0090*/  IMAD R9, R9, UR4, RZ ;  /* 0x0000000409097c24 */ /* 0x001fce000f8e02ff */
.L_x_374:
[----:B------:R-:W-:Y:S01]  /*00a0*/  ISETP.NE.AND P0, PT, R0, 0x1, PT ;  /* 0x000000010000780c */ /* 0x000fe20003f05270 */
[----:B------:R-:W-:-:S12]  /*00b0*/  BSSY.RECONVERGENT B0, `(.L_x_371) ;  /* 0x000001c000007945 */ /* 0x000fd80003800200 */
[----:B0-2---:R-:W-:Y:S05]  /*00c0*/  @!P0 BRA `(.L_x_372) ;  /* 0x00000000003c8947 */ /* 0x005fea0003800000 */
[----:B------:R-:W-:-:S13]  /*00d0*/  ISETP.NE.AND P0, PT, R0, RZ, PT ;  /* 0x000000ff0000720c */ /* 0x000fda0003f05270 */
[----:B------:R-:W-:Y:S05]  /*00e0*/  @P0 BRA `(.L_x_373) ;  /* 0x0000000000600947 */ /* 0x000fea0003800000 */
[----:B------:R-:W1:Y:S02]  /*00f0*/  LDC.64 R2, c[0x0][0x3a8] ;  /* 0x0000ea00ff027b82 */ /* 0x000e640000000a00 */
[----:B-1----:R-:W2:Y:S02]  /*0100*/  LDG.E R4, desc[UR6][R2.64] ;  /* 0x0000000602047981 */ /* 0x002ea4000c1e1900 */
[----:B--2---:R-:W-:-:S13]  /*0110*/  ISETP.NE.AND P0, PT, R4, RZ, PT ;  /* 0x000000ff0400720c */ /* 0x004fda0003f05270 */
[----:B------:R-:W-:Y:S05]  /*0120*/  @P0 BRA `(.L_x_373) ;  /* 0x0000000000500947 */ /* 0x000fea0003800000 */
[----:B------:R-:W0:Y:S08]  /*0130*/  LDC.64 R4, c[0x0][0x388] ;  /* 0x0000e200ff047b82 */ /* 0x000e300000000a00 */
[----:B------:R-:W1:Y:S01]  /*0140*/  LDC.64 R6, c[0x0][0x398] ;  /* 0x0000e600ff067b82 */ /* 0x000e620000000a00 */
[----:B0-----:R-:W2:Y:S04]  /*0150*/  LDG.E.64 R4, desc[UR6][R4.64] ;  /* 0x0000000604047981 */ /* 0x001ea8000c1e1b00 */
[----:B-1----:R-:W2:Y:S02]  /*0160*/  LDG.E.64 R6, desc[UR6][R6.64] ;  /* 0x0000000606067981 */ /* 0x002ea4000c1e1b00 */
[----:B--2---:R-:W-:-:S14]  /*0170*/  DSETP.GEU.AND P0, PT, R4, R6, PT ;  /* 0x000000060400722a */ /* 0x004fdc0003f0e000 */
[----:B------:R-:W-:Y:S05]  /*0180*/  @P0 BRA `(.L_x_373) ;  /* 0x0000000000380947 */ /* 0x000fea0003800000 */
[----:B------:R-:W-:-:S05]  /*0190*/  IMAD.MOV.U32 R5, RZ, RZ, 0x1 ;  /* 0x00000001ff057424 */ /* 0x000fca00078e00ff */
[----:B------:R0:W-:Y:S01]  /*01a0*/  STG.E desc[UR6][R2.64], R5 ;  /* 0x0000000502007986 */ /* 0x0001e2000c101906 */
[----:B------:R-:W-:Y:S05]  /*01b0*/  BRA `(.L_x_373) ;  /* 0x00000000002c7947 */ /* 0x000fea0003800000 */
.L_x_372:
        /* <DEDUP_REMOVED lines=9> */
[----:B------:R-:W-:-:S05]  /*0250*/  @!P0 IMAD.MOV.U32 R11, RZ, RZ, 0x1 ;  /* 0x00000001ff0b8424 */ /* 0x000fca00078e00ff */
[----:B------:R2:W-:Y:S02]  /*0260*/  @!P0 STG.E desc[UR6][R2.64], R11 ;  /* 0x0000000b02008986 */ /* 0x0005e4000c101906 */
.L_x_373:
[----:B-1----:R-:W-:Y:S05]  /*0270*/  BSYNC.RECONVERGENT B0 ;  /* 0x0000000000007941 */ /* 0x002fea0003800200 */
.L_x_371:
[----:B------:R-:W-:-:S05]  /*0280*/  IMAD.IADD R0, R9, 0x1, R0 ;  /* 0x0000000109007824 */ /* 0x000fca00078e0200 */
[----:B------:R-:W-:-:S13]  /*0290*/  ISETP.GE.AND P0, PT, R0, 0x2, PT ;  /* 0x000000020000780c */ /* 0x000fda0003f06270 */
[----:B------:R-:W-:Y:S05]  /*02a0*/  @!P0 BRA `(.L_x_374) ;  /* 0xfffffffc007c8947 */ /* 0x000fea000383ffff */
[----:B------:R-:W-:Y:S05]  /*02b0*/  EXIT ;  /* 0x000000000000794d */ /* 0x000fea0003800000 */
.L_x_375:
        /* <DEDUP_REMOVED lines=12> */
.L_x_2047:


//--------------------- .text._Z11diff_s_prepPiPdS0_S0_S0_S0_S0_S0_S0_S0_S0_S0_S0_S0_S0_ --------------------------
	.section	.text._Z11diff_s_prepPiPdS0_S0_S0_S0_S0_S0_S0_S0_S0_S0_S0_S0_S0_,"ax",@progbits
	.align	128
        .global         _Z11diff_s_prepPiPdS0_S0_S0_S0_S0_S0_S0_S0_S0_S0_S0_S0_S0_
        .type           _Z11diff_s_prepPiPdS0_S0_S0_S0_S0_S0_S0_S0_S0_S0_S0_S0_S0_,@function
        .size           _Z11diff_s_prepPiPdS0_S0_S0_S0_S0_S0_S0_S0_S0_S0_S0_S0_S0_,(.L_x_1990 - _Z11diff_s_prepPiPdS0_S0_S0_S0_S0_S0_S0_S0_S0_S0_S0_S0_S0_)
        .other          _Z11diff_s_prepPiPdS0_S0_S0_S0_S0_S0_S0_S0_S0_S0_S0_S0_S0_,@"STO_CUDA_ENTRY STV_DEFAULT"
_Z11diff_s_prepPiPdS0_S0_S0_S0_S0_S0_S0_S0_S0_S0_S0_S0_S0_:
.text._Z11diff_s_prepPiPdS0_S0_S0_S0_S0_S0_S0_S0_S0_S0_S0_S0_S0_:
        /* <DEDUP_REMOVED lines=23> */
[----:B------:R-:W0:Y:S08]  /*0170*/  LDC.64 R10, c[0x0][0x3a0] ;  /* 0x0000e800ff0a7b82 */ /* 0x000e300000000a00 */
[----:B------:R-:W0:Y:S08]  /*0180*/  LDC.64 R8, c[0x0][0x3d0] ;  /* 0x0000f400ff087b82 */ /* 0x000e300000000a00 */
[----:B-1234-:R-:W0:Y:S02]  /*0190*/  LDC.64 R6, c[0x0][0x3a8] ;  /* 0x0000ea00ff067b82 */ /* 0x01ee240000000a00 */
.L_x_397:
[----:B------:R-:W-:Y:S01]  /*01a0*/  IMAD.HI R0, R51, 0x2aaaaaab, RZ ;  /* 0x2aaaaaab33007827 */ /* 0x000fe200078e02ff */
[----:B------:R-:W-:Y:S03]  /*01b0*/  BSSY.RECONVERGENT B0, `(.L_x_376) ;  /* 0x00000d8000007945 */ /* 0x000fe60003800200 */
[----:B------:R-:W-:Y:S01]  /*01c0*/  IMAD.MOV.U32 R4, RZ, RZ, RZ ;  /* 0x000000ffff047224 */ /* 0x000fe200078e00ff */
[----:B------:R-:W-:Y:S01]  /*01d0*/  LEA.HI R0, R0, R0, RZ, 0x1 ;  /* 0x0000000000007211 */ /* 0x000fe200078f08ff */
[----:B------:R-:W-:-:S04]  /*01e0*/  IMAD.MOV.U32 R5, RZ, RZ, 0x40000000 ;  /* 0x40000000ff057424 */ /* 0x000fc800078e00ff */
[----:B------:R-:W-:-:S05]  /*01f0*/  IMAD R32, R0, -0x6, R51 ;  /* 0xfffffffa00207824 */ /* 0x000fca00078e0233 */
[----:B------:R-:W-:-:S13]  /*0200*/  ISETP.GT.AND P0, PT, R32, 0x2, PT ;  /* 0x000000022000780c */ /* 0x000fda0003f04270 */
[----:B------:R-:W-:Y:S05]  /*0210*/  @P0 BRA `(.L_x_377) ;  /* 0x0000000400a00947 */ /* 0x000fea0003800000 */
[----:B------:R-:W-:-:S05]  /*0220*/  VIMNMX.U32 R3, PT, PT, R32, 0x3, PT ;  /* 0x0000000320037848 */ /* 0x000fca0003fe0000 */
[----:B------:R-:W-:-:S04]  /*0230*/  IMAD.SHL.U32 R3, R3, 0x4, RZ ;  /* 0x0000000403037824 */ /* 0x000fc800078e00ff */
[----:B------:R-:W1:Y:S02]  /*0240*/  LDC R32, c[0x2][R3] ;  /* 0x0080000003207b82 */ /* 0x000e640000000800 */
[----:B-1----:R-:W-:-:S04]  /*0250*/  SHF.R.S32.HI R33, RZ, 0x1f, R32 ;  /* 0x0000001fff217819 */ /* 0x002fc80000011420 */
.L_x_1858:
[----:B------:R-:W-:Y:S05]  /*0260*/  BRX R32 -0x270                                                                                                                                                                                                                                                       (*"BRANCH_TARGETS .L_x_1859,.L_x_1860,.L_x_1861,.L_x_381"*) ;  /* 0xfffffffc20647949 */ /* 0x000fea000383ffff */
.L_x_1861:
[----:B------:R-:W-:-:S04]  /*0270*/  IMAD.WIDE R32, R0, 0x8, R26 ;  /* 0x0000000800207825 */ /* 0x000fc800078e021a */
[----:B------:R-:W-:Y:S02]  /*0280*/  IMAD.WIDE R36, R0, 0x8, R24 ;  /* 0x0000000800247825 */ /* 0x000fe400078e0218 */
[----:B------:R-:W2:Y:S04]  /*0290*/  LDG.E.64 R32, desc[UR4][R32.64] ;  /* 0x0000000420207981 */ /* 0x000ea8000c1e1b00 */
[----:B------:R-:W2:Y:S01]  /*02a0*/  LDG.E.64 R36, desc[UR4][R36.64] ;  /* 0x0000000424247981 */ /* 0x000ea2000c1e1b00 */
[----:B------:R-:W-:Y:S01]  /*02b0*/  BSSY.RECONVERGENT B1, `(.L_x_378) ;  /* 0x0000006000017945 */ /* 0x000fe20003800200 */
[----:B------:R-:W-:Y:S01]  /*02c0*/  MOV R50, 0x310 ;  /* 0x0000031000327802 */ /* 0x000fe20000000f00 */
[----:B--2---:R-:W-:-:S08]  /*02d0*/  DADD R48, R32, -R36 ;  /* 0x0000000020307229 */ /* 0x004fd00000000824 */
[----:B------:R-:W-:-:S10]  /*02e0*/  DADD R34, -RZ, |R48| ;  /* 0x00000000ff227229 */ /* 0x000fd40000000530 */
[----:B------:R-:W-:-:S07]  /*02f0*/  IMAD.MOV.U32 R3, RZ, RZ, R35 ;  /* 0x000000ffff037224 */ /* 0x000fce00078e0023 */
[----:B0-----:R-:W-:Y:S05]  /*0300*/  CALL.REL.NOINC `($_Z11diff_s_prepPiPdS0_S0_S0_S0_S0_S0_S0_S0_S0_S0_S0_S0_S0_$__internal_accurate_pow) ;  /* 0x0000000c00287944 */ /* 0x001fea0003c00000 */
[----:B------:R-:W-:Y:S05]  /*0310*/  BSYNC.RECONVERGENT B1 ;  /* 0x0000000000017941 */ /* 0x000fea0003800200 */
.L_x_378:
[C---:B------:R-:W-:Y:S01]  /*0320*/  DADD R4, R48.reuse, 2 ;  /* 0x4000000030047429 */ /* 0x040fe20000000000 */
[----:B------:R-:W-:Y:S01]  /*0330*/  BSSY.RECONVERGENT B1, `(.L_x_379) ;  /* 0x000000f000017945 */ /* 0x000fe20003800200 */
[C---:B------:R-:W-:Y:S02]  /*0340*/  DSETP.NEU.AND P1, PT, R48.reuse, RZ, PT ;  /* 0x000000ff3000722a */ /* 0x040fe40003f2d000 */
[----:B------:R-:W-:-:S06]  /*0350*/  DSETP.NEU.AND P0, PT, R48, 1, PT ;  /* 0x3ff000003000742a */ /* 0x000fcc0003f0d000 */
[----:B------:R-:W-:Y:S02]  /*0360*/  LOP3.LUT R4, R5, 0x7ff00000, RZ, 0xc0, !PT ;  /* 0x7ff0000005047812 */ /* 0x000fe400078ec0ff */
[----:B------:R-:W-:Y:S02]  /*0370*/  FSEL R5, R36, RZ, P1 ;  /* 0x000000ff24057208 */ /* 0x000fe40000800000 */
[----:B------:R-:W-:Y:S02]  /*0380*/  ISETP.NE.AND P2, PT, R4, 0x7ff00000, PT ;  /* 0x7ff000000400780c */ /* 0x000fe40003f45270 */
[----:B------:R-:W-:Y:S01]  /*0390*/  FSEL R4, R3, RZ, P1 ;  /* 0x000000ff03047208 */ /* 0x000fe20000800000 */
[----:B------:R-:W-:-:S10]  /*03a0*/  IMAD R3, R0, 0x3, RZ ;  /* 0x0000000300037824 */ /* 0x000fd400078e02ff */
[----:B------:R-:W-:Y:S05]  /*03b0*/  @P2 BRA `(.L_x_380) ;  /* 0x0000000000182947 */ /* 0x000fea0003800000 */
[----:B------:R-:W-:-:S14]  /*03c0*/  DSETP.NAN.AND P1, PT, R48, R48, PT ;  /* 0x000000303000722a */ /* 0x000fdc0003f28000 */
[----:B------:R-:W-:Y:S01]  /*03d0*/  @P1 DADD R4, R48, 2 ;  /* 0x4000000030041429 */ /* 0x000fe20000000000 */
[----:B------:R-:W-:Y:S10]  /*03e0*/  @P1 BRA `(.L_x_380) ;  /* 0x00000000000c1947 */ /* 0x000ff40003800000 */
[----:B------:R-:W-:-:S14]  /*03f0*/  DSETP.NEU.AND P1, PT, |R48|, +INF , PT ;  /* 0x7ff000003000742a */ /* 0x000fdc0003f2d200 */
[----:B------:R-:W-:Y:S02]  /*0400*/  @!P1 IMAD.MOV.U32 R4, RZ, RZ, 0x0 ;  /* 0x00000000ff049424 */ /* 0x000fe400078e00ff */
[----:B------:R-:W-:-:S07]  /*0410*/  @!P1 IMAD.MOV.U32 R5, RZ, RZ, 0x7ff00000 ;  /* 0x7ff00000ff059424 */ /* 0x000fce00078e00ff */
.L_x_380:
[----:B------:R-:W-:Y:S05]  /*0420*/  BSYNC.RECONVERGENT B1 ;  /* 0x0000000000017941 */ /* 0x000fea0003800200 */
.L_x_379:
[----:B------:R-:W-:Y:S02]  /*0430*/  FSEL R32, R4, RZ, P0 ;  /* 0x000000ff04207208 */ /* 0x000fe40000000000 */
[----:B------:R-:W-:Y:S01]  /*0440*/  FSEL R33, R5, 1.875, P0 ;  /* 0x3ff0000005217808 */ /* 0x000fe20000000000 */
[----:B------:R-:W-:-:S05]  /*0450*/  IMAD.WIDE R4, R3, 0x8, R30 ;  /* 0x0000000803047825 */ /* 0x000fca00078e021e */
[----:B------:R1:W-:Y:S01]  /*0460*/  STG.E.64 desc[UR4][R4.64+0x10], R32 ;  /* 0x0000102004007986 */ /* 0x0003e2000c101b04 */
[----:B------:R-:W-:Y:S05]  /*0470*/  BRA `(.L_x_381) ;  /* 0x0000000800ac7947 */ /* 0x000fea0003800000 */
.L_x_1859:
[----:B------:R-:W-:-:S04]  /*0480*/  IMAD.WIDE R32, R0, 0x8, R22 ;  /* 0x0000000800207825 */ /* 0x000fc800078e0216 */
[----:B0-----:R-:W-:Y:S02]  /*0490*/  IMAD.WIDE R36, R0, 0x8, R20 ;  /* 0x0000000800247825 */ /* 0x001fe400078e0214 */
[----:B------:R-:W2:Y:S04]  /*04a0*/  LDG.E.64 R32, desc[UR4][R32.64] ;  /* 0x0000000420207981 */ /* 0x000ea8000c1e1b00 */
[----:B------:R-:W2:Y:S01]  /*04b0*/  LDG.E.64 R36, desc[UR4][R36.64] ;  /* 0x0000000424247981 */ /* 0x000ea2000c1e1b00 */
[----:B------:R-:W-:Y:S01]  /*04c0*/  BSSY.RECONVERGENT B1, `(.L_x_382) ;  /* 0x0000006000017945 */ /* 0x000fe20003800200 */
[----:B------:R-:W-:Y:S01]  /*04d0*/  MOV R50, 0x520 ;  /* 0x0000052000327802 */ /* 0x000fe20000000f00 */
[----:B--2---:R-:W-:-:S08]  /*04e0*/  DADD R48, R32, -R36 ;  /* 0x0000000020307229 */ /* 0x004fd00000000824 */
[----:B------:R-:W-:-:S10]  /*04f0*/  DADD R34, -RZ, |R48| ;  /* 0x00000000ff227229 */ /* 0x000fd40000000530 */
[----:B------:R-:W-:-:S07]  /*0500*/  MOV R3, R35 ;  /* 0x0000002300037202 */ /* 0x000fce0000000f00 */
[----:B------:R-:W-:Y:S05]  /*0510*/  CALL.REL.NOINC `($_Z11diff_s_prepPiPdS0_S0_S0_S0_S0_S0_S0_S0_S0_S0_S0_S0_S0_$__internal_accurate_pow) ;  /* 0x0000000800a47944 */ /* 0x000fea0003c00000 */
[----:B------:R-:W-:Y:S05]  /*0520*/  BSYNC.RECONVERGENT B1 ;  /* 0x0000000000017941 */ /* 0x000fea0003800200 */
.L_x_382:
        /* <DEDUP_REMOVED lines=16> */
.L_x_384:
[----:B------:R-:W-:Y:S05]  /*0630*/  BSYNC.RECONVERGENT B1 ;  /* 0x0000000000017941 */ /* 0x000fea0003800200 */
.L_x_383:
[----:B------:R-:W-:Y:S02]  /*0640*/  FSEL R32, R4, RZ, P0 ;  /* 0x000000ff04207208 */ /* 0x000fe40000000000 */
[----:B------:R-:W-:Y:S01]  /*0650*/  FSEL R33, R5, 1.875, P0 ;  /* 0x3ff0000005217808 */ /* 0x000fe20000000000 */
[----:B------:R-:W-:-:S05]  /*0660*/  IMAD.WIDE R4, R3, 0x8, R30 ;  /* 0x0000000803047825 */ /* 0x000fca00078e021e */
[----:B------:R3:W-:Y:S01]  /*0670*/  STG.E.64 desc[UR4][R4.64], R32 ;  /* 0x0000002004007986 */ /* 0x0007e2000c101b04 */
[----:B------:R-:W-:Y:S05]  /*0680*/  BRA `(.L_x_381) ;  /* 0x0000000800287947 */ /* 0x000fea0003800000 */
.L_x_1860:
[----:B0-----:R-:W-:-:S04]  /*0690*/  IMAD.WIDE R32, R0, 0x8, R18 ;  /* 0x0000000800207825 */ /* 0x001fc800078e0212 */
        /* <DEDUP_REMOVED lines=8> */
[----:B------:R-:W-:Y:S05]  /*0720*/  CALL.REL.NOINC `($_Z11diff_s_prepPiPdS0_S0_S0_S0_S0_S0_S0_S0_S0_S0_S0_S0_S0_$__internal_accurate_pow) ;  /* 0x0000000800207944 */ /* 0x000fea0003c00000 */
[----:B------:R-:W-:Y:S05]  /*0730*/  BSYNC.RECONVERGENT B1 ;  /* 0x0000000000017941 */ /* 0x000fea0003800200 */
.L_x_385:
        /* <DEDUP_REMOVED lines=16> */
.L_x_387:
[----:B------:R-:W-:Y:S05]  /*0840*/  BSYNC.RECONVERGENT B1 ;  /* 0x0000000000017941 */ /* 0x000fea0003800200 */
.L_x_386:
[----:B------:R-:W-:Y:S02]  /*0850*/  FSEL R32, R4, RZ, P0 ;  /* 0x000000ff04207208 */ /* 0x000fe40000000000 */
[----:B------:R-:W-:Y:S01]  /*0860*/  FSEL R33, R5, 1.875, P0 ;  /* 0x3ff0000005217808 */ /* 0x000fe20000000000 */
[----:B------:R-:W-:-:S05]  /*0870*/  IMAD.WIDE R4, R3, 0x8, R30 ;  /* 0x0000000803047825 */ /* 0x000fca00078e021e */
[----:B------:R2:W-:Y:S01]  /*0880*/  STG.E.64 desc[UR4][R4.64+0x8], R32 ;  /* 0x0000082004007986 */ /* 0x0005e2000c101b04 */
[----:B------:R-:W-:Y:S05]  /*0890*/  BRA `(.L_x_381) ;  /* 0x0000000400a47947 */ /* 0x000fea0003800000 */
.L_x_377:
[----:B------:R-:W-:-:S04]  /*08a0*/  MOV R3, 0xfffffffd ;  /* 0xfffffffd00037802 */ /* 0x000fc80000000f00 */
[----:B------:R-:W-:-:S05]  /*08b0*/  VIADDMNMX.U32 R3, R32, R3, 0x3, PT ;  /* 0x0000000320037446 */ /* 0x000fca0003800003 */
[----:B------:R-:W-:-:S04]  /*08c0*/  IMAD.SHL.U32 R3, R3, 0x4, RZ ;  /* 0x0000000403037824 */ /* 0x000fc800078e00ff */
[----:B------:R-:W1:Y:S02]  /*08d0*/  LDC R32, c[0x2][R3+0x10] ;  /* 0x0080040003207b82 */ /* 0x000e640000000800 */
[----:B-1----:R-:W-:-:S04]  /*08e0*/  SHF.R.S32.HI R33, RZ, 0x1f, R32 ;  /* 0x0000001fff217819 */ /* 0x002fc80000011420 */
.L_x_1863:
[----:B------:R-:W-:Y:S05]  /*08f0*/  BRX R32 -0x900                                                                                                                                                                                                                                                       (*"BRANCH_TARGETS .L_x_1864,.L_x_1865,.L_x_1866,.L_x_381"*) ;  /* 0xfffffff420c07949 */ /* 0x000fea000383ffff */
.L_x_1866:
        /* <DEDUP_REMOVED lines=11> */
.L_x_388:
        /* <DEDUP_REMOVED lines=16> */
.L_x_390:
[----:B------:R-:W-:Y:S05]  /*0ab0*/  BSYNC.RECONVERGENT B1 ;  /* 0x0000000000017941 */ /* 0x000fea0003800200 */
.L_x_389:
[----:B------:R-:W-:Y:S02]  /*0ac0*/  FSEL R32, R4, RZ, P0 ;  /* 0x000000ff04207208 */ /* 0x000fe40000000000 */
[----:B------:R-:W-:Y:S01]  /*0ad0*/  FSEL R33, R5, 1.875, P0 ;  /* 0x3ff0000005217808 */ /* 0x000fe20000000000 */
[----:B------:R-:W-:-:S05]  /*0ae0*/  IMAD.WIDE R4, R3, 0x8, R28 ;  /* 0x0000000803047825 */ /* 0x000fca00078e021c */
[----:B------:R4:W-:Y:S01]  /*0af0*/  STG.E.64 desc[UR4][R4.64+0x10], R32 ;  /* 0x0000102004007986 */ /* 0x0009e2000c101b04 */
[----:B------:R-:W-:Y:S05]  /*0b00*/  BRA `(.L_x_381) ;  /* 0x0000000400087947 */ /* 0x000fea0003800000 */
.L_x_1864:
        /* <DEDUP_REMOVED lines=11> */
.L_x_391:
        /* <DEDUP_REMOVED lines=14> */
[----:B------:R-:W-:Y:S01]  /*0ca0*/  @!P1 MOV R4, 0x0 ;  /* 0x0000000000049802 */ /* 0x000fe20000000f00 */
[----:B------:R-:W-:-:S07]  /*0cb0*/  @!P1 IMAD.MOV.U32 R5, RZ, RZ, 0x7ff00000 ;  /* 0x7ff00000ff059424 */ /* 0x000fce00078e00ff */
.L_x_393:
[----:B------:R-:W-:Y:S05]  /*0cc0*/  BSYNC.RECONVERGENT B1 ;  /* 0x0000000000017941 */ /* 0x000fea0003800200 */
.L_x_392:
[----:B------:R-:W-:Y:S02]  /*0cd0*/  FSEL R32, R4, RZ, P0 ;  /* 0x000000ff04207208 */ /* 0x000fe40000000000 */
[----:B------:R-:W-:Y:S01]  /*0ce0*/  FSEL R33, R5, 1.875, P0 ;  /* 0x3ff0000005217808 */ /* 0x000fe20000000000 */
[----:B------:R-:W-:-:S05]  /*0cf0*/  IMAD.WIDE R4, R3, 0x8, R28 ;  /* 0x0000000803047825 */ /* 0x000fca00078e021c */
[----:B------:R0:W-:Y:S01]  /*0d00*/  STG.E.64 desc[UR4][R4.64], R32 ;  /* 0x0000002004007986 */ /* 0x0001e2000c101b04 */
[----:B------:R-:W-:Y:S05]  /*0d10*/  BRA `(.L_x_381) ;  /* 0x0000000000847947 */ /* 0x000fea0003800000 */
.L_x_1865:
[----:B------:R-:W1:Y:S01]  /*0d20*/  LDC.64 R36, c[0x0][0x3d8] ;  /* 0x0000f600ff247b82 */ /* 0x000e620000000a00 */
[----:B0-----:R-:W-:-:S06]  /*0d30*/  IMAD.WIDE R32, R0, 0x8, R6 ;  /* 0x0000000800207825 */ /* 0x001fcc00078e0206 */
[----:B------:R-:W2:Y:S01]  /*0d40*/  LDG.E.64 R32, desc[UR4][R32.64] ;  /* 0x0000000420207981 */ /* 0x000ea2000c1e1b00 */
[----:B-1----:R-:W-:-:S06]  /*0d50*/  IMAD.WIDE R36, R0, 0x8, R36 ;  /* 0x0000000800247825 */ /* 0x002fcc00078e0224 */
        /* <DEDUP_REMOVED lines=8> */
.L_x_394:
        /* <DEDUP_REMOVED lines=16> */
.L_x_396:
[----:B------:R-:W-:Y:S05]  /*0ee0*/  BSYNC.RECONVERGENT B1 ;  /* 0x0000000000017941 */ /* 0x000fea0003800200 */
.L_x_395:
[----:B------:R-:W-:Y:S02]  /*0ef0*/  FSEL R32, R4, RZ, P0 ;  /* 0x000000ff04207208 */ /* 0x000fe40000000000 */
[----:B------:R-:W-:Y:S01]  /*0f00*/  FSEL R33, R5, 1.875, P0 ;  /* 0x3ff0000005217808 */ /* 0x000fe20000000000 */
[----:B------:R-:W-:-:S05]  /*0f10*/  IMAD.WIDE R4, R3, 0x8, R28 ;  /* 0x0000000803047825 */ /* 0x000fca00078e021c */
[----:B------:R0:W-:Y:S02]  /*0f20*/  STG.E.64 desc[UR4][R4.64+0x8], R32 ;  /* 0x0000082004007986 */ /* 0x0001e4000c101b04 */
.L_x_381:
[----:B------:R-:W-:Y:S05]  /*0f30*/  BSYNC.RECONVERGENT B0 ;  /* 0x0000000000007941 */ /* 0x000fea0003800200 */
.L_x_376:
[----:B01234-:R-:W0:Y:S02]  /*0f40*/  LDC.64 R4, c[0x0][0x380] ;  /* 0x0000e000ff047b82 */ /* 0x01fe240000000a00 */
[----:B0-----:R-:W2:Y:S01]  /*0f50*/  LDG.E R4, desc[UR4][R4.64] ;  /* 0x0000000404047981 */ /* 0x001ea2000c1e1900 */
[----:B------:R-:W-:Y:S02]  /*0f60*/  IMAD.IADD R51, R2, 0x1, R51 ;  /* 0x0000000102337824 */ /* 0x000fe400078e0233 */
[----:B--2---:R-:W-:-:S05]  /*0f70*/  IMAD R0, R4, 0x6, RZ ;  /* 0x0000000604007824 */ /* 0x004fca00078e02ff */
[----:B------:R-:W-:-:S13]  /*0f80*/  ISETP.GE.AND P0, PT, R51, R0, PT ;  /* 0x000000003300720c */ /* 0x000fda0003f06270 */
[----:B------:R-:W-:Y:S05]  /*0f90*/  @!P0 BRA `(.L_x_397) ;  /* 0xfffffff000808947 */ /* 0x000fea000383ffff */
[----:B------:R-:W-:Y:S05]  /*0fa0*/  EXIT ;  /* 0x000000000000794d */ /* 0x000fea0003800000 */
        .type           $_Z11diff_s_prepPiPdS0_S0_S0_S0_S0_S0_S0_S0_S0_S0_S0_S0_S0_$__internal_accurate_pow,@function
        .size           $_Z11diff_s_prepPiPdS0_S0_S0_S0_S0_S0_S0_S0_S0_S0_S0_S0_S0_$__internal_accurate_pow,(.L_x_1990 - $_Z11diff_s_prepPiPdS0_S0_S0_S0_S0_S0_S0_S0_S0_S0_S0_S0_S0_$__internal_accurate_pow)
$_Z11diff_s_prepPiPdS0_S0_S0_S0_S0_S0_S0_S0_S0_S0_S0_S0_S0_$__internal_accurate_pow:
[----:B------:R-:W-:Y:S01]  /*0fb0*/  ISETP.GT.U32.AND P0, PT, R3, 0xfffff, PT ;  /* 0x000fffff0300780c */ /* 0x000fe20003f04070 */
[--C-:B------:R-:W-:Y:S01]  /*0fc0*/  IMAD.MOV.U32 R33, RZ, RZ, R3.reuse ;  /* 0x000000ffff217224 */ /* 0x100fe200078e0003 */
[----:B------:R-:W-:Y:S01]  /*0fd0*/  MOV R32, R34 ;  /* 0x0000002200207202 */ /* 0x000fe20000000f00 */
[--C-:B------:R-:W-:Y:S01]  /*0fe0*/  IMAD.MOV.U32 R35, RZ, RZ, R3.reuse ;  /* 0x000000ffff237224 */ /* 0x100fe200078e0003 */
[----:B------:R-:W-:Y:S01]  /*0ff0*/  UMOV UR6, 0x7d2cafe2 ;  /* 0x7d2cafe200067882 */ /* 0x000fe20000000000 */
[----:B------:R-:W-:Y:S01]  /*1000*/  IMAD.MOV.U32 R38, RZ, RZ, 0x41ad3b5a ;  /* 0x41ad3b5aff267424 */ /* 0x000fe200078e00ff */
[----:B------:R-:W-:Y:S01]  /*1010*/  UMOV UR7, 0x3eb0f5ff ;  /* 0x3eb0f5ff00077882 */ /* 0x000fe20000000000 */
[----:B------:R-:W-:Y:S01]  /*1020*/  IMAD.MOV.U32 R39, RZ, RZ, 0x3ed0f5d2 ;  /* 0x3ed0f5d2ff277424 */ /* 0x000fe200078e00ff */
[----:B------:R-:W-:Y:S01]  /*1030*/  SHF.R.U32.HI R3, RZ, 0x14, R3 ;  /* 0x00000014ff037819 */ /* 0x000fe20000011603 */
[----:B------:R-:W-:Y:S01]  /*1040*/  UMOV UR8, 0x3b39803f ;  /* 0x3b39803f00087882 */ /* 0x000fe20000000000 */
[----:B------:R-:W-:-:S03]  /*1050*/  UMOV UR9, 0x3c7abc9e ;  /* 0x3c7abc9e00097882 */ /* 0x000fc60000000000 */
[----:B------:R-:W-:-:S10]  /*1060*/  @!P0 DMUL R32, R32, 1.80143985094819840000e+16 ;  /* 0x4350000020208828 */ /* 0x000fd40000000000 */
[----:B------:R-:W-:Y:S01]  /*1070*/  @!P0 IMAD.MOV.U32 R35, RZ, RZ, R33 ;  /* 0x000000ffff238224 */ /* 0x000fe200078e0021 */
[----:B------:R-:W-:Y:S01]  /*1080*/  @!P0 LEA.HI R3, R33, 0xffffffca, RZ, 0xc ;  /* 0xffffffca21038811 */ /* 0x000fe200078f60ff */
[----:B------:R-:W-:-:S03]  /*1090*/  @!P0 IMAD.MOV.U32 R34, RZ, RZ, R32 ;  /* 0x000000ffff228224 */ /* 0x000fc600078e0020 */
[----:B------:R-:W-:Y:S01]  /*10a0*/  LOP3.LUT R35, R35, 0x800fffff, RZ, 0xc0, !PT ;  /* 0x800fffff23237812 */ /* 0x000fe200078ec0ff */
[----:B------:R-:W-:Y:S02]  /*10b0*/  IMAD.MOV.U32 R36, RZ, RZ, R34 ;  /* 0x000000ffff247224 */ /* 0x000fe400078e0022 */
[----:B------:R-:W-:Y:S01]  /*10c0*/  IMAD.MOV.U32 R34, RZ, RZ, RZ ;  /* 0x000000ffff227224 */ /* 0x000fe200078e00ff */
[----:B------:R-:W-:-:S04]  /*10d0*/  LOP3.LUT R37, R35, 0x3ff00000, RZ, 0xfc, !PT ;  /* 0x3ff0000023257812 */ /* 0x000fc800078efcff */
[----:B------:R-:W-:-:S13]  /*10e0*/  ISETP.GE.U32.AND P1, PT, R37, 0x3ff6a09f, PT ;  /* 0x3ff6a09f2500780c */ /* 0x000fda0003f26070 */
[----:B------:R-:W-:-:S05]  /*10f0*/  @P1 IADD3 R35, PT, PT, R37, -0x100000, RZ ;  /* 0xfff0000025231810 */ /* 0x000fca0007ffe0ff */
[----:B------:R-:W-:-:S06]  /*1100*/  @P1 IMAD.MOV.U32 R37, RZ, RZ, R35 ;  /* 0x000000ffff251224 */ /* 0x000fcc00078e0023 */
[C---:B------:R-:W-:Y:S02]  /*1110*/  DADD R40, R36.reuse, 1 ;  /* 0x3ff0000024287429 */ /* 0x040fe40000000000 */
[----:B------:R-:W-:-:S04]  /*1120*/  DADD R36, R36, -1 ;  /* 0xbff0000024247429 */ /* 0x000fc80000000000 */
[----:B------:R-:W0:Y:S02]  /*1130*/  MUFU.RCP64H R35, R41 ;  /* 0x0000002900237308 */ /* 0x000e240000001800 */
[----:B0-----:R-:W-:-:S08]  /*1140*/  DFMA R42, -R40, R34, 1 ;  /* 0x3ff00000282a742b */ /* 0x001fd00000000122 */
[----:B------:R-:W-:-:S08]  /*1150*/  DFMA R42, R42, R42, R42 ;  /* 0x0000002a2a2a722b */ /* 0x000fd0000000002a */
[----:B------:R-:W-:-:S08]  /*1160*/  DFMA R42, R34, R42, R34 ;  /* 0x0000002a222a722b */ /* 0x000fd00000000022 */
[----:B------:R-:W-:-:S08]  /*1170*/  DMUL R34, R36, R42 ;  /* 0x0000002a24227228 */ /* 0x000fd00000000000 */
[----:B------:R-:W-:-:S08]  /*1180*/  DFMA R34, R36, R42, R34 ;  /* 0x0000002a2422722b */ /* 0x000fd00000000022 */
[----:B------:R-:W-:Y:S02]  /*1190*/  DMUL R46, R34, R34 ;  /* 0x00000022222e7228 */ /* 0x000fe40000000000 */
[----:B------:R-:W-:-:S06]  /*11a0*/  DADD R40, R36, -R34 ;  /* 0x0000000024287229 */ /* 0x000fcc0000000822 */
[----:B------:R-:W-:Y:S01]  /*11b0*/  DFMA R38, R46, UR6, R38 ;  /* 0x000000062e267c2b */ /* 0x000fe20008000026 */
[----:B------:R-:W-:Y:S01]  /*11c0*/  UMOV UR6, 0x75488a3f ;  /* 0x75488a3f00067882 */ /* 0x000fe20000000000 */
[----:B------:R-:W-:Y:S01]  /*11d0*/  UMOV UR7, 0x3ef3b20a ;  /* 0x3ef3b20a00077882 */ /* 0x000fe20000000000 */
[----:B------:R-:W-:-:S05]  /*11e0*/  DADD R40, R40, R40 ;  /* 0x0000000028287229 */ /* 0x000fca0000000028 */
[----:B------:R-:W-:Y:S01]  /*11f0*/  DFMA R44, R46, R38, UR6 ;  /* 0x000000062e2c7e2b */ /* 0x000fe20008000026 */
[----:B------:R-:W-:Y:S01]  /*1200*/  UMOV UR6, 0xe4faecd5 ;  /* 0xe4faecd500067882 */ /* 0x000fe20000000000 */
[----:B------:R-:W-:Y:S01]  /*1210*/  UMOV UR7, 0x3f1745cd ;  /* 0x3f1745cd00077882 */ /* 0x000fe20000000000 */
[----:B------:R-:W-:-:S05]  /*1220*/  DFMA R40, R36, -R34, R40 ;  /* 0x800000222428722b */ /* 0x000fca0000000028 */
[----:B------:R-:W-:Y:S01]  /*1230*/  DFMA R44, R46, R44, UR6 ;  /* 0x000000062e2c7e2b */ /* 0x000fe2000800002c */
[----:B------:R-:W-:Y:S01]  /*1240*/  UMOV UR6, 0x258a578b ;  /* 0x258a578b00067882 */ /* 0x000fe20000000000 */
[----:B------:R-:W-:Y:S01]  /*1250*/  UMOV UR7, 0x3f3c71c7 ;  /* 0x3f3c71c700077882 */ /* 0x000fe20000000000 */
[----:B------:R-:W-:Y:S02]  /*1260*/  DMUL R40, R42, R40 ;  /* 0x000000282a287228 */ /* 0x000fe40000000000 */
[----:B------:R-:W-:-:S03]  /*1270*/  DMUL R42, R34, R34 ;  /* 0x00000022222a7228 */ /* 0x000fc60000000000 */
[----:B------:R-:W-:Y:S01]  /*1280*/  DFMA R44, R46, R44, UR6 ;  /* 0x000000062e2c7e2b */ /* 0x000fe2000800002c */
[----:B------:R-:W-:Y:S01]  /*1290*/  UMOV UR6, 0x9242b910 ;  /* 0x9242b91000067882 */ /* 0x000fe20000000000 */
[----:B------:R-:W-:-:S03]  /*12a0*/  UMOV UR7, 0x3f624924 ;  /* 0x3f62492400077882 */ /* 0x000fc60000000000 */
[----:B------:R-:W-:-:S03]  /*12b0*/  DMUL R32, R34, R42 ;  /* 0x0000002a22207228 */ /* 0x000fc60000000000 */
[----:B------:R-:W-:Y:S01]  /*12c0*/  DFMA R44, R46, R44, UR6 ;  /* 0x000000062e2c7e2b */ /* 0x000fe2000800002c */
[----:B------:R-:W-:Y:S01]  /*12d0*/  UMOV UR6, 0x99999dfb ;  /* 0x99999dfb00067882 */ /* 0x000fe20000000000 */
[----:B------:R-:W-:-:S06]  /*12e0*/  UMOV UR7, 0x3f899999 ;  /* 0x3f89999900077882 */ /* 0x000fcc0000000000 */
[----:B------:R-:W-:Y:S01]  /*12f0*/  DFMA R44, R46, R44, UR6 ;  /* 0x000000062e2c7e2b */ /* 0x000fe2000800002c */
[----:B------:R-:W-:Y:S01]  /*1300*/  UMOV UR6, 0x55555555 ;  /* 0x5555555500067882 */ /* 0x000fe20000000000 */
[----:B------:R-:W-:-:S06]  /*1310*/  UMOV UR7, 0x3fb55555 ;  /* 0x3fb5555500077882 */ /* 0x000fcc0000000000 */
[----:B------:R-:W-:-:S08]  /*1320*/  DFMA R36, R46, R44, UR6 ;  /* 0x000000062e247e2b */ /* 0x000fd0000800002c */
[----:B------:R-:W-:Y:S01]  /*1330*/  DADD R38, -R36, UR6 ;  /* 0x0000000624267e29 */ /* 0x000fe20008000100 */
[----:B------:R-:W-:Y:S01]  /*1340*/  UMOV UR6, 0xb9e7b0 ;  /* 0x00b9e7b000067882 */ /* 0x000fe20000000000 */
[----:B------:R-:W-:-:S06]  /*1350*/  UMOV UR7, 0x3c46a4cb ;  /* 0x3c46a4cb00077882 */ /* 0x000fcc0000000000 */
[----:B------:R-:W-:Y:S02]  /*1360*/  DFMA R38, R46, R44, R38 ;  /* 0x0000002c2e26722b */ /* 0x000fe40000000026 */
[----:B------:R-:W-:Y:S01]  /*1370*/  DFMA R44, R34, R34, -R42 ;  /* 0x00000022222c722b */ /* 0x000fe2000000082a */
[----:B------:R-:W-:Y:S01]  /*1380*/  IADD3 R47, PT, PT, R41, 0x100000, RZ ;  /* 0x00100000292f7810 */ /* 0x000fe20007ffe0ff */
[----:B------:R-:W-:-:S06]  /*1390*/  IMAD.MOV.U32 R46, RZ, RZ, R40 ;  /* 0x000000ffff2e7224 */ /* 0x000fcc00078e0028 */
[----:B------:R-:W-:Y:S02]  /*13a0*/  DFMA R44, R34, R46, R44 ;  /* 0x0000002e222c722b */ /* 0x000fe4000000002c */
[----:B------:R-:W-:Y:S01]  /*13b0*/  DADD R46, R38, -UR6 ;  /* 0x80000006262e7e29 */ /* 0x000fe20008000000 */
[----:B------:R-:W-:Y:S01]  /*13c0*/  UMOV UR6, 0x80000000 ;  /* 0x8000000000067882 */ /* 0x000fe20000000000 */
[----:B------:R-:W-:Y:S01]  /*13d0*/  DFMA R38, R34, R42, -R32 ;  /* 0x0000002a2226722b */ /* 0x000fe20000000820 */
[----:B------:R-:W-:-:S07]  /*13e0*/  UMOV UR7, 0x43300000 ;  /* 0x4330000000077882 */ /* 0x000fce0000000000 */
[----:B------:R-:W-:Y:S02]  /*13f0*/  DFMA R38, R40, R42, R38 ;  /* 0x0000002a2826722b */ /* 0x000fe40000000026 */
[----:B------:R-:W-:-:S06]  /*1400*/  DADD R42, R36, R46 ;  /* 0x00000000242a7229 */ /* 0x000fcc000000002e */
[----:B------:R-:W-:Y:S02]  /*1410*/  DFMA R38, R34, R44, R38 ;  /* 0x0000002c2226722b */ /* 0x000fe40000000026 */
[----:B------:R-:W-:Y:S02]  /*1420*/  DADD R36, R36, -R42 ;  /* 0x0000000024247229 */ /* 0x000fe4000000082a */
[----:B------:R-:W-:-:S06]  /*1430*/  DMUL R44, R42, R32 ;  /* 0x000000202a2c7228 */ /* 0x000fcc0000000000 */
[----:B------:R-:W-:Y:S02]  /*1440*/  DADD R46, R46, R36 ;  /* 0x000000002e2e7229 */ /* 0x000fe40000000024 */
[----:B------:R-:W-:-:S08]  /*1450*/  DFMA R36, R42, R32, -R44 ;  /* 0x000000202a24722b */ /* 0x000fd0000000082c */
[----:B------:R-:W-:-:S08]  /*1460*/  DFMA R36, R42, R38, R36 ;  /* 0x000000262a24722b */ /* 0x000fd00000000024 */
[----:B------:R-:W-:-:S08]  /*1470*/  DFMA R46, R46, R32, R36 ;  /* 0x000000202e2e722b */ /* 0x000fd00000000024 */
[----:B------:R-:W-:-:S08]  /*1480*/  DADD R36, R44, R46 ;  /* 0x000000002c247229 */ /* 0x000fd0000000002e */
[--C-:B------:R-:W-:Y:S02]  /*1490*/  DADD R32, R34, R36.reuse ;  /* 0x0000000022207229 */ /* 0x100fe40000000024 */
[----:B------:R-:W-:-:S06]  /*14a0*/  DADD R44, R44, -R36 ;  /* 0x000000002c2c7229 */ /* 0x000fcc0000000824 */
[----:B------:R-:W-:Y:S02]  /*14b0*/  DADD R34, R34, -R32 ;  /* 0x0000000022227229 */ /* 0x000fe40000000820 */
[----:B------:R-:W-:-:S06]  /*14c0*/  DADD R44, R46, R44 ;  /* 0x000000002e2c7229 */ /* 0x000fcc000000002c */
[----:B------:R-:W-:-:S08]  /*14d0*/  DADD R34, R36, R34 ;  /* 0x0000000024227229 */ /* 0x000fd00000000022 */
[----:B------:R-:W-:Y:S01]  /*14e0*/  DADD R44, R44, R34 ;  /* 0x000000002c2c7229 */ /* 0x000fe20000000022 */
[C---:B------:R-:W-:Y:S02]  /*14f0*/  VIADD R34, R3.reuse, 0xfffffc01 ;  /* 0xfffffc0103227836 */ /* 0x040fe40000000000 */
[----:B------:R-:W-:Y:S02]  /*1500*/  @P1 VIADD R34, R3, 0xfffffc02 ;  /* 0xfffffc0203221836 */ /* 0x000fe40000000000 */
[----:B------:R-:W-:-:S03]  /*1510*/  IMAD.MOV.U32 R35, RZ, RZ, 0x43300000 ;  /* 0x43300000ff237424 */ /* 0x000fc600078e00ff */
[----:B------:R-:W-:Y:S01]  /*1520*/  DADD R40, R40, R44 ;  /* 0x0000000028287229 */ /* 0x000fe2000000002c */
[----:B------:R-:W-:-:S06]  /*1530*/  LOP3.LUT R34, R34, 0x80000000, RZ, 0x3c, !PT ;  /* 0x8000000022227812 */ /* 0x000fcc00078e3cff */
[----:B------:R-:W-:Y:S01]  /*1540*/  DADD R36, R34, -UR6 ;  /* 0x8000000622247e29 */ /* 0x000fe20008000000 */
[----:B------:R-:W-:Y:S01]  /*1550*/  UMOV UR6, 0xfefa39ef ;  /* 0xfefa39ef00067882 */ /* 0x000fe20000000000 */
[----:B------:R-:W-:Y:S01]  /*1560*/  DADD R38, R32, R40 ;  /* 0x0000000020267229 */ /* 0x000fe20000000028 */
[----:B------:R-:W-:-:S07]  /*1570*/  UMOV UR7, 0x3fe62e42 ;  /* 0x3fe62e4200077882 */ /* 0x000fce0000000000 */
[--C-:B------:R-:W-:Y:S02]  /*1580*/  DFMA R34, R36, UR6, R38.reuse ;  /* 0x0000000624227c2b */ /* 0x100fe40008000026 */
[----:B------:R-:W-:-:S06]  /*1590*/  DADD R42, R32, -R38 ;  /* 0x00000000202a7229 */ /* 0x000fcc0000000826 */
[----:B------:R-:W-:Y:S02]  /*15a0*/  DFMA R32, R36, -UR6, R34 ;  /* 0x8000000624207c2b */ /* 0x000fe40008000022 */
[----:B------:R-:W-:-:S06]  /*15b0*/  DADD R42, R40, R42 ;  /* 0x00000000282a7229 */ /* 0x000fcc000000002a */
[----:B------:R-:W-:Y:S01]  /*15c0*/  DADD R32, -R38, R32 ;  /* 0x0000000026207229 */ /* 0x000fe20000000120 */
[----:B------:R-:W-:Y:S01]  /*15d0*/  IMAD.MOV.U32 R39, RZ, RZ, R5 ;  /* 0x000000ffff277224 */ /* 0x000fe200078e0005 */
[----:B------:R-:W-:-:S03]  /*15e0*/  MOV R38, R4 ;  /* 0x0000000400267202 */ /* 0x000fc60000000f00 */
[C---:B------:R-:W-:Y:S01]  /*15f0*/  IMAD.SHL.U32 R4, R39.reuse, 0x2, RZ ;  /* 0x0000000227047824 */ /* 0x040fe200078e00ff */
[----:B------:R-:W-:Y:S02]  /*1600*/  LOP3.LUT R3, R39, 0xff0fffff, RZ, 0xc0, !PT ;  /* 0xff0fffff27037812 */ /* 0x000fe400078ec0ff */
[----:B------:R-:W-:Y:S02]  /*1610*/  DADD R32, R42, -R32 ;  /* 0x000000002a207229 */ /* 0x000fe40000000820 */
[----:B------:R-:W-:-:S04]  /*1620*/  ISETP.GT.U32.AND P0, PT, R4, -0x2000001, PT ;  /* 0xfdffffff0400780c */ /* 0x000fc80003f04070 */
[----:B------:R-:W-:Y:S02]  /*1630*/  SEL R39, R3, R39, P0 ;  /* 0x0000002703277207 */ /* 0x000fe40000000000 */
[----:B------:R-:W-:Y:S01]  /*1640*/  DFMA R36, R36, UR8, R32 ;  /* 0x0000000824247c2b */ /* 0x000fe20008000020 */
[----:B------:R-:W-:Y:S02]  /*1650*/  IMAD.MOV.U32 R32, RZ, RZ, 0x652b82fe ;  /* 0x652b82feff207424 */ /* 0x000fe400078e00ff */
[----:B------:R-:W-:-:S05]  /*1660*/  IMAD.MOV.U32 R33, RZ, RZ, 0x3ff71547 ;  /* 0x3ff71547ff217424 */ /* 0x000fca00078e00ff */
[----:B------:R-:W-:-:S08]  /*1670*/  DADD R4, R34, R36 ;  /* 0x0000000022047229 */ /* 0x000fd00000000024 */
[----:B------:R-:W-:Y:S02]  /*1680*/  DADD R34, R34, -R4 ;  /* 0x0000000022227229 */ /* 0x000fe40000000804 */
[----:B------:R-:W-:-:S06]  /*1690*/  DMUL R40, R4, R38 ;  /* 0x0000002604287228 */ /* 0x000fcc0000000000 */
[----:B------:R-:W-:Y:S02]  /*16a0*/  DADD R34, R36, R34 ;  /* 0x0000000024227229 */ /* 0x000fe40000000022 */
[----:B------:R-:W-:-:S08]  /*16b0*/  DFMA R4, R4, R38, -R40 ;  /* 0x000000260404722b */ /* 0x000fd00000000828 */
[----:B------:R-:W-:-:S08]  /*16c0*/  DFMA R38, R34, R38, R4 ;  /* 0x000000262226722b */ /* 0x000fd00000000004 */
[----:B------:R-:W-:-:S08]  /*16d0*/  DADD R4, R40, R38 ;  /* 0x0000000028047229 */ /* 0x000fd00000000026 */
[----:B------:R-:W-:Y:S02]  /*16e0*/  DFMA R32, R4, R32, 6.75539944105574400000e+15 ;  /* 0x433800000420742b */ /* 0x000fe40000000020 */
[----:B------:R-:W-:Y:S01]  /*16f0*/  FSETP.GEU.AND P0, PT, |R5|, 4.1917929649353027344, PT ;  /* 0x4086232b0500780b */ /* 0x000fe20003f0e200 */
[----:B------:R-:W-:-:S05]  /*1700*/  DADD R40, R40, -R4 ;  /* 0x0000000028287229 */ /* 0x000fca0000000804 */
[----:B------:R-:W-:-:S03]  /*1710*/  DADD R34, R32, -6.75539944105574400000e+15 ;  /* 0xc338000020227429 */ /* 0x000fc60000000000 */
[----:B------:R-:W-:-:S05]  /*1720*/  DADD R38, R38, R40 ;  /* 0x0000000026267229 */ /* 0x000fca0000000028 */
[----:B------:R-:W-:Y:S01]  /*1730*/  DFMA R36, R34, -UR6, R4 ;  /* 0x8000000622247c2b */ /* 0x000fe20008000004 */
[----:B------:R-:W-:Y:S01]  /*1740*/  UMOV UR6, 0x3b39803f ;  /* 0x3b39803f00067882 */ /* 0x000fe20000000000 */
[----:B------:R-:W-:-:S06]  /*1750*/  UMOV UR7, 0x3c7abc9e ;  /* 0x3c7abc9e00077882 */ /* 0x000fcc0000000000 */
[----:B------:R-:W-:Y:S01]  /*1760*/  DFMA R36, R34, -UR6, R36 ;  /* 0x8000000622247c2b */ /* 0x000fe20008000024 */
[----:B------:R-:W-:Y:S01]  /*1770*/  UMOV UR6, 0x69ce2bdf ;  /* 0x69ce2bdf00067882 */ /* 0x000fe20000000000 */
[----:B------:R-:W-:Y:S01]  /*1780*/  MOV R34, 0xfca213ea ;  /* 0xfca213ea00227802 */ /* 0x000fe20000000f00 */
[----:B------:R-:W-:Y:S01]  /*1790*/  IMAD.MOV.U32 R35, RZ, RZ, 0x3e928af3 ;  /* 0x3e928af3ff237424 */ /* 0x000fe200078e00ff */
[----:B------:R-:W-:-:S05]  /*17a0*/  UMOV UR7, 0x3e5ade15 ;  /* 0x3e5ade1500077882 */ /* 0x000fca0000000000 */
[----:B------:R-:W-:Y:S01]  /*17b0*/  DFMA R34, R36, UR6, R34 ;  /* 0x0000000624227c2b */ /* 0x000fe20008000022 */
[----:B------:R-:W-:Y:S01]  /*17c0*/  UMOV UR6, 0x62401315 ;  /* 0x6240131500067882 */ /* 0x000fe20000000000 */
[----:B------:R-:W-:-:S06]  /*17d0*/  UMOV UR7, 0x3ec71dee ;  /* 0x3ec71dee00077882 */ /* 0x000fcc0000000000 */
[----:B------:R-:W-:Y:S01]  /*17e0*/  DFMA R34, R36, R34, UR6 ;  /* 0x0000000624227e2b */ /* 0x000fe20008000022 */
        /* <DEDUP_REMOVED lines=20> */
[----:B------:R-:W-:-:S08]  /*1930*/  DFMA R34, R36, R34, UR6 ;  /* 0x0000000624227e2b */ /* 0x000fd00008000022 */
[----:B------:R-:W-:-:S08]  /*1940*/  DFMA R34, R36, R34, 1 ;  /* 0x3ff000002422742b */ /* 0x000fd00000000022 */
[----:B------:R-:W-:-:S10]  /*1950*/  DFMA R34, R36, R34, 1 ;  /* 0x3ff000002422742b */ /* 0x000fd40000000022 */
[----:B------:R-:W-:Y:S02]  /*1960*/  IMAD R37, R32, 0x100000, R35 ;  /* 0x0010000020257824 */ /* 0x000fe400078e0223 */
[----:B------:R-:W-:Y:S01]  /*1970*/  IMAD.MOV.U32 R36, RZ, RZ, R34 ;  /* 0x000000ffff247224 */ /* 0x000fe200078e0022 */
[----:B------:R-:W-:Y:S06]  /*1980*/  @!P0 BRA `(.L_x_398) ;  /* 0x0000000000308947 */ /* 0x000fec0003800000 */
[----:B------:R-:W-:Y:S01]  /*1990*/  FSETP.GEU.AND P1, PT, |R5|, 4.2275390625, PT ;  /* 0x408748000500780b */ /* 0x000fe20003f2e200 */
[C---:B------:R-:W-:Y:S02]  /*19a0*/  DADD R36, R4.reuse, +INF ;  /* 0x7ff0000004247429 */ /* 0x040fe40000000000 */
[----:B------:R-:W-:-:S08]  /*19b0*/  DSETP.GEU.AND P0, PT, R4, RZ, PT ;  /* 0x000000ff0400722a */ /* 0x000fd00003f0e000 */
[----:B------:R-:W-:Y:S02]  /*19c0*/  FSEL R36, R36, RZ, P0 ;  /* 0x000000ff24247208 */ /* 0x000fe40000000000 */
[----:B------:R-:W-:Y:S02]  /*19d0*/  @!P1 LEA.HI R3, R32, R32, RZ, 0x1 ;  /* 0x0000002020039211 */ /* 0x000fe400078f08ff */
[----:B------:R-:W-:Y:S02]  /*19e0*/  FSEL R37, R37, RZ, P0 ;  /* 0x000000ff25257208 */ /* 0x000fe40000000000 */
[----:B------:R-:W-:-:S04]  /*19f0*/  @!P1 SHF.R.S32.HI R3, RZ, 0x1, R3 ;  /* 0x00000001ff039819 */ /* 0x000fc80000011403 */
[----:B------:R-:W-:Y:S01]  /*1a00*/  @!P1 LEA R35, R3, R35, 0x14 ;  /* 0x0000002303239211 */ /* 0x000fe200078ea0ff */
[----:B------:R-:W-:-:S05]  /*1a10*/  @!P1 IMAD.IADD R32, R32, 0x1, -R3 ;  /* 0x0000000120209824 */ /* 0x000fca00078e0a03 */
[----:B------:R-:W-:Y:S01]  /*1a20*/  @!P1 LEA R33, R32, 0x3ff00000, 0x14 ;  /* 0x3ff0000020219811 */ /* 0x000fe200078ea0ff */
[----:B------:R-:W-:-:S06]  /*1a30*/  @!P1 IMAD.MOV.U32 R32, RZ, RZ, RZ ;  /* 0x000000ffff209224 */ /* 0x000fcc00078e00ff */
[----:B------:R-:W-:-:S11]  /*1a40*/  @!P1 DMUL R36, R34, R32 ;  /* 0x0000002022249228 */ /* 0x000fd60000000000 */
.L_x_398:
[----:B------:R-:W-:Y:S01]  /*1a50*/  DFMA R38, R38, R36, R36 ;  /* 0x000000242626722b */ /* 0x000fe20000000024 */
[----:B------:R-:W-:Y:S01]  /*1a60*/  IMAD.MOV.U32 R4, RZ, RZ, R50 ;  /* 0x000000ffff047224 */ /* 0x000fe200078e0032 */
[----:B------:R-:W-:Y:S01]  /*1a70*/  DSETP.NEU.AND P0, PT, |R36|, +INF , PT ;  /* 0x7ff000002400742a */ /* 0x000fe20003f0d200 */
[----:B------:R-:W-:-:S07]  /*1a80*/  IMAD.MOV.U32 R5, RZ, RZ, 0x0 ;  /* 0x00000000ff057424 */ /* 0x000fce00078e00ff */
[----:B------:R-:W-:Y:S02]  /*1a90*/  FSEL R3, R36, R38, !P0 ;  /* 0x0000002624037208 */ /* 0x000fe40004000000 */
[----:B------:R-:W-:Y:S01]  /*1aa0*/  FSEL R36, R37, R39, !P0 ;  /* 0x0000002725247208 */ /* 0x000fe20004000000 */
[----:B------:R-:W-:Y:S06]  /*1ab0*/  RET.REL.NODEC R4 `(_Z11diff_s_prepPiPdS0_S0_S0_S0_S0_S0_S0_S0_S0_S0_S0_S0_S0_) ;  /* 0xffffffe404507950 */ /* 0x000fec0003c3ffff */
.L_x_399:
        /* <DEDUP_REMOVED lines=12> */
.L_x_1990:


//--------------------- .text._Z12smooth_anglePiPdS0_S0_S0_S0_S0_S0_ --------------------------
	.section	.text._Z12smooth_anglePiPdS0_S0_S0_S0_S0_S0_,"ax",@progbits
	.align	128
        .global         _Z12smooth_anglePiPdS0_S0_S0_S0_S0_S0_
        .type           _Z12smooth_anglePiPdS0_S0_S0_S0_S0_S0_,@function
        .size           _Z12smooth_anglePiPdS0_S0_S0_S0_S0_S0_,(.L_x_2049 - _Z12smooth_anglePiPdS0_S0_S0_S0_S0_S0_)
        .other          _Z12smooth_anglePiPdS0_S0_S0_S0_S0_S0_,@"STO_CUDA_ENTRY STV_DEFAULT"
_Z12smooth_anglePiPdS0_S0_S0_S0_S0_S0_:
.text._Z12smooth_anglePiPdS0_S0_S0_S0_S0_S0_:
        /* <DEDUP_REMOVED lines=12> */
[----:B------:R-:W1:Y:S01]  /*00c0*/  LDCU UR6, c[0x0][0x370] ;  /* 0x00006e00ff0677ac */ /* 0x000e620008000800 */
[----:B------:R-:W-:-:S06]  /*00d0*/  MOV R16, R0 ;  /* 0x0000000000107202 */ /* 0x000fcc0000000f00 */
[----:B------:R-:W2:Y:S08]  /*00e0*/  LDC.64 R10, c[0x0][0x3b0] ;  /* 0x0000ec00ff0a7b82 */ /* 0x000eb00000000a00 */
[----:B------:R-:W3:Y:S01]  /*00f0*/  LDC.64 R8, c[0x0][0x3b8] ;  /* 0x0000ee00ff087b82 */ /* 0x000ee20000000a00 */
[----:B-1----:R-:W-:-:S07]  /*0100*/  IMAD R28, R28, UR6, RZ ;  /* 0x000000061c1c7c24 */ /* 0x002fce000f8e02ff */
[----:B------:R-:W1:Y:S08]  /*0110*/  LDC.64 R6, c[0x0][0x390] ;  /* 0x0000e400ff067b82 */ /* 0x000e700000000a00 */
[----:B------:R-:W4:Y:S08]  /*0120*/  LDC.64 R4, c[0x0][0x398] ;  /* 0x0000e600ff047b82 */ /* 0x000f300000000a00 */
[----:B------:R-:W0:Y:S02]  /*0130*/  LDC.64 R2, c[0x0][0x3a0] ;  /* 0x0000e800ff027b82 */ /* 0x000e240000000a00 */
.L_x_416:
[----:B------:R-:W-:Y:S01]  /*0140*/  IMAD.HI R0, R29, 0x55555556, RZ ;  /* 0x555555561d007827 */ /* 0x000fe200078e02ff */
[----:B------:R-:W-:Y:S04]  /*0150*/  BSSY.RECONVERGENT B0, `(.L_x_400) ;  /* 0x0000146000007945 */ /* 0x000fe80003800200 */
[----:B------:R-:W-:-:S05]  /*0160*/  LEA.HI R0, R0, R0, RZ, 0x1 ;  /* 0x0000000000007211 */ /* 0x000fca00078f08ff */
[----:B------:R-:W-:-:S05]  /*0170*/  IMAD R17, R0, -0x3, R29 ;  /* 0xfffffffd00117824 */ /* 0x000fca00078e021d */
[----:B------:R-:W-:-:S13]  /*0180*/  ISETP.NE.AND P0, PT, R17, 0x2, PT ;  /* 0x000000021100780c */ /* 0x000fda0003f05270 */
[----:B------:R-:W-:Y:S05]  /*0190*/  @!P0 BRA `(.L_x_401) ;  /* 0x0000000c00608947 */ /* 0x000fea0003800000 */
[----:B------:R-:W-:-:S13]  /*01a0*/  ISETP.NE.AND P0, PT, R17, 0x1, PT ;  /* 0x000000011100780c */ /* 0x000fda0003f05270 */
[----:B------:R-:W-:Y:S05]  /*01b0*/  @!P0 BRA `(.L_x_402) ;  /* 0x0000000400b08947 */ /* 0x000fea0003800000 */
[----:B------:R-:W-:-:S13]  /*01c0*/  ISETP.NE.AND P0, PT, R17, RZ, PT ;  /* 0x000000ff1100720c */ /* 0x000fda0003f05270 */
[----:B------:R-:W-:Y:S05]  /*01d0*/  @P0 BRA `(.L_x_403) ;  /* 0x0000001000f40947 */ /* 0x000fea0003800000 */
[----:B------:R-:W-:Y:S01]  /*01e0*/  IADD3 R17, PT, PT, R16, -0x1, RZ ;  /* 0xffffffff10117810 */ /* 0x000fe20007ffe0ff */
[----:B------:R-:W-:-:S03]  /*01f0*/  VIADD R16, R29, 0x2 ;  /* 0x000000021d107836 */ /* 0x000fc60000000000 */
[----:B------:R-:W-:Y:S02]  /*0200*/  ISETP.NE.AND P0, PT, R0, R17, PT ;  /* 0x000000110000720c */ /* 0x000fe40003f05270 */
[----:B------:R-:W-:-:S13]  /*0210*/  ISETP.GE.U32.AND P1, PT, R16, 0x5, PT ;  /* 0x000000051000780c */ /* 0x000fda0003f26070 */
[----:B------:R-:W-:Y:S05]  /*0220*/  @P0 BRA P1, `(.L_x_404) ;  /* 0x0000000000140947 */ /* 0x000fea0000800000 */
[----:B-1----:R-:W-:-:S06]  /*0230*/  IMAD.WIDE R16, R0, 0x8, R6 ;  /* 0x0000000800107825 */ /* 0x002fcc00078e0206 */
[----:B------:R-:W5:Y:S01]  /*0240*/  LDG.E.64 R16, desc[UR4][R16.64] ;  /* 0x0000000410107981 */ /* 0x000f62000c1e1b00 */
[----:B0-----:R-:W-:-:S05]  /*0250*/  IMAD.WIDE R18, R0, 0x8, R12 ;  /* 0x0000000800127825 */ /* 0x001fca00078e020c */
[----:B-----5:R0:W-:Y:S01]  /*0260*/  STG.E.64 desc[UR4][R18.64], R16 ;  /* 0x0000001012007986 */ /* 0x0201e2000c101b04 */
[----:B------:R-:W-:Y:S05]  /*0270*/  BRA `(.L_x_403) ;  /* 0x0000001000cc7947 */ /* 0x000fea0003800000 */
.L_x_404:
[----:B-1----:R-:W-:-:S05]  /*0280*/  IMAD.WIDE R18, R0, 0x8, R6 ;  /* 0x0000000800127825 */ /* 0x002fca00078e0206 */
[----:B------:R-:W5:Y:S04]  /*0290*/  LDG.E.64 R24, desc[UR4][R18.64+-0x8] ;  /* 0xfffff80412187981 */ /* 0x000f68000c1e1b00 */
[----:B------:R-:W5:Y:S01]  /*02a0*/  LDG.E.64 R16, desc[UR4][R18.64] ;  /* 0x0000000412107981 */ /* 0x000f62000c1e1b00 */
[----:B------:R-:W-:Y:S01]  /*02b0*/  HFMA2 R23, -RZ, RZ, 2.017578125, 0.01168060302734375 ;  /* 0x400921fbff177431 */ /* 0x000fe200000001ff */
[----:B------:R-:W-:Y:S01]  /*02c0*/  MOV R22, 0x54442d18 ;  /* 0x54442d1800167802 */ /* 0x000fe20000000f00 */
[----:B-----5:R-:W-:-:S08]  /*02d0*/  DADD R20, R24, -R16 ;  /* 0x0000000018147229 */ /* 0x020fd00000000810 */
[----:B------:R-:W-:-:S14]  /*02e0*/  DSETP.GT.AND P0, PT, R20, R22, PT ;  /* 0x000000161400722a */ /* 0x000fdc0003f04000 */
[----:B------:R-:W-:Y:S05]  /*02f0*/  @!P0 BRA `(.L_x_405) ;  /* 0x0000000000648947 */ /* 0x000fea0003800000 */
[----:B------:R-:W5:Y:S01]  /*0300*/  LDG.E.64 R18, desc[UR4][R18.64+0x8] ;  /* 0x0000080412127981 */ /* 0x000f62000c1e1b00 */
[----:B------:R-:W1:Y:S01]  /*0310*/  LDC.64 R20, c[0x0][0x388] ;  /* 0x0000e200ff147b82 */ /* 0x000e620000000a00 */
[----:B-----5:R-:W-:-:S08]  /*0320*/  DADD R26, -R16, R18 ;  /* 0x00000000101a7229 */ /* 0x020fd00000000112 */
[----:B------:R-:W-:-:S14]  /*0330*/  DSETP.GT.AND P0, PT, R26, R22, PT ;  /* 0x000000161a00722a */ /* 0x000fdc0003f04000 */
[----:B-1----:R-:W5:Y:S01]  /*0340*/  @P0 LDG.E.64 R22, desc[UR4][R20.64] ;  /* 0x0000000414160981 */ /* 0x002f62000c1e1b00 */
[----:B------:R-:W-:Y:S01]  /*0350*/  DADD R26, R24, R18 ;  /* 0x00000000181a7229 */ /* 0x000fe20000000012 */
[----:B------:R-:W-:Y:S01]  /*0360*/  @P0 IMAD.MOV.U32 R24, RZ, RZ, 0x54442d18 ;  /* 0x54442d18ff180424 */ /* 0x000fe200078e00ff */
[----:B------:R-:W-:-:S06]  /*0370*/  @P0 MOV R25, 0x402921fb ;  /* 0x402921fb00190802 */ /* 0x000fcc0000000f00 */
[----:B------:R-:W-:Y:S02]  /*0380*/  @P0 DADD R24, R26, -R24 ;  /* 0x000000001a180229 */ /* 0x000fe40000000818 */
[C---:B-----5:R-:W-:Y:S02]  /*0390*/  @P0 DMUL R18, R22.reuse, 0.5 ;  /* 0x3fe0000016120828 */ /* 0x060fe40000000000 */
[----:B------:R-:W-:-:S06]  /*03a0*/  @P0 DADD R22, -R22, 1 ;  /* 0x3ff0000016160429 */ /* 0x000fcc0000000100 */
[----:B------:R-:W-:Y:S01]  /*03b0*/  @P0 DMUL R24, R18, R24 ;  /* 0x0000001812180228 */ /* 0x000fe20000000000 */
[----:B0-----:R-:W-:-:S07]  /*03c0*/  IMAD.WIDE R18, R0, 0x8, R12 ;  /* 0x0000000800127825 */ /* 0x001fce00078e020c */
[----:B------:R-:W-:-:S07]  /*03d0*/  @P0 DFMA R22, R16, R22, R24 ;  /* 0x000000161016022b */ /* 0x000fce0000000018 */
[----:B------:R0:W-:Y:S04]  /*03e0*/  @P0 STG.E.64 desc[UR4][R18.64], R22 ;  /* 0x0000001612000986 */ /* 0x0001e8000c101b04 */
[----:B------:R1:W5:Y:S02]  /*03f0*/  @!P0 LDG.E.64 R24, desc[UR4][R20.64] ;  /* 0x0000000414188981 */ /* 0x000364000c1e1b00 */
[----:B-1----:R-:W-:Y:S01]  /*0400*/  @!P0 MOV R20, 0x54442d18 ;  /* 0x54442d1800148802 */ /* 0x002fe20000000f00 */
[----:B------:R-:W-:-:S06]  /*0410*/  @!P0 IMAD.MOV.U32 R21, RZ, RZ, 0x401921fb ;  /* 0x401921fbff158424 */ /* 0x000fcc00078e00ff */
[----:B------:R-:W-:Y:S02]  /*0420*/  @!P0 DADD R20, R26, -R20 ;  /* 0x000000001a148229 */ /* 0x000fe40000000814 */
[C---:B-----5:R-:W-:Y:S02]  /*0430*/  @!P0 DMUL R26, R24.reuse, 0.5 ;  /* 0x3fe00000181a8828 */ /* 0x060fe40000000000 */
[----:B------:R-:W-:-:S06]  /*0440*/  @!P0 DADD R24, -R24, 1 ;  /* 0x3ff0000018188429 */ /* 0x000fcc0000000100 */
[----:B------:R-:W-:-:S08]  /*0450*/  @!P0 DMUL R26, R26, R20 ;  /* 0x000000141a1a8228 */ /* 0x000fd00000000000 */
[----:B------:R-:W-:-:S07]  /*0460*/  @!P0 DFMA R24, R16, R24, R26 ;  /* 0x000000181018822b */ /* 0x000fce000000001a */
[----:B------:R0:W-:Y:S01]  /*0470*/  @!P0 STG.E.64 desc[UR4][R18.64], R24 ;  /* 0x0000001812008986 */ /* 0x0001e2000c101b04 */
[----:B------:R-:W-:Y:S05]  /*0480*/  BRA `(.L_x_403) ;  /* 0x0000001000487947 */ /* 0x000fea0003800000 */
.L_x_405:
[----:B------:R-:W-:Y:S02]  /*0490*/  MOV R26, 0x54442d18 ;  /* 0x54442d18001a7802 */ /* 0x000fe40000000f00 */
[----:B------:R-:W-:-:S06]  /*04a0*/  MOV R27, 0x400921fb ;  /* 0x400921fb001b7802 */ /* 0x000fcc0000000f00 */
[----:B------:R-:W-:-:S14]  /*04b0*/  DSETP.GEU.AND P0, PT, R20, -R26, PT ;  /* 0x8000001a1400722a */ /* 0x000fdc0003f0e000 */
[----:B------:R-:W-:Y:S05]  /*04c0*/  @P0 BRA `(.L_x_406) ;  /* 0x0000000000580947 */ /* 0x000fea0003800000 */
[----:B------:R-:W5:Y:S01]  /*04d0*/  LDG.E.64 R18, desc[UR4][R18.64+0x8] ;  /* 0x0000080412127981 */ /* 0x000f62000c1e1b00 */
[----:B------:R-:W1:Y:S01]  /*04e0*/  LDC.64 R20, c[0x0][0x388] ;  /* 0x0000e200ff147b82 */ /* 0x000e620000000a00 */
[----:B-----5:R-:W-:-:S08]  /*04f0*/  DADD R22, -R16, R18 ;  /* 0x0000000010167229 */ /* 0x020fd00000000112 */
[----:B------:R-:W-:-:S14]  /*0500*/  DSETP.GEU.AND P0, PT, R22, -R26, PT ;  /* 0x8000001a1600722a */ /* 0x000fdc0003f0e000 */
[----:B-1----:R-:W5:Y:S01]  /*0510*/  @!P0 LDG.E.64 R22, desc[UR4][R20.64] ;  /* 0x0000000414168981 */ /* 0x002f62000c1e1b00 */
[----:B------:R-:W-:Y:S01]  /*0520*/  DADD R26, R24, R18 ;  /* 0x00000000181a7229 */ /* 0x000fe20000000012 */
[----:B------:R-:W-:Y:S01]  /*0530*/  @!P0 IMAD.MOV.U32 R24, RZ, RZ, 0x54442d18 ;  /* 0x54442d18ff188424 */ /* 0x000fe200078e00ff */
[----:B------:R-:W-:-:S06]  /*0540*/  @!P0 MOV R25, 0x402921fb ;  /* 0x402921fb00198802 */ /* 0x000fcc0000000f00 */
[----:B------:R-:W-:Y:S02]  /*0550*/  @!P0 DADD R24, R26, R24 ;  /* 0x000000001a188229 */ /* 0x000fe40000000018 */
[C---:B-----5:R-:W-:Y:S02]  /*0560*/  @!P0 DMUL R18, R22.reuse, 0.5 ;  /* 0x3fe0000016128828 */ /* 0x060fe40000000000 */
[----:B------:R-:W-:-:S06]  /*0570*/  @!P0 DADD R22, -R22, 1 ;  /* 0x3ff0000016168429 */ /* 0x000fcc0000000100 */
[----:B------:R-:W-:Y:S01]  /*0580*/  @!P0 DMUL R24, R18, R24 ;  /* 0x0000001812188228 */ /* 0x000fe20000000000 */
[----:B0-----:R-:W-:-:S07]  /*0590*/  IMAD.WIDE R18, R0, 0x8, R12 ;  /* 0x0000000800127825 */ /* 0x001fce00078e020c */
[----:B------:R-:W-:-:S07]  /*05a0*/  @!P0 DFMA R22, R16, R22, R24 ;  /* 0x000000161016822b */ /* 0x000fce0000000018 */
[----:B------:R0:W-:Y:S04]  /*05b0*/  @!P0 STG.E.64 desc[UR4][R18.64], R22 ;  /* 0x0000001612008986 */ /* 0x0001e8000c101b04 */
[----:B------:R-:W5:Y:S02]  /*05c0*/  @P0 LDG.E.64 R20, desc[UR4][R20.64] ;  /* 0x0000000414140981 */ /* 0x000f64000c1e1b00 */
[C---:B-----5:R-:W-:Y:S02]  /*05d0*/  @P0 DMUL R24, R20.reuse, 0.5 ;  /* 0x3fe0000014180828 */ /* 0x060fe40000000000 */
[----:B------:R-:W-:-:S06]  /*05e0*/  @P0 DADD R20, -R20, 1 ;  /* 0x3ff0000014140429 */ /* 0x000fcc0000000100 */
[----:B------:R-:W-:-:S08]  /*05f0*/  @P0 DMUL R24, R26, R24 ;  /* 0x000000181a180228 */ /* 0x000fd00000000000 */
[----:B------:R-:W-:-:S07]  /*0600*/  @P0 DFMA R24, R16, R20, R24 ;  /* 0x000000141018022b */ /* 0x000fce0000000018 */
[----:B------:R0:W-:Y:S01]  /*0610*/  @P0 STG.E.64 desc[UR4][R18.64], R24 ;  /* 0x0000001812000986 */ /* 0x0001e2000c101b04 */
[----:B------:R-:W-:Y:S05]  /*0620*/  BRA `(.L_x_403) ;  /* 0x0000000c00e07947 */ /* 0x000fea0003800000 */
.L_x_406:
[----:B------:R-:W5:Y:S02]  /*0630*/  LDG.E.64 R18, desc[UR4][R18.64+0x8] ;  /* 0x0000080412127981 */ /* 0x000f64000c1e1b00 */
[----:B-----5:R-:W-:-:S08]  /*0640*/  DADD R20, -R16, R18 ;  /* 0x0000000010147229 */ /* 0x020fd00000000112 */
[----:B------:R-:W-:-:S14]  /*0650*/  DSETP.GT.AND P0, PT, R20, R22, PT ;  /* 0x000000161400722a */ /* 0x000fdc0003f04000 */
[----:B------:R-:W-:Y:S05]  /*0660*/  @!P0 BRA `(.L_x_407) ;  /* 0x0000000000348947 */ /* 0x000fea0003800000 */
[----:B------:R-:W1:Y:S02]  /*0670*/  LDC.64 R26, c[0x0][0x388] ;  /* 0x0000e200ff1a7b82 */ /* 0x000e640000000a00 */
[----:B-1----:R-:W5:Y:S01]  /*0680*/  LDG.E.64 R20, desc[UR4][R26.64] ;  /* 0x000000041a147981 */ /* 0x002f62000c1e1b00 */
[----:B------:R-:W-:Y:S01]  /*0690*/  DADD R22, R24, R18 ;  /* 0x0000000018167229 */ /* 0x000fe20000000012 */
[----:B------:R-:W-:Y:S01]  /*06a0*/  UMOV UR6, 0x54442d18 ;  /* 0x54442d1800067882 */ /* 0x000fe20000000000 */
[----:B------:R-:W-:-:S06]  /*06b0*/  UMOV UR7, 0x401921fb ;  /* 0x401921fb00077882 */ /* 0x000fcc0000000000 */
[----:B------:R-:W-:Y:S02]  /*06c0*/  DADD R22, R22, -UR6 ;  /* 0x8000000616167e29 */ /* 0x000fe40008000000 */
[C---:B-----5:R-:W-:Y:S02]  /*06d0*/  DMUL R18, R20.reuse, 0.5 ;  /* 0x3fe0000014127828 */ /* 0x060fe40000000000 */
[----:B------:R-:W-:-:S06]  /*06e0*/  DADD R20, -R20, 1 ;  /* 0x3ff0000014147429 */ /* 0x000fcc0000000100 */
[----:B------:R-:W-:-:S08]  /*06f0*/  DMUL R18, R18, R22 ;  /* 0x0000001612127228 */ /* 0x000fd00000000000 */
[----:B------:R-:W-:Y:S01]  /*0700*/  DFMA R18, R16, R20, R18 ;  /* 0x000000141012722b */ /* 0x000fe20000000012 */
[----:B0-----:R-:W-:-:S06]  /*0710*/  IMAD.WIDE R16, R0, 0x8, R12 ;  /* 0x0000000800107825 */ /* 0x001fcc00078e020c */
[----:B------:R0:W-:Y:S01]  /*0720*/  STG.E.64 desc[UR4][R16.64], R18 ;  /* 0x0000001210007986 */ /* 0x0001e2000c101b04 */
[----:B------:R-:W-:Y:S05]  /*0730*/  BRA `(.L_x_403) ;  /* 0x0000000c009c7947 */ /* 0x000fea0003800000 */
.L_x_407:
[----:B------:R-:W1:Y:S01]  /*0740*/  LDC.64 R22, c[0x0][0x388] ;  /* 0x0000e200ff167b82 */ /* 0x000e620000000a00 */
[----:B------:R-:W-:-:S14]  /*0750*/  DSETP.GEU.AND P0, PT, R20, -R26, PT ;  /* 0x8000001a1400722a */ /* 0x000fdc0003f0e000 */
[----:B-1----:R-:W5:Y:S01]  /*0760*/  @!P0 LDG.E.64 R20, desc[UR4][R22.64] ;  /* 0x0000000416148981 */ /* 0x002f62000c1e1b00 */
[----:B------:R-:W-:Y:S01]  /*0770*/  DADD R18, R24, R18 ;  /* 0x0000000018127229 */ /* 0x000fe20000000012 */
[----:B------:R-:W-:Y:S01]  /*0780*/  @!P0 MOV R24, 0x54442d18 ;  /* 0x54442d1800188802 */ /* 0x000fe20000000f00 */
[----:B------:R-:W-:-:S06]  /*0790*/  @!P0 IMAD.MOV.U32 R25, RZ, RZ, 0x401921fb ;  /* 0x401921fbff198424 */ /* 0x000fcc00078e00ff */
[----:B------:R-:W-:Y:S02]  /*07a0*/  @!P0 DADD R24, R18, R24 ;  /* 0x0000000012188229 */ /* 0x000fe40000000018 */
[C---:B-----5:R-:W-:Y:S02]  /*07b0*/  @!P0 DMUL R26, R20.reuse, 0.5 ;  /* 0x3fe00000141a8828 */ /* 0x060fe40000000000 */
[----:B------:R-:W-:-:S06]  /*07c0*/  @!P0 DADD R20, -R20, 1 ;  /* 0x3ff0000014148429 */ /* 0x000fcc0000000100 */
[----:B------:R-:W-:-:S08]  /*07d0*/  @!P0 DMUL R24, R26, R24 ;  /* 0x000000181a188228 */ /* 0x000fd00000000000 */
[----:B------:R-:W-:Y:S01]  /*07e0*/  @!P0 DFMA R20, R16, R20, R24 ;  /* 0x000000141014822b */ /* 0x000fe20000000018 */
[----:B0-----:R-:W-:-:S06]  /*07f0*/  IMAD.WIDE R24, R0, 0x8, R12 ;  /* 0x0000000800187825 */ /* 0x001fcc00078e020c */
        /* <DEDUP_REMOVED lines=8> */
.L_x_402:
[----:B------:R-:W-:Y:S02]  /*0880*/  IADD3 R17, PT, PT, R16, -0x1, RZ ;  /* 0xffffffff10117810 */ /* 0x000fe40007ffe0ff */
[----:B------:R-:W-:Y:S02]  /*0890*/  IADD3 R16, PT, PT, R29, 0x2, RZ ;  /* 0x000000021d107810 */ /* 0x000fe40007ffe0ff */
[----:B------:R-:W-:Y:S02]  /*08a0*/  ISETP.NE.AND P0, PT, R0, R17, PT ;  /* 0x000000110000720c */ /* 0x000fe40003f05270 */
[----:B------:R-:W-:-:S13]  /*08b0*/  ISETP.GE.U32.AND P1, PT, R16, 0x5, PT ;  /* 0x000000051000780c */ /* 0x000fda0003f26070 */
[----:B------:R-:W-:Y:S05]  /*08c0*/  @P0 BRA P1, `(.L_x_408) ;  /* 0x0000000000140947 */ /* 0x000fea0000800000 */
[----:B----4-:R-:W-:-:S06]  /*08d0*/  IMAD.WIDE R16, R0, 0x8, R4 ;  /* 0x0000000800107825 */ /* 0x010fcc00078e0204 */
[----:B------:R-:W4:Y:S01]  /*08e0*/  LDG.E.64 R16, desc[UR4][R16.64] ;  /* 0x0000000410107981 */ /* 0x000f22000c1e1b00 */
[----:B--2---:R-:W-:-:S05]  /*08f0*/  IMAD.WIDE R18, R0, 0x8, R10 ;  /* 0x0000000800127825 */ /* 0x004fca00078e020a */
[----:B----4-:R2:W-:Y:S01]  /*0900*/  STG.E.64 desc[UR4][R18.64], R16 ;  /* 0x0000001012007986 */ /* 0x0105e2000c101b04 */
[----:B------:R-:W-:Y:S05]  /*0910*/  BRA `(.L_x_403) ;  /* 0x0000000c00247947 */ /* 0x000fea0003800000 */
.L_x_408:
[----:B----4-:R-:W-:-:S05]  /*0920*/  IMAD.WIDE R18, R0, 0x8, R4 ;  /* 0x0000000800127825 */ /* 0x010fca00078e0204 */
[----:B------:R-:W4:Y:S04]  /*0930*/  LDG.E.64 R26, desc[UR4][R18.64+-0x8] ;  /* 0xfffff804121a7981 */ /* 0x000f28000c1e1b00 */
[----:B------:R-:W4:Y:S01]  /*0940*/  LDG.E.64 R24, desc[UR4][R18.64] ;  /* 0x0000000412187981 */ /* 0x000f22000c1e1b00 */
[----:B------:R-:W-:Y:S01]  /*0950*/  IMAD.MOV.U32 R22, RZ, RZ, 0x54442d18 ;  /* 0x54442d18ff167424 */ /* 0x000fe200078e00ff */
[----:B------:R-:W-:Y:S01]  /*0960*/  MOV R23, 0x400921fb ;  /* 0x400921fb00177802 */ /* 0x000fe20000000f00 */
[----:B----4-:R-:W-:-:S08]  /*0970*/  DADD R20, R26, -R24 ;  /* 0x000000001a147229 */ /* 0x010fd00000000818 */
[----:B------:R-:W-:-:S14]  /*0980*/  DSETP.GT.AND P0, PT, R20, R22, PT ;  /* 0x000000161400722a */ /* 0x000fdc0003f04000 */
[----:B------:R-:W-:Y:S05]  /*0990*/  @!P0 BRA `(.L_x_409) ;  /* 0x0000000000648947 */ /* 0x000fea0003800000 */
[----:B------:R-:W4:Y:S01]  /*09a0*/  LDG.E.64 R18, desc[UR4][R18.64+0x8] ;  /* 0x0000080412127981 */ /* 0x000f22000c1e1b00 */
[----:B------:R-:W5:Y:S01]  /*09b0*/  LDC.64 R16, c[0x0][0x388] ;  /* 0x0000e200ff107b82 */ /* 0x000f620000000a00 */
[----:B----4-:R-:W-:-:S08]  /*09c0*/  DADD R20, -R24, R18 ;  /* 0x0000000018147229 */ /* 0x010fd00000000112 */
[----:B------:R-:W-:-:S14]  /*09d0*/  DSETP.GT.AND P0, PT, R20, R22, PT ;  /* 0x000000161400722a */ /* 0x000fdc0003f04000 */
[----:B-----5:R-:W4:Y:S01]  /*09e0*/  @P0 LDG.E.64 R20, desc[UR4][R16.64] ;  /* 0x0000000410140981 */ /* 0x020f22000c1e1b00 */
[----:B------:R-:W-:Y:S01]  /*09f0*/  DADD R26, R26, R18 ;  /* 0x000000001a1a7229 */ /* 0x000fe20000000012 */
[----:B------:R-:W-:Y:S01]  /*0a00*/  @P0 MOV R22, 0x54442d18 ;  /* 0x54442d1800160802 */ /* 0x000fe20000000f00 */
[----:B------:R-:W-:-:S06]  /*0a10*/  @P0 IMAD.MOV.U32 R23, RZ, RZ, 0x402921fb ;  /* 0x402921fbff170424 */ /* 0x000fcc00078e00ff */
[----:B------:R-:W-:Y:S02]  /*0a20*/  @P0 DADD R22, R26, -R22 ;  /* 0x000000001a160229 */ /* 0x000fe40000000816 */
[C---:B----4-:R-:W-:Y:S02]  /*0a30*/  @P0 DMUL R18, R20.reuse, 0.5 ;  /* 0x3fe0000014120828 */ /* 0x050fe40000000000 */
[----:B------:R-:W-:-:S06]  /*0a40*/  @P0 DADD R20, -R20, 1 ;  /* 0x3ff0000014140429 */ /* 0x000fcc0000000100 */
[----:B------:R-:W-:Y:S01]  /*0a50*/  @P0 DMUL R22, R18, R22 ;  /* 0x0000001612160228 */ /* 0x000fe20000000000 */
[----:B--2---:R-:W-:-:S07]  /*0a60*/  IMAD.WIDE R18, R0, 0x8, R10 ;  /* 0x0000000800127825 */ /* 0x004fce00078e020a */
[----:B------:R-:W-:-:S07]  /*0a70*/  @P0 DFMA R20, R24, R20, R22 ;  /* 0x000000141814022b */ /* 0x000fce0000000016 */
[----:B------:R2:W-:Y:S04]  /*0a80*/  @P0 STG.E.64 desc[UR4][R18.64], R20 ;  /* 0x0000001412000986 */ /* 0x0005e8000c101b04 */
[----:B------:R4:W5:Y:S02]  /*0a90*/  @!P0 LDG.E.64 R22, desc[UR4][R16.64] ;  /* 0x0000000410168981 */ /* 0x000964000c1e1b00 */
[----:B----4-:R-:W-:Y:S02]  /*0aa0*/  @!P0 MOV R16, 0x54442d18 ;  /* 0x54442d1800108802 */ /* 0x010fe40000000f00 */
[----:B------:R-:W-:-:S06]  /*0ab0*/  @!P0 MOV R17, 0x401921fb ;  /* 0x401921fb00118802 */ /* 0x000fcc0000000f00 */
[----:B------:R-:W-:Y:S02]  /*0ac0*/  @!P0 DADD R16, R26, -R16 ;  /* 0x000000001a108229 */ /* 0x000fe40000000810 */
[C---:B-----5:R-:W-:Y:S02]  /*0ad0*/  @!P0 DMUL R26, R22.reuse, 0.5 ;  /* 0x3fe00000161a8828 */ /* 0x060fe40000000000 */
[----:B------:R-:W-:-:S06]  /*0ae0*/  @!P0 DADD R22, -R22, 1 ;  /* 0x3ff0000016168429 */ /* 0x000fcc0000000100 */
[----:B------:R-:W-:-:S08]  /*0af0*/  @!P0 DMUL R26, R26, R16 ;  /* 0x000000101a1a8228 */ /* 0x000fd00000000000 */
[----:B------:R-:W-:-:S07]  /*0b00*/  @!P0 DFMA R22, R24, R22, R26 ;  /* 0x000000161816822b */ /* 0x000fce000000001a */
[----:B------:R2:W-:Y:S01]  /*0b10*/  @!P0 STG.E.64 desc[UR4][R18.64], R22 ;  /* 0x0000001612008986 */ /* 0x0005e2000c101b04 */
[----:B------:R-:W-:Y:S05]  /*0b20*/  BRA `(.L_x_403) ;  /* 0x0000000800a07947 */ /* 0x000fea0003800000 */
.L_x_409:
[----:B------:R-:W-:Y:S01]  /*0b30*/  IMAD.MOV.U32 R16, RZ, RZ, 0x54442d18 ;  /* 0x54442d18ff107424 */ /* 0x000fe200078e00ff */
[----:B------:R-:W-:-:S06]  /*0b40*/  MOV R17, 0x400921fb ;  /* 0x400921fb00117802 */ /* 0x000fcc0000000f00 */
[----:B------:R-:W-:-:S14]  /*0b50*/  DSETP.GEU.AND P0, PT, R20, -R16, PT ;  /* 0x800000101400722a */ /* 0x000fdc0003f0e000 */
[----:B------:R-:W-:Y:S05]  /*0b60*/  @P0 BRA `(.L_x_410) ;  /* 0x0000000000580947 */ /* 0x000fea0003800000 */
[----:B------:R-:W4:Y:S01]  /*0b70*/  LDG.E.64 R18, desc[UR4][R18.64+0x8] ;  /* 0x0000080412127981 */ /* 0x000f22000c1e1b00 */
[----:B------:R-:W5:Y:S01]  /*0b80*/  LDC.64 R20, c[0x0][0x388] ;  /* 0x0000e200ff147b82 */ /* 0x000f620000000a00 */
[----:B----4-:R-:W-:-:S08]  /*0b90*/  DADD R22, -R24, R18 ;  /* 0x0000000018167229 */ /* 0x010fd00000000112 */
[----:B------:R-:W-:-:S14]  /*0ba0*/  DSETP.GEU.AND P0, PT, R22, -R16, PT ;  /* 0x800000101600722a */ /* 0x000fdc0003f0e000 */
[----:B-----5:R-:W4:Y:S01]  /*0bb0*/  @!P0 LDG.E.64 R16, desc[UR4][R20.64] ;  /* 0x0000000414108981 */ /* 0x020f22000c1e1b00 */
[----:B------:R-:W-:Y:S01]  /*0bc0*/  DADD R26, R26, R18 ;  /* 0x000000001a1a7229 */ /* 0x000fe20000000012 */
[----:B------:R-:W-:Y:S01]  /*0bd0*/  @!P0 MOV R22, 0x54442d18 ;  /* 0x54442d1800168802 */ /* 0x000fe20000000f00 */
[----:B------:R-:W-:-:S06]  /*0be0*/  @!P0 IMAD.MOV.U32 R23, RZ, RZ, 0x402921fb ;  /* 0x402921fbff178424 */ /* 0x000fcc00078e00ff */
[----:B------:R-:W-:Y:S02]  /*0bf0*/  @!P0 DADD R22, R26, R22 ;  /* 0x000000001a168229 */ /* 0x000fe40000000016 */
[C---:B----4-:R-:W-:Y:S02]  /*0c00*/  @!P0 DMUL R18, R16.reuse, 0.5 ;  /* 0x3fe0000010128828 */ /* 0x050fe40000000000 */
[----:B------:R-:W-:-:S06]  /*0c10*/  @!P0 DADD R16, -R16, 1 ;  /* 0x3ff0000010108429 */ /* 0x000fcc0000000100 */
[----:B------:R-:W-:Y:S01]  /*0c20*/  @!P0 DMUL R22, R18, R22 ;  /* 0x0000001612168228 */ /* 0x000fe20000000000 */
[----:B--2---:R-:W-:-:S07]  /*0c30*/  IMAD.WIDE R18, R0, 0x8, R10 ;  /* 0x0000000800127825 */ /* 0x004fce00078e020a */
[----:B------:R-:W-:-:S07]  /*0c40*/  @!P0 DFMA R16, R24, R16, R22 ;  /* 0x000000101810822b */ /* 0x000fce0000000016 */
[----:B------:R2:W-:Y:S04]  /*0c50*/  @!P0 STG.E.64 desc[UR4][R18.64], R16 ;  /* 0x0000001012008986 */ /* 0x0005e8000c101b04 */
[----:B------:R-:W4:Y:S02]  /*0c60*/  @P0 LDG.E.64 R20, desc[UR4][R20.64] ;  /* 0x0000000414140981 */ /* 0x000f24000c1e1b00 */
[C---:B----4-:R-:W-:Y:S02]  /*0c70*/  @P0 DMUL R22, R20.reuse, 0.5 ;  /* 0x3fe0000014160828 */ /* 0x050fe40000000000 */
[----:B------:R-:W-:-:S06]  /*0c80*/  @P0 DADD R20, -R20, 1 ;  /* 0x3ff0000014140429 */ /* 0x000fcc0000000100 */
[----:B------:R-:W-:-:S08]  /*0c90*/  @P0 DMUL R22, R26, R22 ;  /* 0x000000161a160228 */ /* 0x000fd00000000000 */
[----:B------:R-:W-:-:S07]  /*0ca0*/  @P0 DFMA R22, R24, R20, R22 ;  /* 0x000000141816022b */ /* 0x000fce0000000016 */
[----:B------:R2:W-:Y:S01]  /*0cb0*/  @P0 STG.E.64 desc[UR4][R18.64], R22 ;  /* 0x0000001612000986 */ /* 0x0005e2000c101b04 */
[----:B------:R-:W-:Y:S05]  /*0cc0*/  BRA `(.L_x_403) ;  /* 0x0000000800387947 */ /* 0x000fea0003800000 */
.L_x_410:
[----:B------:R-:W4:Y:S02]  /*0cd0*/  LDG.E.64 R18, desc[UR4][R18.64+0x8] ;  /* 0x0000080412127981 */ /* 0x000f24000c1e1b00 */
[----:B----4-:R-:W-:-:S08]  /*0ce0*/  DADD R20, -R24, R18 ;  /* 0x0000000018147229 */ /* 0x010fd00000000112 */
[----:B------:R-:W-:-:S14]  /*0cf0*/  DSETP.GT.AND P0, PT, R20, R22, PT ;  /* 0x000000161400722a */ /* 0x000fdc0003f04000 */
[----:B------:R-:W-:Y:S05]  /*0d00*/  @!P0 BRA `(.L_x_411) ;  /* 0x0000000000348947 */ /* 0x000fea0003800000 */
[----:B------:R-:W4:Y:S02]  /*0d10*/  LDC.64 R22, c[0x0][0x388] ;  /* 0x0000e200ff167b82 */ /* 0x000f240000000a00 */
[----:B----4-:R-:W4:Y:S01]  /*0d20*/  LDG.E.64 R16, desc[UR4][R22.64] ;  /* 0x0000000416107981 */ /* 0x010f22000c1e1b00 */
[----:B------:R-:W-:Y:S01]  /*0d30*/  DADD R20, R26, R18 ;  /* 0x000000001a147229 */ /* 0x000fe20000000012 */
[----:B------:R-:W-:Y:S01]  /*0d40*/  UMOV UR6, 0x54442d18 ;  /* 0x54442d1800067882 */ /* 0x000fe20000000000 */
[----:B------:R-:W-:-:S06]  /*0d50*/  UMOV UR7, 0x401921fb ;  /* 0x401921fb00077882 */ /* 0x000fcc0000000000 */
[----:B------:R-:W-:Y:S02]  /*0d60*/  DADD R20, R20, -UR6 ;  /* 0x8000000614147e29 */ /* 0x000fe40008000000 */
[C---:B----4-:R-:W-:Y:S02]  /*0d70*/  DMUL R18, R16.reuse, 0.5 ;  /* 0x3fe0000010127828 */ /* 0x050fe40000000000 */
[----:B------:R-:W-:-:S06]  /*0d80*/  DADD R16, -R16, 1 ;  /* 0x3ff0000010107429 */ /* 0x000fcc0000000100 */
[----:B------:R-:W-:-:S08]  /*0d90*/  DMUL R18, R18, R20 ;  /* 0x0000001412127228 */ /* 0x000fd00000000000 */
[----:B------:R-:W-:Y:S01]  /*0da0*/  DFMA R16, R24, R16, R18 ;  /* 0x000000101810722b */ /* 0x000fe20000000012 */
[----:B--2---:R-:W-:-:S06]  /*0db0*/  IMAD.WIDE R18, R0, 0x8, R10 ;  /* 0x0000000800127825 */ /* 0x004fcc00078e020a */
[----:B------:R2:W-:Y:S01]  /*0dc0*/  STG.E.64 desc[UR4][R18.64], R16 ;  /* 0x0000001012007986 */ /* 0x0005e2000c101b04 */
[----:B------:R-:W-:Y:S05]  /*0dd0*/  BRA `(.L_x_403) ;  /* 0x0000000400f47947 */ /* 0x000fea0003800000 */
.L_x_411:
[----:B------:R-:W4:Y:S01]  /*0de0*/  LDC.64 R22, c[0x0][0x388] ;  /* 0x0000e200ff167b82 */ /* 0x000f220000000a00 */
[----:B------:R-:W-:-:S14]  /*0df0*/  DSETP.GEU.AND P0, PT, R20, -R16, PT ;  /* 0x800000101400722a */ /* 0x000fdc0003f0e000 */
[----:B----4-:R-:W4:Y:S01]  /*0e00*/  @!P0 LDG.E.64 R16, desc[UR4][R22.64] ;  /* 0x0000000416108981 */ /* 0x010f22000c1e1b00 */
[----:B------:R-:W-:Y:S01]  /*0e10*/  DADD R18, R26, R18 ;  /* 0x000000001a127229 */ /* 0x000fe20000000012 */
[----:B------:R-:W-:Y:S02]  /*0e20*/  @!P0 MOV R20, 0x54442d18 ;  /* 0x54442d1800148802 */ /* 0x000fe40000000f00 */
[----:B------:R-:W-:-:S06]  /*0e30*/  @!P0 MOV R21, 0x401921fb ;  /* 0x401921fb00158802 */ /* 0x000fcc0000000f00 */
[----:B------:R-:W-:Y:S02]  /*0e40*/  @!P0 DADD R20, R18, R20 ;  /* 0x0000000012148229 */ /* 0x000fe40000000014 */
[C---:B----4-:R-:W-:Y:S02]  /*0e50*/  @!P0 DMUL R26, R16.reuse, 0.5 ;  /* 0x3fe00000101a8828 */ /* 0x050fe40000000000 */
[----:B------:R-:W-:-:S06]  /*0e60*/  @!P0 DADD R16, -R16, 1 ;  /* 0x3ff0000010108429 */ /* 0x000fcc0000000100 */
[----:B------:R-:W-:-:S08]  /*0e70*/  @!P0 DMUL R20, R26, R20 ;  /* 0x000000141a148228 */ /* 0x000fd00000000000 */
[----:B------:R-:W-:Y:S01]  /*0e80*/  @!P0 DFMA R16, R24, R16, R20 ;  /* 0x000000101810822b */ /* 0x000fe20000000014 */
[----:B--2---:R-:W-:-:S06]  /*0e90*/  IMAD.WIDE R20, R0, 0x8, R10 ;  /* 0x0000000800147825 */ /* 0x004fcc00078e020a */
[----:B------:R4:W-:Y:S04]  /*0ea0*/  @!P0 STG.E.64 desc[UR4][R20.64], R16 ;  /* 0x0000001014008986 */ /* 0x0009e8000c101b04 */
[----:B------:R-:W2:Y:S02]  /*0eb0*/  @P0 LDG.E.64 R22, desc[UR4][R22.64] ;  /* 0x0000000416160981 */ /* 0x000ea4000c1e1b00 */
[C---:B--2---:R-:W-:Y:S02]  /*0ec0*/  @P0 DMUL R26, R22.reuse, 0.5 ;  /* 0x3fe00000161a0828 */ /* 0x044fe40000000000 */
[----:B------:R-:W-:-:S06]  /*0ed0*/  @P0 DADD R22, -R22, 1 ;  /* 0x3ff0000016160429 */ /* 0x000fcc0000000100 */
[----:B------:R-:W-:-:S08]  /*0ee0*/  @P0 DMUL R26, R18, R26 ;  /* 0x0000001a121a0228 */ /* 0x000fd00000000000 */
[----:B------:R-:W-:-:S07]  /*0ef0*/  @P0 DFMA R26, R24, R22, R26 ;  /* 0x00000016181a022b */ /* 0x000fce000000001a */
[----:B------:R4:W-:Y:S01]  /*0f00*/  @P0 STG.E.64 desc[UR4][R20.64], R26 ;  /* 0x0000001a14000986 */ /* 0x0009e2000c101b04 */
[----:B------:R-:W-:Y:S05]  /*0f10*/  BRA `(.L_x_403) ;  /* 0x0000000400a47947 */ /* 0x000fea0003800000 */
.L_x_401:
[----:B------:R-:W-:Y:S01]  /*0f20*/  VIADD R17, R16, 0xffffffff ;  /* 0xffffffff10117836 */ /* 0x000fe20000000000 */
[----:B------:R-:W-:-:S04]  /*0f30*/  IADD3 R16, PT, PT, R29, 0x2, RZ ;  /* 0x000000021d107810 */ /* 0x000fc80007ffe0ff */
[----:B------:R-:W-:Y:S02]  /*0f40*/  ISETP.NE.AND P0, PT, R0, R17, PT ;  /* 0x000000110000720c */ /* 0x000fe40003f05270 */
[----:B------:R-:W-:-:S13]  /*0f50*/  ISETP.GE.U32.AND P1, PT, R16, 0x5, PT ;  /* 0x000000051000780c */ /* 0x000fda0003f26070 */
[----:B------:R-:W-:Y:S05]  /*0f60*/  @P0 BRA P1, `(.L_x_412) ;  /* 0x0000000000140947 */ /* 0x000fea0000800000 */
[----:B0-----:R-:W-:-:S06]  /*0f70*/  IMAD.WIDE R16, R0, 0x8, R2 ;  /* 0x0000000800107825 */ /* 0x001fcc00078e0202 */
[----:B------:R-:W5:Y:S01]  /*0f80*/  LDG.E.64 R16, desc[UR4][R16.64] ;  /* 0x0000000410107981 */ /* 0x000f62000c1e1b00 */
[----:B---3--:R-:W-:-:S05]  /*0f90*/  IMAD.WIDE R18, R0, 0x8, R8 ;  /* 0x0000000800127825 */ /* 0x008fca00078e0208 */
[----:B-----5:R0:W-:Y:S01]  /*0fa0*/  STG.E.64 desc[UR4][R18.64], R16 ;  /* 0x0000001012007986 */ /* 0x0201e2000c101b04 */
[----:B------:R-:W-:Y:S05]  /*0fb0*/  BRA `(.L_x_403) ;  /* 0x00000004007c7947 */ /* 0x000fea0003800000 */
.L_x_412:
[----:B0-----:R-:W-:-:S05]  /*0fc0*/  IMAD.WIDE R22, R0, 0x8, R2 ;  /* 0x0000000800167825 */ /* 0x001fca00078e0202 */
[----:B------:R-:W5:Y:S04]  /*0fd0*/  LDG.E.64 R16, desc[UR4][R22.64+-0x8] ;  /* 0xfffff80416107981 */ /* 0x000f68000c1e1b00 */
[----:B------:R-:W5:Y:S01]  /*0fe0*/  LDG.E.64 R18, desc[UR4][R22.64] ;  /* 0x0000000416127981 */ /* 0x000f62000c1e1b00 */
[----:B------:R-:W-:Y:S01]  /*0ff0*/  MOV R26, 0x54442d18 ;  /* 0x54442d18001a7802 */ /* 0x000fe20000000f00 */
[----:B------:R-:W-:Y:S01]  /*1000*/  IMAD.MOV.U32 R27, RZ, RZ, 0x400921fb ;  /* 0x400921fbff1b7424 */ /* 0x000fe200078e00ff */
[----:B-----5:R-:W-:-:S08]  /*1010*/  DADD R24, R16, -R18 ;  /* 0x0000000010187229 */ /* 0x020fd00000000812 */
[----:B------:R-:W-:-:S14]  /*1020*/  DSETP.GT.AND P0, PT, R24, R26, PT ;  /* 0x0000001a1800722a */ /* 0x000fdc0003f04000 */
[----:B------:R-:W-:Y:S05]  /*1030*/  @!P0 BRA `(.L_x_413) ;  /* 0x0000000000648947 */ /* 0x000fea0003800000 */
[----:B------:R-:W5:Y:S01]  /*1040*/  LDG.E.64 R22, desc[UR4][R22.64+0x8] ;  /* 0x0000080416167981 */ /* 0x000f62000c1e1b00 */
[----:B------:R-:W0:Y:S01]  /*1050*/  LDC.64 R20, c[0x0][0x388] ;  /* 0x0000e200ff147b82 */ /* 0x000e220000000a00 */
[----:B-----5:R-:W-:-:S08]  /*1060*/  DADD R24, -R18, R22 ;  /* 0x0000000012187229 */ /* 0x020fd00000000116 */
[----:B------:R-:W-:-:S14]  /*1070*/  DSETP.GT.AND P0, PT, R24, R26, PT ;  /* 0x0000001a1800722a */ /* 0x000fdc0003f04000 */
[----:B0-----:R-:W5:Y:S01]  /*1080*/  @P0 LDG.E.64 R24, desc[UR4][R20.64] ;  /* 0x0000000414180981 */ /* 0x001f62000c1e1b00 */
[----:B------:R-:W-:Y:S01]  /*1090*/  DADD R26, R16, R22 ;  /* 0x00000000101a7229 */ /* 0x000fe20000000016 */
[----:B------:R-:W-:Y:S02]  /*10a0*/  @P0 MOV R16, 0x54442d18 ;  /* 0x54442d1800100802 */ /* 0x000fe40000000f00 */
[----:B------:R-:W-:-:S06]  /*10b0*/  @P0 MOV R17, 0x402921fb ;  /* 0x402921fb00110802 */ /* 0x000fcc0000000f00 */
[----:B------:R-:W-:Y:S02]  /*10c0*/  @P0 DADD R16, R26, -R16 ;  /* 0x000000001a100229 */ /* 0x000fe40000000810 */
[C---:B-----5:R-:W-:Y:S02]  /*10d0*/  @P0 DMUL R22, R24.reuse, 0.5 ;  /* 0x3fe0000018160828 */ /* 0x060fe40000000000 */
[----:B------:R-:W-:-:S06]  /*10e0*/  @P0 DADD R24, -R24, 1 ;  /* 0x3ff0000018180429 */ /* 0x000fcc0000000100 */
[----:B------:R-:W-:Y:S01]  /*10f0*/  @P0 DMUL R16, R22, R16 ;  /* 0x0000001016100228 */ /* 0x000fe20000000000 */
[----:B---3--:R-:W-:-:S07]  /*1100*/  IMAD.WIDE R22, R0, 0x8, R8 ;  /* 0x0000000800167825 */ /* 0x008fce00078e0208 */
[----:B------:R-:W-:-:S07]  /*1110*/  @P0 DFMA R16, R18, R24, R16 ;  /* 0x000000181210022b */ /* 0x000fce0000000010 */
[----:B------:R0:W-:Y:S04]  /*1120*/  @P0 STG.E.64 desc[UR4][R22.64], R16 ;  /* 0x0000001016000986 */ /* 0x0001e8000c101b04 */
[----:B------:R3:W5:Y:S02]  /*1130*/  @!P0 LDG.E.64 R24, desc[UR4][R20.64] ;  /* 0x0000000414188981 */ /* 0x000764000c1e1b00 */
[----:B---3--:R-:W-:Y:S01]  /*1140*/  @!P0 IMAD.MOV.U32 R20, RZ, RZ, 0x54442d18 ;  /* 0x54442d18ff148424 */ /* 0x008fe200078e00ff */
        /* <DEDUP_REMOVED lines=8> */
.L_x_413:
[----:B------:R-:W-:Y:S01]  /*11d0*/  MOV R20, 0x54442d18 ;  /* 0x54442d1800147802 */ /* 0x000fe20000000f00 */
[----:B------:R-:W-:-:S06]  /*11e0*/  IMAD.MOV.U32 R21, RZ, RZ, 0x400921fb ;  /* 0x400921fbff157424 */ /* 0x000fcc00078e00ff */
[----:B------:R-:W-:-:S14]  /*11f0*/  DSETP.GEU.AND P0, PT, R24, -R20, PT ;  /* 0x800000141800722a */ /* 0x000fdc0003f0e000 */
[----:B------:R-:W-:Y:S05]  /*1200*/  @P0 BRA `(.L_x_414) ;  /* 0x0000000000580947 */ /* 0x000fea0003800000 */
[----:B------:R-:W5:Y:S01]  /*1210*/  LDG.E.64 R22, desc[UR4][R22.64+0x8] ;  /* 0x0000080416167981 */ /* 0x000f62000c1e1b00 */
[----:B------:R-:W0:Y:S01]  /*1220*/  LDC.64 R24, c[0x0][0x388] ;  /* 0x0000e200ff187b82 */ /* 0x000e220000000a00 */
[----:B-----5:R-:W-:-:S08]  /*1230*/  DADD R26, -R18, R22 ;  /* 0x00000000121a7229 */ /* 0x020fd00000000116 */
[----:B------:R-:W-:-:S14]  /*1240*/  DSETP.GEU.AND P0, PT, R26, -R20, PT ;  /* 0x800000141a00722a */ /* 0x000fdc0003f0e000 */
[----:B0-----:R-:W5:Y:S01]  /*1250*/  @!P0 LDG.E.64 R20, desc[UR4][R24.64] ;  /* 0x0000000418148981 */ /* 0x001f62000c1e1b00 */
[----:B------:R-:W-:Y:S01]  /*1260*/  DADD R26, R16, R22 ;  /* 0x00000000101a7229 */ /* 0x000fe20000000016 */
[----:B------:R-:W-:Y:S02]  /*1270*/  @!P0 MOV R16, 0x54442d18 ;  /* 0x54442d1800108802 */ /* 0x000fe40000000f00 */
[----:B------:R-:W-:-:S06]  /*1280*/  @!P0 MOV R17, 0x402921fb ;  /* 0x402921fb00118802 */ /* 0x000fcc0000000f00 */
[----:B------:R-:W-:Y:S02]  /*1290*/  @!P0 DADD R16, R26, R16 ;  /* 0x000000001a108229 */ /* 0x000fe40000000010 */
[C---:B-----5:R-:W-:Y:S02]  /*12a0*/  @!P0 DMUL R22, R20.reuse, 0.5 ;  /* 0x3fe0000014168828 */ /* 0x060fe40000000000 */
[----:B------:R-:W-:-:S06]  /*12b0*/  @!P0 DADD R20, -R20, 1 ;  /* 0x3ff0000014148429 */ /* 0x000fcc0000000100 */
[----:B------:R-:W-:-:S08]  /*12c0*/  @!P0 DMUL R16, R22, R16 ;  /* 0x0000001016108228 */ /* 0x000fd00000000000 */
[----:B------:R-:W-:Y:S01]  /*12d0*/  @!P0 DFMA R16, R18, R20, R16 ;  /* 0x000000141210822b */ /* 0x000fe20000000010 */
[----:B---3--:R-:W-:-:S06]  /*12e0*/  IMAD.WIDE R20, R0, 0x8, R8 ;  /* 0x0000000800147825 */ /* 0x008fcc00078e0208 */
[----:B------:R0:W-:Y:S04]  /*12f0*/  @!P0 STG.E.64 desc[UR4][R20.64], R16 ;  /* 0x0000001014008986 */ /* 0x0001e8000c101b04 */
[----:B------:R-:W3:Y:S02]  /*1300*/  @P0 LDG.E.64 R24, desc[UR4][R24.64] ;  /* 0x0000000418180981 */ /* 0x000ee4000c1e1b00 */
[C---:B---3--:R-:W-:Y:S02]  /*1310*/  @P0 DMUL R22, R24.reuse, 0.5 ;  /* 0x3fe0000018160828 */ /* 0x048fe40000000000 */
[----:B------:R-:W-:-:S06]  /*1320*/  @P0 DADD R24, -R24, 1 ;  /* 0x3ff0000018180429 */ /* 0x000fcc0000000100 */
[----:B------:R-:W-:-:S08]  /*1330*/  @P0 DMUL R22, R26, R22 ;  /* 0x000000161a160228 */ /* 0x000fd00000000000 */
[----:B------:R-:W-:-:S07]  /*1340*/  @P0 DFMA R22, R18, R24, R22 ;  /* 0x000000181216022b */ /* 0x000fce0000000016 */
[----:B------:R0:W-:Y:S01]  /*1350*/  @P0 STG.E.64 desc[UR4][R20.64], R22 ;  /* 0x0000001614000986 */ /* 0x0001e2000c101b04 */
[----:B------:R-:W-:Y:S05]  /*1360*/  BRA `(.L_x_403) ;  /* 0x0000000000907947 */ /* 0x000fea0003800000 */
.L_x_414:
[----:B------:R-:W5:Y:S02]  /*1370*/  LDG.E.64 R22, desc[UR4][R22.64+0x8] ;  /* 0x0000080416167981 */ /* 0x000f64000c1e1b00 */
[----:B-----5:R-:W-:-:S08]  /*1380*/  DADD R24, -R18, R22 ;  /* 0x0000000012187229 */ /* 0x020fd00000000116 */
[----:B------:R-:W-:-:S14]  /*1390*/  DSETP.GT.AND P0, PT, R24, R26, PT ;  /* 0x0000001a1800722a */ /* 0x000fdc0003f04000 */
[----:B------:R-:W-:Y:S05]  /*13a0*/  @!P0 BRA `(.L_x_415) ;  /* 0x0000000000348947 */ /* 0x000fea0003800000 */
[----:B------:R-:W0:Y:S02]  /*13b0*/  LDC.64 R24, c[0x0][0x388] ;  /* 0x0000e200ff187b82 */ /* 0x000e240000000a00 */
[----:B0-----:R-:W5:Y:S01]  /*13c0*/  LDG.E.64 R20, desc[UR4][R24.64] ;  /* 0x0000000418147981 */ /* 0x001f62000c1e1b00 */
        /* <DEDUP_REMOVED lines=8> */
[----:B---3--:R-:W-:-:S06]  /*1450*/  IMAD.WIDE R18, R0, 0x8, R8 ;  /* 0x0000000800127825 */ /* 0x008fcc00078e0208 */
[----:B------:R0:W-:Y:S01]  /*1460*/  STG.E.64 desc[UR4][R18.64], R16 ;  /* 0x0000001012007986 */ /* 0x0001e2000c101b04 */
[----:B------:R-:W-:Y:S05]  /*1470*/  BRA `(.L_x_403) ;  /* 0x00000000004c7947 */ /* 0x000fea0003800000 */
.L_x_415:
[----:B------:R-:W0:Y:S01]  /*1480*/  LDC.64 R26, c[0x0][0x388] ;  /* 0x0000e200ff1a7b82 */ /* 0x000e220000000a00 */
[----:B------:R-:W-:-:S14]  /*1490*/  DSETP.GEU.AND P0, PT, R24, -R20, PT ;  /* 0x800000141800722a */ /* 0x000fdc0003f0e000 */
[----:B0-----:R-:W5:Y:S01]  /*14a0*/  @!P0 LDG.E.64 R20, desc[UR4][R26.64] ;  /* 0x000000041a148981 */ /* 0x001f62000c1e1b00 */
[----:B------:R-:W-:Y:S01]  /*14b0*/  DADD R16, R16, R22 ;  /* 0x0000000010107229 */ /* 0x000fe20000000016 */
[----:B------:R-:W-:Y:S01]  /*14c0*/  @!P0 IMAD.MOV.U32 R22, RZ, RZ, 0x54442d18 ;  /* 0x54442d18ff168424 */ /* 0x000fe200078e00ff */
        /* <DEDUP_REMOVED lines=13> */
[----:B------:R0:W-:Y:S04]  /*15a0*/  @P0 STG.E.64 desc[UR4][R22.64], R24 ;  /* 0x0000001816000986 */ /* 0x0001e8000c101b04 */
.L_x_403:
[----:B------:R-:W-:Y:S05]  /*15b0*/  BSYNC.RECONVERGENT B0 ;  /* 0x0000000000007941 */ /* 0x000fea0003800200 */
.L_x_400:
[----:B0-2-4-:R-:W2:Y:S01]  /*15c0*/  LDG.E R16, desc[UR4][R14.64] ;  /* 0x000000040e107981 */ /* 0x015ea2000c1e1900 */
[----:B------:R-:W-:Y:S01]  /*15d0*/  IADD3 R29, PT, PT, R28, R29, RZ ;  /* 0x0000001d1c1d7210 */ /* 0x000fe20007ffe0ff */
[----:B--2---:R-:W-:-:S05]  /*15e0*/  IMAD R0, R16, 0x3, RZ ;  /* 0x0000000310007824 */ /* 0x004fca00078e02ff */
[----:B------:R-:W-:-:S13]  /*15f0*/  ISETP.GE.AND P0, PT, R29, R0, PT ;  /* 0x000000001d00720c */ /* 0x000fda0003f06270 */
[----:B------:R-:W-:Y:S05]  /*1600*/  @!P0 BRA `(.L_x_416) ;  /* 0xffffffe800cc8947 */ /* 0x000fea000383ffff */
[----:B------:R-:W-:Y:S05]  /*1610*/  EXIT ;  /* 0x000000000000794d */ /* 0x000fea0003800000 */
.L_x_417:
        /* <DEDUP_REMOVED lines=14> */
.L_x_2049:


//--------------------- .text._Z8check_s2PiPdS0_S0_S0_S0_S0_S0_S0_ --------------------------
	.section	.text._Z8check_s2PiPdS0_S0_S0_S0_S0_S0_S0_,"ax",@progbits
	.align	128
        .global         _Z8check_s2PiPdS0_S0_S0_S0_S0_S0_S0_
        .type           _Z8check_s2PiPdS0_S0_S0_S0_S0_S0_S0_,@function
        .size           _Z8check_s2PiPdS0_S0_S0_S0_S0_S0_S0_,(.L_x_2050 - _Z8check_s2PiPdS0_S0_S0_S0_S0_S0_S0_)
        .other          _Z8check_s2PiPdS0_S0_S0_S0_S0_S0_S0_,@"STO_CUDA_ENTRY STV_DEFAULT"
_Z8check_s2PiPdS0_S0_S0_S0_S0_S0_S0_:
.text._Z8check_s2PiPdS0_S0_S0_S0_S0_S0_S0_:
[----:B------:R-:W-:Y:S08]  /*0000*/  LDC R1, c[0x0][0x37c] ;  /* 0x0000df00ff017b82 */ /* 0x000ff00000000800 */
[----:B------:R-:W0:Y:S01]  /*0010*/  LDC.64 R2, c[0x0][0x380] ;  /* 0x0000e000ff027b82 */ /* 0x000e220000000a00 */
[----:B------:R-:W0:Y:S02]  /*0020*/  LDCU.64 UR4, c[0x0][0x358] ;  /* 0x00006b00ff0477ac */ /* 0x000e240008000a00 */
[----:B0-----:R-:W2:Y:S05]  /*0030*/  LDG.E R4, desc[UR4][R2.64] ;  /* 0x0000000402047981 */ /* 0x001eaa000c1e1900 */
[----:B------:R-:W0:Y:S01]  /*0040*/  S2UR UR6, SR_CTAID.X ;  /* 0x00000000000679c3 */ /* 0x000e220000002500 */
[----:B------:R-:W0:Y:S07]  /*0050*/  S2R R0, SR_TID.X ;  /* 0x0000000000007919 */ /* 0x000e2e0000002100 */
[----:B------:R-:W0:Y:S02]  /*0060*/  LDC R17, c[0x0][0x360] ;  /* 0x0000d800ff117b82 */ /* 0x000e240000000800 */
[----:B0-----:R-:W-:Y:S01]  /*0070*/  IMAD R0, R17, UR6, R0 ;  /* 0x0000000611007c24 */ /* 0x001fe2000f8e0200 */
[----:B--2---:R-:W-:-:S04]  /*0080*/  LEA R5, R4, R4, 0x1 ;  /* 0x0000000404057211 */ /* 0x004fc800078e08ff */
        /* <DEDUP_REMOVED lines=9> */
[----:B------:R-:W0:Y:S02]  /*0120*/  LDC.64 R14, c[0x0][0x3b8] ;  /* 0x0000ee00ff0e7b82 */ /* 0x000e240000000a00 */
.L_x_422:
        /* <DEDUP_REMOVED lines=10> */
[----:B0-----:R-:W-:-:S04]  /*01d0*/  IMAD.WIDE R20, R19, 0x8, R4 ;  /* 0x0000000813147825 */ /* 0x001fc800078e0204 */
[----:B--2---:R-:W-:Y:S02]  /*01e0*/  IMAD.WIDE R22, R19, 0x8, R6 ;  /* 0x0000000813167825 */ /* 0x004fe400078e0206 */
[----:B------:R-:W2:Y:S04]  /*01f0*/  LDG.E.64 R20, desc[UR4][R20.64] ;  /* 0x0000000414147981 */ /* 0x000ea8000c1e1b00 */
[----:B------:R-:W2:Y:S02]  /*0200*/  LDG.E.64 R22, desc[UR4][R22.64] ;  /* 0x0000000416167981 */ /* 0x000ea4000c1e1b00 */
[----:B--2---:R-:W-:-:S14]  /*0210*/  DSETP.GT.AND P0, PT, R20, R22, PT ;  /* 0x000000161400722a */ /* 0x004fdc0003f04000 */
[----:B------:R-:W-:Y:S05]  /*0220*/  @!P0 BRA `(.L_x_421) ;  /* 0x00000000006c8947 */ /* 0x000fea0003800000 */
[----:B---3--:R-:W-:-:S06]  /*0230*/  IMAD.WIDE R20, R19, 0x8, R8 ;  /* 0x0000000813147825 */ /* 0x008fcc00078e0208 */
[----:B------:R-:W2:Y:S01]  /*0240*/  LDG.E.64 R20, desc[UR4][R20.64] ;  /* 0x0000000414147981 */ /* 0x000ea2000c1e1b00 */
[----:B-1----:R-:W-:-:S05]  /*0250*/  IMAD.WIDE R18, R19, 0x8, R10 ;  /* 0x0000000813127825 */ /* 0x002fca00078e020a */
[----:B--2---:R0:W-:Y:S01]  /*0260*/  STG.E.64 desc[UR4][R18.64], R20 ;  /* 0x0000001412007986 */ /* 0x0041e2000c101b04 */
[----:B------:R-:W-:Y:S05]  /*0270*/  BRA `(.L_x_421) ;  /* 0x0000000000587947 */ /* 0x000fea0003800000 */
.L_x_420:
[----:B0-----:R-:W-:-:S04]  /*0280*/  IMAD.WIDE R20, R19, 0x8, R4 ;  /* 0x0000000813147825 */ /* 0x001fc800078e0204 */
[----:B--2---:R-:W-:Y:S02]  /*0290*/  IMAD.WIDE R22, R19, 0x8, R6 ;  /* 0x0000000813167825 */ /* 0x004fe400078e0206 */
[----:B------:R-:W2:Y:S04]  /*02a0*/  LDG.E.64 R20, desc[UR4][R20.64] ;  /* 0x0000000414147981 */ /* 0x000ea8000c1e1b00 */
[----:B------:R-:W2:Y:S02]  /*02b0*/  LDG.E.64 R22, desc[UR4][R22.64] ;  /* 0x0000000416167981 */ /* 0x000ea4000c1e1b00 */
[----:B--2---:R-:W-:-:S14]  /*02c0*/  DSETP.GT.AND P0, PT, R20, R22, PT ;  /* 0x000000161400722a */ /* 0x004fdc0003f04000 */
[----:B------:R-:W-:Y:S05]  /*02d0*/  @!P0 BRA `(.L_x_421) ;  /* 0x0000000000408947 */ /* 0x000fea0003800000 */
[----:B----4-:R-:W-:-:S06]  /*02e0*/  IMAD.WIDE R20, R19, 0x8, R12 ;  /* 0x0000000813147825 */ /* 0x010fcc00078e020c */
[----:B------:R-:W2:Y:S01]  /*02f0*/  LDG.E.64 R20, desc[UR4][R20.64] ;  /* 0x0000000414147981 */ /* 0x000ea2000c1e1b00 */
[----:B------:R-:W-:-:S05]  /*0300*/  IMAD.WIDE R18, R19, 0x8, R14 ;  /* 0x0000000813127825 */ /* 0x000fca00078e020e */
[----:B--2---:R0:W-:Y:S01]  /*0310*/  STG.E.64 desc[UR4][R18.64], R20 ;  /* 0x0000001412007986 */ /* 0x0041e2000c101b04 */
[----:B------:R-:W-:Y:S05]  /*0320*/  BRA `(.L_x_421) ;  /* 0x00000000002c7947 */ /* 0x000fea0003800000 */
.L_x_419:
[----:B0-----:R-:W-:-:S04]  /*0330*/  IMAD.WIDE R24, R19, 0x8, R4 ;  /* 0x0000000813187825 */ /* 0x001fc800078e0204 */
[----:B--2---:R-:W-:Y:S01]  /*0340*/  IMAD.WIDE R26, R19, 0x8, R6 ;  /* 0x00000008131a7825 */ /* 0x004fe200078e0206 */
[----:B------:R-:W2:Y:S04]  /*0350*/  LDG.E.64 R20, desc[UR4][R24.64] ;  /* 0x0000000418147981 */ /* 0x000ea8000c1e1b00 */
[----:B------:R-:W2:Y:S02]  /*0360*/  LDG.E.64 R22, desc[UR4][R26.64] ;  /* 0x000000041a167981 */ /* 0x000ea4000c1e1b00 */
[----:B--2---:R-:W-:-:S14]  /*0370*/  DSETP.GT.AND P0, PT, R20, R22, PT ;  /* 0x000000161400722a */ /* 0x004fdc0003f04000 */
[----:B------:R-:W0:Y:S08]  /*0380*/  @P0 LDC.64 R20, c[0x0][0x3a8] ;  /* 0x0000ea00ff140b82 */ /* 0x000e300000000a00 */
[----:B------:R-:W2:Y:S01]  /*0390*/  @P0 LDC.64 R22, c[0x0][0x3c0] ;  /* 0x0000f000ff160b82 */ /* 0x000ea20000000a00 */
[----:B0-----:R-:W-:-:S06]  /*03a0*/  @P0 IMAD.WIDE R20, R19, 0x8, R20 ;  /* 0x0000000813140825 */ /* 0x001fcc00078e0214 */
[----:B------:R-:W5:Y:S01]  /*03b0*/  @P0 LDG.E.64 R20, desc[UR4][R20.64] ;  /* 0x0000000414140981 */ /* 0x000f62000c1e1b00 */
[----:B--2---:R-:W-:-:S05]  /*03c0*/  @P0 IMAD.WIDE R18, R19, 0x8, R22 ;  /* 0x0000000813120825 */ /* 0x004fca00078e0216 */
[----:B-----5:R0:W-:Y:S02]  /*03d0*/  @P0 STG.E.64 desc[UR4][R18.64], R20 ;  /* 0x0000001412000986 */ /* 0x0201e4000c101b04 */
.L_x_421:
[----:B------:R-:W-:Y:S05]  /*03e0*/  BSYNC.RECONVERGENT B0 ;  /* 0x0000000000007941 */ /* 0x000fea0003800200 */
.L_x_418:
[----:B------:R-:W0:Y:S01]  /*03f0*/  LDG.E R16, desc[UR4][R2.64] ;  /* 0x0000000402107981 */ /* 0x000e22000c1e1900 */
[----:B------:R-:W-:Y:S02]  /*0400*/  IADD3 R0, PT, PT, R17, R0, RZ ;  /* 0x0000000011007210 */ /* 0x000fe40007ffe0ff */
[----:B0-----:R-:W-:-:S04]  /*0410*/  LEA R19, R16, R16, 0x1 ;  /* 0x0000001010137211 */ /* 0x001fc800078e08ff */
[----:B------:R-:W-:-:S13]  /*0420*/  ISETP.GE.AND P0, PT, R0, R19, PT ;  /* 0x000000130000720c */ /* 0x000fda0003f06270 */
[----:B------:R-:W-:Y:S05]  /*0430*/  @!P0 BRA `(.L_x_422) ;  /* 0xfffffffc003c8947 */ /* 0x000fea000383ffff */
[----:B------:R-:W-:Y:S05]  /*0440*/  EXIT ;  /* 0x000000000000794d */ /* 0x000fea0003800000 */
.L_x_423:
        /* <DEDUP_REMOVED lines=11> */
.L_x_2050:


//--------------------- .text._Z7s1_2_s2PiPdS0_S0_S0_S0_S0_S0_S0_S0_S0_S0_S0_S0_S0_S0_S0_ --------------------------
	.section	.text._Z7s1_2_s2PiPdS0_S0_S0_S0_S0_S0_S0_S0_S0_S0_S0_S0_S0_S0_S0_,"ax",@progbits
	.align	128
        .global         _Z7s1_2_s2PiPdS0_S0_S0_S0_S0_S0_S0_S0_S0_S0_S0_S0_S0_S0_S0_
        .type           _Z7s1_2_s2PiPdS0_S0_S0_S0_S0_S0_S0_S0_S0_S0_S0_S0_S0_S0_S0_,@function
        .size           _Z7s1_2_s2PiPdS0_S0_S0_S0_S0_S0_S0_S0_S0_S0_S0_S0_S0_S0_S0_,(.L_x_1991 - _Z7s1_2_s2PiPdS0_S0_S0_S0_S0_S0_S0_S0_S0_S0_S0_S0_S0_S0_S0_)
        .other          _Z7s1_2_s2PiPdS0_S0_S0_S0_S0_S0_S0_S0_S0_S0_S0_S0_S0_S0_S0_,@"STO_CUDA_ENTRY STV_DEFAULT"
_Z7s1_2_s2PiPdS0_S0_S0_S0_S0_S0_S0_S0_S0_S0_S0_S0_S0_S0_S0_:
.text._Z7s1_2_s2PiPdS0_S0_S0_S0_S0_S0_S0_S0_S0_S0_S0_S0_S0_S0_S0_:
        /* <DEDUP_REMOVED lines=8> */
[----:B--2---:R-:W-:-:S05]  /*0080*/  IMAD.SHL.U32 R5, R2, 0x2, RZ ;  /* 0x0000000202057824 */ /* 0x004fca00078e00ff */
[----:B------:R-:W-:-:S13]  /*0090*/  ISETP.GE.AND P0, PT, R10, R5, PT ;  /* 0x000000050a00720c */ /* 0x000fda0003f06270 */
[----:B------:R-:W-:Y:S05]  /*00a0*/  @P0 EXIT ;  /* 0x000000000000094d */ /* 0x000fea0003800000 */
[----:B------:R-:W0:Y:S02]  /*00b0*/  LDCU UR6, c[0x0][0x370] ;  /* 0x00006e00ff0677ac */ /* 0x000e240008000800 */
[----:B0-----:R-:W-:-:S07]  /*00c0*/  IMAD R9, R9, UR6, RZ ;  /* 0x0000000609097c24 */ /* 0x001fce000f8e02ff */
.L_x_457:
[----:B------:R-:W-:Y:S01]  /*00d0*/  LEA.HI R8, R10, R10, RZ, 0x1 ;  /* 0x0000000a0a087211 */ /* 0x000fe200078f08ff */
[----:B------:R-:W-:Y:S03]  /*00e0*/  BSSY.RECONVERGENT B0, `(.L_x_424) ;  /* 0x000017e000007945 */ /* 0x000fe60003800200 */
[----:B------:R-:W-:-:S05]  /*00f0*/  LOP3.LUT R3, R8, 0xfffffffe, RZ, 0xc0, !PT ;  /* 0xfffffffe08037812 */ /* 0x000fca00078ec0ff */
[----:B------:R-:W-:-:S05]  /*0100*/  IMAD.IADD R3, R10, 0x1, -R3 ;  /* 0x000000010a037824 */ /* 0x000fca00078e0a03 */
[----:B------:R-:W-:-:S13]  /*0110*/  ISETP.NE.AND P0, PT, R3, 0x1, PT ;  /* 0x000000010300780c */ /* 0x000fda0003f05270 */
[----:B------:R-:W-:Y:S05]  /*0120*/  @!P0 BRA `(.L_x_425) ;  /* 0x0000001400988947 */ /* 0x000fea0003800000 */
[----:B------:R-:W-:-:S13]  /*0130*/  ISETP.NE.AND P0, PT, R3, RZ, PT ;  /* 0x000000ff0300720c */ /* 0x000fda0003f05270 */
[----:B------:R-:W-:Y:S05]  /*0140*/  @P0 BRA `(.L_x_426) ;  /* 0x0000001400dc0947 */ /* 0x000fea0003800000 */
[----:B------:R-:W-:Y:S02]  /*0150*/  VIADD R26, R2, 0xffffffff ;  /* 0xffffffff021a7836 */ /* 0x000fe40000000000 */
[----:B------:R-:W-:Y:S01]  /*0160*/  HFMA2 R2, -RZ, RZ, 0, 5.9604644775390625e-08 ;  /* 0x00000001ff027431 */ /* 0x000fe200000001ff */
[----:B------:R-:W-:Y:S01]  /*0170*/  SHF.R.S32.HI R8, RZ, 0x1, R8 ;  /* 0x00000001ff087819 */ /* 0x000fe20000011408 */
[----:B------:R-:W-:Y:S01]  /*0180*/  BSSY.RECONVERGENT B2, `(.L_x_427) ;  /* 0x0000016000027945 */ /* 0x000fe20003800200 */
[----:B------:R-:W0:Y:S08]  /*0190*/  I2F.F64 R20, R26 ;  /* 0x0000001a00147312 */ /* 0x000e300000201c00 */
[----:B------:R-:W1:Y:S08]  /*01a0*/  I2F.F64 R16, R8 ;  /* 0x0000000800107312 */ /* 0x000e700000201c00 */
[----:B0-----:R-:W0:Y:S01]  /*01b0*/  MUFU.RCP64H R3, R21 ;  /* 0x0000001500037308 */ /* 0x001e220000001800 */
[----:B-1----:R-:W-:Y:S01]  /*01c0*/  FSETP.GEU.AND P1, PT, |R17|, 6.5827683646048100446e-37, PT ;  /* 0x036000001100780b */ /* 0x002fe20003f2e200 */
[----:B0-----:R-:W-:-:S08]  /*01d0*/  DFMA R4, -R20, R2, 1 ;  /* 0x3ff000001404742b */ /* 0x001fd00000000102 */
[----:B------:R-:W-:-:S08]  /*01e0*/  DFMA R4, R4, R4, R4 ;  /* 0x000000040404722b */ /* 0x000fd00000000004 */
        /* <DEDUP_REMOVED lines=9> */
[----:B------:R-:W-:Y:S01]  /*0280*/  IMAD.MOV.U32 R0, RZ, RZ, R16 ;  /* 0x000000ffff007224 */ /* 0x000fe200078e0010 */
[----:B------:R-:W-:Y:S01]  /*0290*/  MOV R12, 0x2c0 ;  /* 0x000002c0000c7802 */ /* 0x000fe20000000f00 */
[----:B------:R-:W-:-:S07]  /*02a0*/  IMAD.MOV.U32 R11, RZ, RZ, R17 ;  /* 0x000000ffff0b7224 */ /* 0x000fce00078e0011 */
[----:B------:R-:W-:Y:S05]  /*02b0*/  CALL.REL.NOINC `($__internal_1_$__cuda_sm20_div_rn_f64_full) ;  /* 0x0000001400a07944 */ /* 0x000fea0003c00000 */
[----:B------:R-:W-:Y:S01]  /*02c0*/  IMAD.MOV.U32 R2, RZ, RZ, R0 ;  /* 0x000000ffff027224 */ /* 0x000fe200078e0000 */
[----:B------:R-:W-:-:S07]  /*02d0*/  MOV R3, R11 ;  /* 0x0000000b00037202 */ /* 0x000fce0000000f00 */
.L_x_428:
[----:B------:R-:W-:Y:S05]  /*02e0*/  BSYNC.RECONVERGENT B2 ;  /* 0x0000000000027941 */ /* 0x000fea0003800200 */
.L_x_427:
[----:B------:R-:W0:Y:S08]  /*02f0*/  LDC.64 R22, c[0x0][0x388] ;  /* 0x0000e200ff167b82 */ /* 0x000e300000000a00 */
[----:B------:R-:W1:Y:S01]  /*0300*/  LDC.64 R24, c[0x0][0x398] ;  /* 0x0000e600ff187b82 */ /* 0x000e620000000a00 */
[----:B0-----:R-:W5:Y:S01]  /*0310*/  LDG.E.64 R22, desc[UR4][R22.64] ;  /* 0x0000000416167981 */ /* 0x001f62000c1e1b00 */
[----:B------:R-:W-:Y:S01]  /*0320*/  BSSY.RECONVERGENT B2, `(.L_x_429) ;  /* 0x0000046000027945 */ /* 0x000fe20003800200 */
[----:B------:R-:W-:-:S07]  /*0330*/  IMAD.MOV.U32 R27, RZ, RZ, R8 ;  /* 0x000000ffff1b7224 */ /* 0x000fce00078e0008 */
.L_x_438:
[----:B------:R-:W-:Y:S01]  /*0340*/  BSSY.RECONVERGENT B3, `(.L_x_430) ;  /* 0x000003f000037945 */ /* 0x000fe20003800200 */
.L_x_437:
[----:B------:R-:W-:Y:S01]  /*0350*/  BSSY.RECONVERGENT B4, `(.L_x_431) ;  /* 0x0000021000047945 */ /* 0x000fe20003800200 */
.L_x_434:
[C---:B------:R-:W-:Y:S01]  /*0360*/  ISETP.NE.AND P0, PT, R27.reuse, R26, PT ;  /* 0x0000001a1b00720c */ /* 0x040fe20003f05270 */
[----:B------:R-:W-:-:S12]  /*0370*/  VIADD R7, R27, 0xffffffff ;  /* 0xffffffff1b077836 */ /* 0x000fd80000000000 */
[----:B------:R-:W-:-:S04]  /*0380*/  @P0 IMAD.MOV R7, RZ, RZ, R27 ;  /* 0x000000ffff070224 */ /* 0x000fc800078e021b */
[----:B-1----:R-:W-:-:S05]  /*0390*/  IMAD.WIDE R14, R7, 0x8, R24 ;  /* 0x00000008070e7825 */ /* 0x002fca00078e0218 */
[----:B------:R-:W2:Y:S01]  /*03a0*/  LDG.E.64 R12, desc[UR4][R14.64] ;  /* 0x000000040e0c7981 */ /* 0x000ea2000c1e1b00 */
[----:B-----5:R-:W0:Y:S01]  /*03b0*/  MUFU.RCP64H R5, R23 ;  /* 0x0000001700057308 */ /* 0x020e220000001800 */
[----:B------:R-:W-:Y:S01]  /*03c0*/  HFMA2 R4, -RZ, RZ, 0, 5.9604644775390625e-08 ;  /* 0x00000001ff047431 */ /* 0x000fe200000001ff */
[----:B------:R-:W-:Y:S05]  /*03d0*/  BSSY.RECONVERGENT B5, `(.L_x_432) ;  /* 0x0000015000057945 */ /* 0x000fea0003800200 */
[----:B0-----:R-:W-:-:S08]  /*03e0*/  DFMA R18, -R22, R4, 1 ;  /* 0x3ff000001612742b */ /* 0x001fd00000000104 */
[----:B------:R-:W-:-:S08]  /*03f0*/  DFMA R18, R18, R18, R18 ;  /* 0x000000121212722b */ /* 0x000fd00000000012 */
[----:B------:R-:W-:-:S08]  /*0400*/  DFMA R18, R4, R18, R4 ;  /* 0x000000120412722b */ /* 0x000fd00000000004 */
[----:B------:R-:W-:-:S08]  /*0410*/  DFMA R4, -R22, R18, 1 ;  /* 0x3ff000001604742b */ /* 0x000fd00000000112 */
[----:B------:R-:W-:-:S08]  /*0420*/  DFMA R4, R18, R4, R18 ;  /* 0x000000041204722b */ /* 0x000fd00000000012 */
[----:B--2---:R-:W-:Y:S01]  /*0430*/  DMUL R18, R12, R4 ;  /* 0x000000040c127228 */ /* 0x004fe20000000000 */
[----:B------:R-:W-:-:S07]  /*0440*/  FSETP.GEU.AND P1, PT, |R13|, 6.5827683646048100446e-37, PT ;  /* 0x036000000d00780b */ /* 0x000fce0003f2e200 */
[----:B------:R-:W-:-:S08]  /*0450*/  DFMA R20, -R22, R18, R12 ;  /* 0x000000121614722b */ /* 0x000fd0000000010c */
[----:B------:R-:W-:-:S10]  /*0460*/  DFMA R4, R4, R20, R18 ;  /* 0x000000140404722b */ /* 0x000fd40000000012 */
[----:B------:R-:W-:-:S05]  /*0470*/  FFMA R0, RZ, R23, R5 ;  /* 0x00000017ff007223 */ /* 0x000fca0000000005 */
[----:B------:R-:W-:-:S13]  /*0480*/  FSETP.GT.AND P0, PT, |R0|, 1.469367938527859385e-39, PT ;  /* 0x001000000000780b */ /* 0x000fda0003f04200 */
[----:B------:R-:W-:Y:S05]  /*0490*/  @P0 BRA P1, `(.L_x_433) ;  /* 0x0000000000200947 */ /* 0x000fea0000800000 */
[----:B------:R-:W-:Y:S01]  /*04a0*/  IMAD.MOV.U32 R0, RZ, RZ, R12 ;  /* 0x000000ffff007224 */ /* 0x000fe200078e000c */
[----:B------:R-:W-:Y:S01]  /*04b0*/  MOV R21, R23 ;  /* 0x0000001700157202 */ /* 0x000fe20000000f00 */
[----:B------:R-:W-:Y:S01]  /*04c0*/  IMAD.MOV.U32 R11, RZ, RZ, R13 ;  /* 0x000000ffff0b7224 */ /* 0x000fe200078e000d */
[----:B------:R-:W-:Y:S01]  /*04d0*/  MOV R12, 0x500 ;  /* 0x00000500000c7802 */ /* 0x000fe20000000f00 */
[----:B------:R-:W-:-:S07]  /*04e0*/  IMAD.MOV.U32 R20, RZ, RZ, R22 ;  /* 0x000000ffff147224 */ /* 0x000fce00078e0016 */
[----:B------:R-:W-:Y:S05]  /*04f0*/  CALL.REL.NOINC `($__internal_1_$__cuda_sm20_div_rn_f64_full) ;  /* 0x0000001400107944 */ /* 0x000fea0003c00000 */
[----:B------:R-:W-:Y:S02]  /*0500*/  IMAD.MOV.U32 R4, RZ, RZ, R0 ;  /* 0x000000ffff047224 */ /* 0x000fe400078e0000 */
[----:B------:R-:W-:-:S07]  /*0510*/  IMAD.MOV.U32 R5, RZ, RZ, R11 ;  /* 0x000000ffff057224 */ /* 0x000fce00078e000b */
.L_x_433:
[----:B------:R-:W-:Y:S05]  /*0520*/  BSYNC.RECONVERGENT B5 ;  /* 0x0000000000057941 */ /* 0x000fea0003800200 */
.L_x_432:
[----:B------:R-:W-:-:S14]  /*0530*/  DSETP.GEU.AND P0, PT, R2, R4, PT ;  /* 0x000000040200722a */ /* 0x000fdc0003f0e000 */
[----:B------:R-:W-:Y:S01]  /*0540*/  @!P0 VIADD R27, R7, 0xffffffff ;  /* 0xffffffff071b8836 */ /* 0x000fe20000000000 */
[----:B------:R-:W-:Y:S06]  /*0550*/  @!P0 BRA `(.L_x_434) ;  /* 0xfffffffc00808947 */ /* 0x000fec000383ffff */
[----:B------:R-:W-:Y:S05]  /*0560*/  BSYNC.RECONVERGENT B4 ;  /* 0x0000000000047941 */ /* 0x000fea0003800200 */
.L_x_431:
[----:B------:R-:W2:Y:S01]  /*0570*/  LDG.E.64 R18, desc[UR4][R14.64+0x8] ;  /* 0x000008040e127981 */ /* 0x000ea2000c1e1b00 */
[----:B------:R-:W0:Y:S01]  /*0580*/  MUFU.RCP64H R13, R23 ;  /* 0x00000017000d7308 */ /* 0x000e220000001800 */
[----:B------:R-:W-:Y:S01]  /*0590*/  MOV R12, 0x1 ;  /* 0x00000001000c7802 */ /* 0x000fe20000000f00 */
[----:B------:R-:W-:Y:S01]  /*05a0*/  BSSY.RECONVERGENT B4, `(.L_x_435) ;  /* 0x0000016000047945 */ /* 0x000fe20003800200 */
[----:B------:R-:W-:-:S04]  /*05b0*/  VIADD R27, R7, 0x1 ;  /* 0x00000001071b7836 */ /* 0x000fc80000000000 */
        /* <DEDUP_REMOVED lines=20> */
.L_x_436:
[----:B------:R-:W-:Y:S05]  /*0700*/  BSYNC.RECONVERGENT B4 ;  /* 0x0000000000047941 */ /* 0x000fea0003800200 */
.L_x_435:
[----:B------:R-:W-:-:S14]  /*0710*/  DSETP.GT.AND P0, PT, R2, R12, PT ;  /* 0x0000000c0200722a */ /* 0x000fdc0003f04000 */
[----:B------:R-:W-:Y:S05]  /*0720*/  @P0 BRA `(.L_x_437) ;  /* 0xfffffffc00080947 */ /* 0x000fea000383ffff */
[----:B------:R-:W-:Y:S05]  /*0730*/  BSYNC.RECONVERGENT B3 ;  /* 0x0000000000037941 */ /* 0x000fea0003800200 */
.L_x_430:
[----:B------:R-:W-:Y:S01]  /*0740*/  DSETP.GTU.AND P0, PT, R2, R12, PT ;  /* 0x0000000c0200722a */ /* 0x000fe20003f0c000 */
[----:B------:R-:W-:-:S05]  /*0750*/  MOV R27, R7 ;  /* 0x00000007001b7202 */ /* 0x000fca0000000f00 */
[----:B------:R-:W-:-:S14]  /*0760*/  DSETP.LTU.OR P0, PT, R2, R4, P0 ;  /* 0x000000040200722a */ /* 0x000fdc0000709400 */
[----:B------:R-:W-:Y:S05]  /*0770*/  @P0 BRA `(.L_x_438) ;  /* 0xfffffff800f00947 */ /* 0x000fea000383ffff */
[----:B------:R-:W-:Y:S05]  /*0780*/  BSYNC.RECONVERGENT B2 ;  /* 0x0000000000027941 */ /* 0x000fea0003800200 */
.L_x_429:
[----:B------:R-:W0:Y:S02]  /*0790*/  LDC.64 R24, c[0x0][0x3a8] ;  /* 0x0000ea00ff187b82 */ /* 0x000e240000000a00 */
[----:B0-----:R-:W-:-:S05]  /*07a0*/  IMAD.WIDE R24, R7, 0x8, R24 ;  /* 0x0000000807187825 */ /* 0x001fca00078e0218 */
[----:B------:R-:W2:Y:S04]  /*07b0*/  LDG.E.64 R22, desc[UR4][R24.64] ;  /* 0x0000000418167981 */ /* 0x000ea8000c1e1b00 */
[----:B------:R-:W2:Y:S01]  /*07c0*/  LDG.E.64 R18, desc[UR4][R24.64+0x8] ;  /* 0x0000080418127981 */ /* 0x000ea2000c1e1b00 */
[----:B------:R-:W-:Y:S01]  /*07d0*/  DADD R20, R12, -R4 ;  /* 0x000000000c147229 */ /* 0x000fe20000000804 */
[----:B------:R-:W-:Y:S01]  /*07e0*/  BSSY.RECONVERGENT B2, `(.L_x_439) ;  /* 0x0000017000027945 */ /* 0x000fe20003800200 */
[----:B------:R-:W-:Y:S01]  /*07f0*/  IMAD.MOV.U32 R12, RZ, RZ, 0x1 ;  /* 0x00000001ff0c7424 */ /* 0x000fe200078e00ff */
[----:B------:R-:W-:-:S03]  /*0800*/  DADD R2, -R4, R2 ;  /* 0x0000000004027229 */ /* 0x000fc60000000102 */
[----:B------:R-:W0:Y:S02]  /*0810*/  MUFU.RCP64H R13, R21 ;  /* 0x00000015000d7308 */ /* 0x000e240000001800 */
[----:B0-----:R-:W-:-:S08]  /*0820*/  DFMA R26, -R20, R12, 1 ;  /* 0x3ff00000141a742b */ /* 0x001fd0000000010c */
[----:B------:R-:W-:-:S08]  /*0830*/  DFMA R26, R26, R26, R26 ;  /* 0x0000001a1a1a722b */ /* 0x000fd0000000001a */
[----:B------:R-:W-:-:S08]  /*0840*/  DFMA R26, R12, R26, R12 ;  /* 0x0000001a0c1a722b */ /* 0x000fd0000000000c */
[----:B------:R-:W-:-:S08]  /*0850*/  DFMA R12, -R20, R26, 1 ;  /* 0x3ff00000140c742b */ /* 0x000fd0000000011a */
[----:B------:R-:W-:Y:S02]  /*0860*/  DFMA R12, R26, R12, R26 ;  /* 0x0000000c1a0c722b */ /* 0x000fe4000000001a */
[----:B--2---:R-:W-:-:S08]  /*0870*/  DADD R18, -R22, R18 ;  /* 0x0000000016127229 */ /* 0x004fd00000000112 */
[----:B------:R-:W-:Y:S02]  /*0880*/  DMUL R26, R18, R12 ;  /* 0x0000000c121a7228 */ /* 0x000fe40000000000 */
[----:B------:R-:W-:-:S06]  /*0890*/  FSETP.GEU.AND P1, PT, |R19|, 6.5827683646048100446e-37, PT ;  /* 0x036000001300780b */ /* 0x000fcc0003f2e200 */
        /* <DEDUP_REMOVED lines=9> */
[----:B------:R-:W-:Y:S01]  /*0930*/  MOV R12, R0 ;  /* 0x00000000000c7202 */ /* 0x000fe20000000f00 */
[----:B------:R-:W-:-:S07]  /*0940*/  IMAD.MOV.U32 R13, RZ, RZ, R11 ;  /* 0x000000ffff0d7224 */ /* 0x000fce00078e000b */
.L_x_440:
[----:B------:R-:W-:Y:S05]  /*0950*/  BSYNC.RECONVERGENT B2 ;  /* 0x0000000000027941 */ /* 0x000fea0003800200 */
.L_x_439:
[----:B------:R-:W0:Y:S01]  /*0960*/  LDC.64 R4, c[0x0][0x3d8] ;  /* 0x0000f600ff047b82 */ /* 0x000e220000000a00 */
[----:B------:R-:W-:-:S07]  /*0970*/  DFMA R2, R2, R12, R22 ;  /* 0x0000000c0202722b */ /* 0x000fce0000000016 */
[----:B------:R-:W1:Y:S08]  /*0980*/  LDC.64 R26, c[0x0][0x380] ;  /* 0x0000e000ff1a7b82 */ /* 0x000e700000000a00 */
[----:B------:R-:W2:Y:S01]  /*0990*/  LDC.64 R24, c[0x0][0x3b0] ;  /* 0x0000ec00ff187b82 */ /* 0x000ea20000000a00 */
[----:B0-----:R-:W-:-:S05]  /*09a0*/  IMAD.WIDE R12, R8, 0x8, R4 ;  /* 0x00000008080c7825 */ /* 0x001fca00078e0204 */
[----:B------:R0:W-:Y:S04]  /*09b0*/  STG.E.64 desc[UR4][R12.64], R2 ;  /* 0x000000020c007986 */ /* 0x0001e8000c101b04 */
[----:B-1----:R-:W3:Y:S01]  /*09c0*/  LDG.E R26, desc[UR4][R26.64] ;  /* 0x000000041a1a7981 */ /* 0x002ee2000c1e1900 */
[----:B--2---:R-:W-:-:S05]  /*09d0*/  IMAD.WIDE R24, R7, 0x8, R24 ;  /* 0x0000000807187825 */ /* 0x004fca00078e0218 */
[----:B------:R1:W5:Y:S01]  /*09e0*/  LDG.E.64 R4, desc[UR4][R24.64] ;  /* 0x0000000418047981 */ /* 0x000362000c1e1b00 */
[----:B------:R-:W-:Y:S01]  /*09f0*/  IMAD.MOV.U32 R18, RZ, RZ, 0x1 ;  /* 0x00000001ff127424 */ /* 0x000fe200078e00ff */
[----:B------:R-:W-:Y:S01]  /*0a00*/  FSETP.GEU.AND P1, PT, |R17|, 6.5827683646048100446e-37, PT ;  /* 0x036000001100780b */ /* 0x000fe20003f2e200 */
[----:B------:R-:W-:Y:S01]  /*0a10*/  BSSY.RECONVERGENT B2, `(.L_x_441) ;  /* 0x0000015000027945 */ /* 0x000fe20003800200 */
[----:B---3--:R-:W-:-:S06]  /*0a20*/  VIADD R20, R26, 0xffffffff ;  /* 0xffffffff1a147836 */ /* 0x008fcc0000000000 */
[----:B------:R-:W2:Y:S08]  /*0a30*/  I2F.F64 R20, R20 ;  /* 0x0000001400147312 */ /* 0x000eb00000201c00 */
[----:B--2---:R-:W2:Y:S02]  /*0a40*/  MUFU.RCP64H R19, R21 ;  /* 0x0000001500137308 */ /* 0x004ea40000001800 */
[----:B--2---:R-:W-:-:S08]  /*0a50*/  DFMA R22, -R20, R18, 1 ;  /* 0x3ff000001416742b */ /* 0x004fd00000000112 */
[----:B------:R-:W-:-:S08]  /*0a60*/  DFMA R22, R22, R22, R22 ;  /* 0x000000161616722b */ /* 0x000fd00000000016 */
[----:B------:R-:W-:-:S08]  /*0a70*/  DFMA R22, R18, R22, R18 ;  /* 0x000000161216722b */ /* 0x000fd00000000012 */
[----:B0-----:R-:W-:-:S08]  /*0a80*/  DFMA R2, -R20, R22, 1 ;  /* 0x3ff000001402742b */ /* 0x001fd00000000116 */
[----:B------:R-:W-:-:S08]  /*0a90*/  DFMA R2, R22, R2, R22 ;  /* 0x000000021602722b */ /* 0x000fd00000000016 */
[----:B------:R-:W-:-:S08]  /*0aa0*/  DMUL R26, R16, R2 ;  /* 0x00000002101a7228 */ /* 0x000fd00000000000 */
[----:B------:R-:W-:-:S08]  /*0ab0*/  DFMA R12, -R20, R26, R16 ;  /* 0x0000001a140c722b */ /* 0x000fd00000000110 */
[----:B------:R-:W-:-:S10]  /*0ac0*/  DFMA R26, R2, R12, R26 ;  /* 0x0000000c021a722b */ /* 0x000fd4000000001a */
[----:B------:R-:W-:-:S05]  /*0ad0*/  FFMA R0, RZ, R21, R27 ;  /* 0x00000015ff007223 */ /* 0x000fca000000001b */
[----:B------:R-:W-:-:S13]  /*0ae0*/  FSETP.GT.AND P0, PT, |R0|, 1.469367938527859385e-39, PT ;  /* 0x001000000000780b */ /* 0x000fda0003f04200 */
[----:B-1----:R-:W-:Y:S05]  /*0af0*/  @P0 BRA P1, `(.L_x_442) ;  /* 0x0000000000180947 */ /* 0x002fea0000800000 */
[----:B------:R-:W-:Y:S01]  /*0b00*/  MOV R0, R16 ;  /* 0x0000001000007202 */ /* 0x000fe20000000f00 */
[----:B------:R-:W-:Y:S01]  /*0b10*/  IMAD.MOV.U32 R11, RZ, RZ, R17 ;  /* 0x000000ffff0b7224 */ /* 0x000fe200078e0011 */
[----:B------:R-:W-:-:S07]  /*0b20*/  MOV R12, 0xb40 ;  /* 0x00000b40000c7802 */ /* 0x000fce0000000f00 */
[----:B-----5:R-:W-:Y:S05]  /*0b30*/  CALL.REL.NOINC `($__internal_1_$__cuda_sm20_div_rn_f64_full) ;  /* 0x0000000c00807944 */ /* 0x020fea0003c00000 */
[----:B------:R-:W-:Y:S02]  /*0b40*/  IMAD.MOV.U32 R26, RZ, RZ, R0 ;  /* 0x000000ffff1a7224 */ /* 0x000fe400078e0000 */
[----:B------:R-:W-:-:S07]  /*0b50*/  IMAD.MOV.U32 R27, RZ, RZ, R11 ;  /* 0x000000ffff1b7224 */ /* 0x000fce00078e000b */
.L_x_442:
[----:B------:R-:W-:Y:S05]  /*0b60*/  BSYNC.RECONVERGENT B2 ;  /* 0x0000000000027941 */ /* 0x000fea0003800200 */
.L_x_441:
[----:B------:R-:W0:Y:S01]  /*0b70*/  LDC.64 R22, c[0x0][0x388] ;  /* 0x0000e200ff167b82 */ /* 0x000e220000000a00 */
[----:B------:R-:W2:Y:S04]  /*0b80*/  LDG.E.64 R12, desc[UR4][R14.64] ;  /* 0x000000040e0c7981 */ /* 0x000ea8000c1e1b00 */
[----:B0-----:R-:W3:Y:S01]  /*0b90*/  LDG.E.64 R22, desc[UR4][R22.64] ;  /* 0x0000000416167981 */ /* 0x001ee2000c1e1b00 */
[----:B------:R-:W-:Y:S01]  /*0ba0*/  HFMA2 R2, -RZ, RZ, 0, 5.9604644775390625e-08 ;  /* 0x00000001ff027431 */ /* 0x000fe200000001ff */
[----:B------:R-:W-:Y:S01]  /*0bb0*/  BSSY.RECONVERGENT B2, `(.L_x_443) ;  /* 0x0000016000027945 */ /* 0x000fe20003800200 */
[----:B---3--:R-:W0:Y:S04]  /*0bc0*/  MUFU.RCP64H R3, R23 ;  /* 0x0000001700037308 */ /* 0x008e280000001800 */
[----:B0-----:R-:W-:-:S08]  /*0bd0*/  DFMA R18, -R22, R2, 1 ;  /* 0x3ff000001612742b */ /* 0x001fd00000000102 */
[----:B------:R-:W-:-:S08]  /*0be0*/  DFMA R18, R18, R18, R18 ;  /* 0x000000121212722b */ /* 0x000fd00000000012 */
[----:B------:R-:W-:-:S08]  /*0bf0*/  DFMA R18, R2, R18, R2 ;  /* 0x000000120212722b */ /* 0x000fd00000000002 */
[----:B------:R-:W-:-:S08]  /*0c00*/  DFMA R2, -R22, R18, 1 ;  /* 0x3ff000001602742b */ /* 0x000fd00000000112 */
[----:B------:R-:W-:-:S08]  /*0c10*/  DFMA R2, R18, R2, R18 ;  /* 0x000000021202722b */ /* 0x000fd00000000012 */
[----:B--2---:R-:W-:-:S08]  /*0c20*/  DMUL R18, R12, R2 ;  /* 0x000000020c127228 */ /* 0x004fd00000000000 */
[----:B------:R-:W-:-:S08]  /*0c30*/  DFMA R20, -R22, R18, R12 ;  /* 0x000000121614722b */ /* 0x000fd0000000010c */
[----:B------:R-:W-:Y:S01]  /*0c40*/  DFMA R2, R2, R20, R18 ;  /* 0x000000140202722b */ /* 0x000fe20000000012 */
[----:B------:R-:W-:-:S09]  /*0c50*/  FSETP.GEU.AND P1, PT, |R13|, 6.5827683646048100446e-37, PT ;  /* 0x036000000d00780b */ /* 0x000fd20003f2e200 */
        /* <DEDUP_REMOVED lines=8> */
[----:B-----5:R-:W-:Y:S05]  /*0ce0*/  CALL.REL.NOINC `($__internal_1_$__cuda_sm20_div_rn_f64_full) ;  /* 0x0000000c00147944 */ /* 0x020fea0003c00000 */
[----:B------:R-:W-:Y:S02]  /*0cf0*/  IMAD.MOV.U32 R2, RZ, RZ, R0 ;  /* 0x000000ffff027224 */ /* 0x000fe400078e0000 */
[----:B------:R-:W-:-:S07]  /*0d00*/  IMAD.MOV.U32 R3, RZ, RZ, R11 ;  /* 0x000000ffff037224 */ /* 0x000fce00078e000b */
.L_x_444:
[----:B------:R-:W-:Y:S05]  /*0d10*/  BSYNC.RECONVERGENT B2 ;  /* 0x0000000000027941 */ /* 0x000fea0003800200 */
.L_x_443:
[----:B------:R-:W2:Y:S04]  /*0d20*/  LDG.E.64 R18, desc[UR4][R14.64+0x8] ;  /* 0x000008040e127981 */ /* 0x000ea8000c1e1b00 */
[----:B------:R0:W3:Y:S01]  /*0d30*/  LDG.E.64 R20, desc[UR4][R24.64+0x8] ;  /* 0x0000080418147981 */ /* 0x0000e2000c1e1b00 */
[----:B------:R-:W1:Y:S01]  /*0d40*/  MUFU.RCP64H R13, R23 ;  /* 0x00000017000d7308 */ /* 0x000e620000001800 */
[----:B------:R-:W-:Y:S01]  /*0d50*/  IMAD.MOV.U32 R12, RZ, RZ, 0x1 ;  /* 0x00000001ff0c7424 */ /* 0x000fe200078e00ff */
[----:B------:R-:W-:Y:S01]  /*0d60*/  BSSY.RECONVERGENT B2, `(.L_x_445) ;  /* 0x0000017000027945 */ /* 0x000fe20003800200 */
[----:B0-----:R-:W-:-:S04]  /*0d70*/  DADD R24, -R2, R26 ;  /* 0x0000000002187229 */ /* 0x001fc8000000011a */
[----:B-1----:R-:W-:-:S08]  /*0d80*/  DFMA R28, -R22, R12, 1 ;  /* 0x3ff00000161c742b */ /* 0x002fd0000000010c */
[----:B------:R-:W-:-:S08]  /*0d90*/  DFMA R28, R28, R28, R28 ;  /* 0x0000001c1c1c722b */ /* 0x000fd0000000001c */
[----:B------:R-:W-:-:S08]  /*0da0*/  DFMA R28, R12, R28, R12 ;  /* 0x0000001c0c1c722b */ /* 0x000fd0000000000c */
[----:B------:R-:W-:-:S08]  /*0db0*/  DFMA R12, -R22, R28, 1 ;  /* 0x3ff00000160c742b */ /* 0x000fd0000000011c */
[----:B------:R-:W-:-:S08]  /*0dc0*/  DFMA R30, R28, R12, R28 ;  /* 0x0000000c1c1e722b */ /* 0x000fd0000000001c */
[----:B--2---:R-:W-:Y:S01]  /*0dd0*/  DMUL R12, R30, R18 ;  /* 0x000000121e0c7228 */ /* 0x004fe20000000000 */
[----:B------:R-:W-:Y:S01]  /*0de0*/  FSETP.GEU.AND P1, PT, |R19|, 6.5827683646048100446e-37, PT ;  /* 0x036000001300780b */ /* 0x000fe20003f2e200 */
[----:B---3-5:R-:W-:-:S06]  /*0df0*/  DADD R26, -R4, R20 ;  /* 0x00000000041a7229 */ /* 0x028fcc0000000114 */
[----:B------:R-:W-:-:S08]  /*0e00*/  DFMA R28, -R22, R12, R18 ;  /* 0x0000000c161c722b */ /* 0x000fd00000000112 */
[----:B------:R-:W-:-:S10]  /*0e10*/  DFMA R12, R30, R28, R12 ;  /* 0x0000001c1e0c722b */ /* 0x000fd4000000000c */
[----:B------:R-:W-:-:S05]  /*0e20*/  FFMA R0, RZ, R23, R13 ;  /* 0x00000017ff007223 */ /* 0x000fca000000000d */
[----:B------:R-:W-:-:S13]  /*0e30*/  FSETP.GT.AND P0, PT, |R0|, 1.469367938527859385e-39, PT ;  /* 0x001000000000780b */ /* 0x000fda0003f04200 */
[----:B------:R-:W-:Y:S05]  /*0e40*/  @P0 BRA P1, `(.L_x_446) ;  /* 0x0000000000200947 */ /* 0x000fea0000800000 */
[----:B------:R-:W-:Y:S01]  /*0e50*/  MOV R0, R18 ;  /* 0x0000001200007202 */ /* 0x000fe20000000f00 */
[----:B------:R-:W-:Y:S01]  /*0e60*/  IMAD.MOV.U32 R11, RZ, RZ, R19 ;  /* 0x000000ffff0b7224 */ /* 0x000fe200078e0013 */
[----:B------:R-:W-:Y:S01]  /*0e70*/  MOV R12, 0xeb0 ;  /* 0x00000eb0000c7802 */ /* 0x000fe20000000f00 */
[----:B------:R-:W-:Y:S02]  /*0e80*/  IMAD.MOV.U32 R20, RZ, RZ, R22 ;  /* 0x000000ffff147224 */ /* 0x000fe400078e0016 */
[----:B------:R-:W-:-:S07]  /*0e90*/  IMAD.MOV.U32 R21, RZ, RZ, R23 ;  /* 0x000000ffff157224 */ /* 0x000fce00078e0017 */
[----:B------:R-:W-:Y:S05]  /*0ea0*/  CALL.REL.NOINC `($__internal_1_$__cuda_sm20_div_rn_f64_full) ;  /* 0x0000000800a47944 */ /* 0x000fea0003c00000 */
[----:B------:R-:W-:Y:S01]  /*0eb0*/  MOV R12, R0 ;  /* 0x00000000000c7202 */ /* 0x000fe20000000f00 */
[----:B------:R-:W-:-:S07]  /*0ec0*/  IMAD.MOV.U32 R13, RZ, RZ, R11 ;  /* 0x000000ffff0d7224 */ /* 0x000fce00078e000b */
.L_x_446:
[----:B------:R-:W-:Y:S05]  /*0ed0*/  BSYNC.RECONVERGENT B2 ;  /* 0x0000000000027941 */ /* 0x000fea0003800200 */
.L_x_445:
[----:B------:R-:W-:Y:S01]  /*0ee0*/  DADD R20, R12, -R2 ;  /* 0x000000000c147229 */ /* 0x000fe20000000802 */
[----:B------:R-:W-:Y:S01]  /*0ef0*/  FSETP.GEU.AND P1, PT, |R27|, 6.5827683646048100446e-37, PT ;  /* 0x036000001b00780b */ /* 0x000fe20003f2e200 */
[----:B------:R-:W-:Y:S01]  /*0f00*/  IMAD.MOV.U32 R2, RZ, RZ, 0x1 ;  /* 0x00000001ff027424 */ /* 0x000fe200078e00ff */
[----:B------:R-:W-:Y:S03]  /*0f10*/  BSSY.RECONVERGENT B2, `(.L_x_447) ;  /* 0x0000013000027945 */ /* 0x000fe60003800200 */
[----:B------:R-:W0:Y:S02]  /*0f20*/  MUFU.RCP64H R3, R21 ;  /* 0x0000001500037308 */ /* 0x000e240000001800 */
        /* <DEDUP_REMOVED lines=12> */
[----:B------:R-:W-:Y:S02]  /*0ff0*/  MOV R11, R27 ;  /* 0x0000001b000b7202 */ /* 0x000fe40000000f00 */
[----:B------:R-:W-:-:S07]  /*1000*/  MOV R12, 0x1020 ;  /* 0x00001020000c7802 */ /* 0x000fce0000000f00 */
[----:B------:R-:W-:Y:S05]  /*1010*/  CALL.REL.NOINC `($__internal_1_$__cuda_sm20_div_rn_f64_full) ;  /* 0x0000000800487944 */ /* 0x000fea0003c00000 */
[----:B------:R-:W-:Y:S02]  /*1020*/  IMAD.MOV.U32 R2, RZ, RZ, R0 ;  /* 0x000000ffff027224 */ /* 0x000fe400078e0000 */
[----:B------:R-:W-:-:S07]  /*1030*/  IMAD.MOV.U32 R3, RZ, RZ, R11 ;  /* 0x000000ffff037224 */ /* 0x000fce00078e000b */
.L_x_448:
[----:B------:R-:W-:Y:S05]  /*1040*/  BSYNC.RECONVERGENT B2 ;  /* 0x0000000000027941 */ /* 0x000fea0003800200 */
.L_x_447:
        /* <DEDUP_REMOVED lines=9> */
[----:B------:R-:W-:Y:S01]  /*10e0*/  MOV R6, 0x1 ;  /* 0x0000000100067802 */ /* 0x000fe20000000f00 */
[----:B------:R-:W-:Y:S01]  /*10f0*/  BSSY.RECONVERGENT B2, `(.L_x_449) ;  /* 0x0000016000027945 */ /* 0x000fe20003800200 */
[----:B------:R-:W-:Y:S01]  /*1100*/  FSETP.GEU.AND P1, PT, |R17|, 6.5827683646048100446e-37, PT ;  /* 0x036000001100780b */ /* 0x000fe20003f2e200 */
[----:B---3--:R-:W-:-:S06]  /*1110*/  VIADD R20, R22, 0xffffffff ;  /* 0xffffffff16147836 */ /* 0x008fcc0000000000 */
[----:B------:R-:W2:Y:S08]  /*1120*/  I2F.F64 R20, R20 ;  /* 0x0000001400147312 */ /* 0x000eb00000201c00 */
[----:B--2---:R-:W2:Y:S02]  /*1130*/  MUFU.RCP64H R7, R21 ;  /* 0x0000001500077308 */ /* 0x004ea40000001800 */
[----:B--2---:R-:W-:-:S08]  /*1140*/  DFMA R18, -R20, R6, 1 ;  /* 0x3ff000001412742b */ /* 0x004fd00000000106 */
[----:B------:R-:W-:-:S08]  /*1150*/  DFMA R18, R18, R18, R18 ;  /* 0x000000121212722b */ /* 0x000fd00000000012 */
[----:B------:R-:W-:-:S08]  /*1160*/  DFMA R18, R6, R18, R6 ;  /* 0x000000120612722b */ /* 0x000fd00000000006 */
[----:B------:R-:W-:-:S08]  /*1170*/  DFMA R6, -R20, R18, 1 ;  /* 0x3ff000001406742b */ /* 0x000fd00000000112 */
[----:B------:R-:W-:-:S08]  /*1180*/  DFMA R6, R18, R6, R18 ;  /* 0x000000061206722b */ /* 0x000fd00000000012 */
[----:B------:R-:W-:-:S08]  /*1190*/  DMUL R22, R16, R6 ;  /* 0x0000000610167228 */ /* 0x000fd00000000000 */
[----:B0-----:R-:W-:-:S08]  /*11a0*/  DFMA R12, -R20, R22, R16 ;  /* 0x00000016140c722b */ /* 0x001fd00000000110 */
[----:B------:R-:W-:-:S10]  /*11b0*/  DFMA R22, R6, R12, R22 ;  /* 0x0000000c0616722b */ /* 0x000fd40000000016 */
[----:B------:R-:W-:-:S05]  /*11c0*/  FFMA R0, RZ, R21, R23 ;  /* 0x00000015ff007223 */ /* 0x000fca0000000017 */
[----:B------:R-:W-:-:S13]  /*11d0*/  FSETP.GT.AND P0, PT, |R0|, 1.469367938527859385e-39, PT ;  /* 0x001000000000780b */ /* 0x000fda0003f04200 */
[----:B-1----:R-:W-:Y:S05]  /*11e0*/  @P0 BRA P1, `(.L_x_450) ;  /* 0x0000000000180947 */ /* 0x002fea0000800000 */
[----:B------:R-:W-:Y:S01]  /*11f0*/  IMAD.MOV.U32 R0, RZ, RZ, R16 ;  /* 0x000000ffff007224 */ /* 0x000fe200078e0010 */
[----:B------:R-:W-:Y:S01]  /*1200*/  MOV R12, 0x1230 ;  /* 0x00001230000c7802 */ /* 0x000fe20000000f00 */
[----:B------:R-:W-:-:S07]  /*1210*/  IMAD.MOV.U32 R11, RZ, RZ, R17 ;  /* 0x000000ffff0b7224 */ /* 0x000fce00078e0011 */
[----:B-----5:R-:W-:Y:S05]  /*1220*/  CALL.REL.NOINC `($__internal_1_$__cuda_sm20_div_rn_f64_full) ;  /* 0x0000000400c47944 */ /* 0x020fea0003c00000 */
[----:B------:R-:W-:Y:S01]  /*1230*/  IMAD.MOV.U32 R22, RZ, RZ, R0 ;  /* 0x000000ffff167224 */ /* 0x000fe200078e0000 */
[----:B------:R-:W-:-:S07]  /*1240*/  MOV R23, R11 ;  /* 0x0000000b00177202 */ /* 0x000fce0000000f00 */
.L_x_450:
[----:B------:R-:W-:Y:S05]  /*1250*/  BSYNC.RECONVERGENT B2 ;  /* 0x0000000000027941 */ /* 0x000fea0003800200 */
.L_x_449:
[----:B------:R-:W0:Y:S01]  /*1260*/  LDC.64 R24, c[0x0][0x388] ;  /* 0x0000e200ff187b82 */ /* 0x000e220000000a00 */
[----:B------:R-:W2:Y:S04]  /*1270*/  LDG.E.64 R6, desc[UR4][R14.64] ;  /* 0x000000040e067981 */ /* 0x000ea8000c1e1b00 */
[----:B0-----:R-:W3:Y:S01]  /*1280*/  LDG.E.64 R24, desc[UR4][R24.64] ;  /* 0x0000000418187981 */ /* 0x001ee2000c1e1b00 */
[----:B------:R-:W-:Y:S01]  /*1290*/  IMAD.MOV.U32 R12, RZ, RZ, 0x1 ;  /* 0x00000001ff0c7424 */ /* 0x000fe200078e00ff */
        /* <DEDUP_REMOVED lines=22> */
.L_x_452:
[----:B------:R-:W-:Y:S05]  /*1400*/  BSYNC.RECONVERGENT B2 ;  /* 0x0000000000027941 */ /* 0x000fea0003800200 */
.L_x_451:
[----:B------:R-:W2:Y:S04]  /*1410*/  LDG.E.64 R14, desc[UR4][R14.64+0x8] ;  /* 0x000008040e0e7981 */ /* 0x000ea8000c1e1b00 */
[----:B------:R-:W3:Y:S01]  /*1420*/  LDG.E.64 R4, desc[UR4][R4.64+0x8] ;  /* 0x0000080404047981 */ /* 0x000ee2000c1e1b00 */
[----:B------:R-:W0:Y:S01]  /*1430*/  MUFU.RCP64H R7, R25 ;  /* 0x0000001900077308 */ /* 0x000e220000001800 */
[----:B------:R-:W-:Y:S01]  /*1440*/  MOV R6, 0x1 ;  /* 0x0000000100067802 */ /* 0x000fe20000000f00 */
[----:B------:R-:W-:Y:S01]  /*1450*/  BSSY.RECONVERGENT B2, `(.L_x_453) ;  /* 0x0000017000027945 */ /* 0x000fe20003800200 */
[----:B------:R-:W-:-:S04]  /*1460*/  DADD R22, -R16, R22 ;  /* 0x0000000010167229 */ /* 0x000fc80000000116 */
[----:B0-----:R-:W-:-:S08]  /*1470*/  DFMA R12, -R24, R6, 1 ;  /* 0x3ff00000180c742b */ /* 0x001fd00000000106 */
        /* <DEDUP_REMOVED lines=20> */
.L_x_454:
[----:B------:R-:W-:Y:S05]  /*15c0*/  BSYNC.RECONVERGENT B2 ;  /* 0x0000000000027941 */ /* 0x000fea0003800200 */
.L_x_453:
        /* <DEDUP_REMOVED lines=16> */
[----:B------:R-:W-:Y:S01]  /*16d0*/  MOV R0, R4 ;  /* 0x0000000400007202 */ /* 0x000fe20000000f00 */
[----:B------:R-:W-:Y:S01]  /*16e0*/  IMAD.MOV.U32 R11, RZ, RZ, R5 ;  /* 0x000000ffff0b7224 */ /* 0x000fe200078e0005 */
[----:B------:R-:W-:-:S07]  /*16f0*/  MOV R12, 0x1710 ;  /* 0x00001710000c7802 */ /* 0x000fce0000000f00 */
[----:B------:R-:W-:Y:S05]  /*1700*/  CALL.REL.NOINC `($__internal_1_$__cuda_sm20_div_rn_f64_full) ;  /* 0x00000000008c7944 */ /* 0x000fea0003c00000 */
[----:B------:R-:W-:Y:S02]  /*1710*/  IMAD.MOV.U32 R6, RZ, RZ, R0 ;  /* 0x000000ffff067224 */ /* 0x000fe400078e0000 */
[----:B------:R-:W-:-:S07]  /*1720*/  IMAD.MOV.U32 R7, RZ, RZ, R11 ;  /* 0x000000ffff077224 */ /* 0x000fce00078e000b */
.L_x_456:
[----:B------:R-:W-:Y:S05]  /*1730*/  BSYNC.RECONVERGENT B2 ;  /* 0x0000000000027941 */ /* 0x000fea0003800200 */
.L_x_455:
[----:B------:R-:W0:Y:S01]  /*1740*/  LDC.64 R4, c[0x0][0x3e8] ;  /* 0x0000fa00ff047b82 */ /* 0x000e220000000a00 */
[----:B------:R-:W-:Y:S01]  /*1750*/  DFMA R22, R22, R6, R2 ;  /* 0x000000061616722b */ /* 0x000fe20000000002 */
[----:B0-----:R-:W-:-:S06]  /*1760*/  IMAD.WIDE R2, R8, 0x8, R4 ;  /* 0x0000000808027825 */ /* 0x001fcc00078e0204 */
[----:B------:R0:W-:Y:S01]  /*1770*/  STG.E.64 desc[UR4][R2.64], R22 ;  /* 0x0000001602007986 */ /* 0x0001e2000c101b04 */
[----:B------:R-:W-:Y:S05]  /*1780*/  BRA `(.L_x_426) ;  /* 0x00000000004c7947 */ /* 0x000fea0003800000 */
.L_x_425:
[----:B------:R-:W0:Y:S01]  /*1790*/  LDC.64 R2, c[0x0][0x3c0] ;  /* 0x0000f000ff027b82 */ /* 0x000e220000000a00 */
[----:B------:R-:W-:-:S07]  /*17a0*/  SHF.R.S32.HI R11, RZ, 0x1, R8 ;  /* 0x00000001ff0b7819 */ /* 0x000fce0000011408 */
[----:B------:R-:W1:Y:S08]  /*17b0*/  LDC.64 R4, c[0x0][0x3f0] ;  /* 0x0000fc00ff047b82 */ /* 0x000e700000000a00 */
[----:B------:R-:W2:Y:S01]  /*17c0*/  LDC.64 R6, c[0x0][0x3c8] ;  /* 0x0000f200ff067b82 */ /* 0x000ea20000000a00 */
[----:B0-----:R-:W-:-:S07]  /*17d0*/  IMAD.WIDE R2, R11, 0x8, R2 ;  /* 0x000000080b027825 */ /* 0x001fce00078e0202 */
[----:B------:R-:W0:Y:S01]  /*17e0*/  LDC.64 R12, c[0x0][0x3f8] ;  /* 0x0000fe00ff0c7b82 */ /* 0x000e220000000a00 */
[----:B------:R-:W3:Y:S01]  /*17f0*/  LDG.E.64 R2, desc[UR4][R2.64] ;  /* 0x0000000402027981 */ /* 0x000ee2000c1e1b00 */
[----:B-1----:R-:W-:-:S06]  /*1800*/  IMAD.WIDE R4, R11, 0x8, R4 ;  /* 0x000000080b047825 */ /* 0x002fcc00078e0204 */
[----:B------:R-:W1:Y:S01]  /*1810*/  LDC.64 R14, c[0x0][0x3d0] ;  /* 0x0000f400ff0e7b82 */ /* 0x000e620000000a00 */
[----:B--2---:R-:W-:-:S07]  /*1820*/  IMAD.WIDE R6, R11, 0x8, R6 ;  /* 0x000000080b067825 */ /* 0x004fce00078e0206 */
[----:B------:R-:W2:Y:S01]  /*1830*/  LDC.64 R16, c[0x0][0x400] ;  /* 0x00010000ff107b82 */ /* 0x000ea20000000a00 */
[----:B---3--:R3:W-:Y:S04]  /*1840*/  STG.E.64 desc[UR4][R4.64], R2 ;  /* 0x0000000204007986 */ /* 0x0087e8000c101b04 */
[----:B------:R-:W4:Y:S01]  /*1850*/  LDG.E.64 R6, desc[UR4][R6.64] ;  /* 0x0000000406067981 */ /* 0x000f22000c1e1b00 */
[----:B0-----:R-:W-:-:S04]  /*1860*/  IMAD.WIDE R12, R11, 0x8, R12 ;  /* 0x000000080b0c7825 */ /* 0x001fc800078e020c */
[C---:B-1----:R-:W-:Y:S01]  /*1870*/  IMAD.WIDE R14, R11.reuse, 0x8, R14 ;  /* 0x000000080b0e7825 */ /* 0x042fe200078e020e */
[----:B----4-:R3:W-:Y:S05]  /*1880*/  STG.E.64 desc[UR4][R12.64], R6 ;  /* 0x000000060c007986 */ /* 0x0107ea000c101b04 */
[----:B------:R-:W4:Y:S01]  /*1890*/  LDG.E.64 R14, desc[UR4][R14.64] ;  /* 0x000000040e0e7981 */ /* 0x000f22000c1e1b00 */
[----:B--2---:R-:W-:-:S05]  /*18a0*/  IMAD.WIDE R16, R11, 0x8, R16 ;  /* 0x000000080b107825 */ /* 0x004fca00078e0210 */
[----:B----4-:R3:W-:Y:S02]  /*18b0*/  STG.E.64 desc[UR4][R16.64], R14 ;  /* 0x0000000e10007986 */ /* 0x0107e4000c101b04 */
.L_x_426:
[----:B------:R-:W-:Y:S05]  /*18c0*/  BSYNC.RECONVERGENT B0 ;  /* 0x0000000000007941 */ /* 0x000fea0003800200 */
.L_x_424:
[----:B0--3--:R-:W0:Y:S02]  /*18d0*/  LDC.64 R2, c[0x0][0x380] ;  /* 0x0000e000ff027b82 */ /* 0x009e240000000a00 */
[----:B0-----:R-:W2:Y:S01]  /*18e0*/  LDG.E R2, desc[UR4][R2.64] ;  /* 0x0000000402027981 */ /* 0x001ea2000c1e1900 */
[----:B------:R-:W-:Y:S01]  /*18f0*/  IADD3 R10, PT, PT, R9, R10, RZ ;  /* 0x0000000a090a7210 */ /* 0x000fe20007ffe0ff */
[----:B--2---:R-:W-:-:S05]  /*1900*/  IMAD.SHL.U32 R5, R2, 0x2, RZ ;  /* 0x0000000202057824 */ /* 0x004fca00078e00ff */
[----:B------:R-:W-:-:S13]  /*1910*/  ISETP.GE.AND P0, PT, R10, R5, PT ;  /* 0x000000050a00720c */ /* 0x000fda0003f06270 */
[----:B------:R-:W-:Y:S05]  /*1920*/  @!P0 BRA `(.L_x_457) ;  /* 0xffffffe400e88947 */ /* 0x000fea000383ffff */
[----:B------:R-:W-:Y:S05]  /*1930*/  EXIT ;  /* 0x000000000000794d */ /* 0x000fea0003800000 */
        .weak           $__internal_1_$__cuda_sm20_div_rn_f64_full
        .type           $__internal_1_$__cuda_sm20_div_rn_f64_full,@function
        .size           $__internal_1_$__cuda_sm20_div_rn_f64_full,(.L_x_1991 - $__internal_1_$__cuda_sm20_div_rn_f64_full)
$__internal_1_$__cuda_sm20_div_rn_f64_full:
[----:B------:R-:W-:Y:S01]  /*1940*/  IMAD.MOV.U32 R31, RZ, RZ, R11 ;  /* 0x000000ffff1f7224 */ /* 0x000fe200078e000b */
[C---:B------:R-:W-:Y:S01]  /*1950*/  FSETP.GEU.AND P0, PT, |R21|.reuse, 1.469367938527859385e-39, PT ;  /* 0x001000001500780b */ /* 0x040fe20003f0e200 */
[----:B------:R-:W-:Y:S01]  /*1960*/  IMAD.MOV.U32 R30, RZ, RZ, R0 ;  /* 0x000000ffff1e7224 */ /* 0x000fe200078e0000 */
[----:B------:R-:W-:Y:S01]  /*1970*/  LOP3.LUT R18, R21, 0x800fffff, RZ, 0xc0, !PT ;  /* 0x800fffff15127812 */ /* 0x000fe200078ec0ff */
[----:B------:R-:W-:Y:S01]  /*1980*/  IMAD.MOV.U32 R0, RZ, RZ, 0x1ca00000 ;  /* 0x1ca00000ff007424 */ /* 0x000fe200078e00ff */
[C---:B------:R-:W-:Y:S01]  /*1990*/  FSETP.GEU.AND P2, PT, |R31|.reuse, 1.469367938527859385e-39, PT ;  /* 0x001000001f00780b */ /* 0x040fe20003f4e200 */
[----:B------:R-:W-:Y:S01]  /*19a0*/  IMAD.MOV.U32 R34, RZ, RZ, R30 ;  /* 0x000000ffff227224 */ /* 0x000fe200078e001e */
[----:B------:R-:W-:Y:S01]  /*19b0*/  LOP3.LUT R19, R18, 0x3ff00000, RZ, 0xfc, !PT ;  /* 0x3ff0000012137812 */ /* 0x000fe200078efcff */
[----:B------:R-:W-:Y:S01]  /*19c0*/  BSSY.RECONVERGENT B1, `(.L_x_458) ;  /* 0x0000056000017945 */ /* 0x000fe20003800200 */
[----:B------:R-:W-:Y:S02]  /*19d0*/  MOV R18, R20 ;  /* 0x0000001400127202 */ /* 0x000fe40000000f00 */
[----:B------:R-:W-:-:S02]  /*19e0*/  LOP3.LUT R6, R31, 0x7ff00000, RZ, 0xc0, !PT ;  /* 0x7ff000001f067812 */ /* 0x000fc400078ec0ff */
[----:B------:R-:W-:Y:S01]  /*19f0*/  LOP3.LUT R11, R21, 0x7ff00000, RZ, 0xc0, !PT ;  /* 0x7ff00000150b7812 */ /* 0x000fe200078ec0ff */
[----:B------:R-:W-:-:S03]  /*1a00*/  @!P0 DMUL R18, R20, 8.98846567431157953865e+307 ;  /* 0x7fe0000014128828 */ /* 0x000fc60000000000 */
[C---:B------:R-:W-:Y:S02]  /*1a10*/  ISETP.GE.U32.AND P1, PT, R6.reuse, R11, PT ;  /* 0x0000000b0600720c */ /* 0x040fe40003f26070 */
[----:B------:R-:W-:Y:S01]  /*1a20*/  @!P2 LOP3.LUT R13, R21, 0x7ff00000, RZ, 0xc0, !PT ;  /* 0x7ff00000150da812 */ /* 0x000fe200078ec0ff */
[----:B------:R-:W0:Y:S01]  /*1a30*/  MUFU.RCP64H R29, R19 ;  /* 0x00000013001d7308 */ /* 0x000e220000001800 */
[----:B------:R-:W-:Y:S02]  /*1a40*/  @!P2 MOV R32, RZ ;  /* 0x000000ff0020a202 */ /* 0x000fe40000000f00 */
[----:B------:R-:W-:Y:S02]  /*1a50*/  @!P2 ISETP.GE.U32.AND P3, PT, R6, R13, PT ;  /* 0x0000000d0600a20c */ /* 0x000fe40003f66070 */
[C---:B------:R-:W-:Y:S02]  /*1a60*/  SEL R13, R0.reuse, 0x63400000, !P1 ;  /* 0x63400000000d7807 */ /* 0x040fe40004800000 */
[----:B------:R-:W-:-:S02]  /*1a70*/  @!P2 SEL R28, R0, 0x63400000, !P3 ;  /* 0x63400000001ca807 */ /* 0x000fc40005800000 */
[--C-:B------:R-:W-:Y:S01]  /*1a80*/  LOP3.LUT R35, R13, 0x800fffff, R31.reuse, 0xf8, !PT ;  /* 0x800fffff0d237812 */ /* 0x100fe200078ef81f */
[----:B------:R-:W-:Y:S01]  /*1a90*/  IMAD.MOV.U32 R13, RZ, RZ, R6 ;  /* 0x000000ffff0d7224 */ /* 0x000fe200078e0006 */
[----:B------:R-:W-:Y:S02]  /*1aa0*/  @!P2 LOP3.LUT R28, R28, 0x80000000, R31, 0xf8, !PT ;  /* 0x800000001c1ca812 */ /* 0x000fe400078ef81f */
[----:B------:R-:W-:Y:S02]  /*1ab0*/  @!P0 LOP3.LUT R11, R19, 0x7ff00000, RZ, 0xc0, !PT ;  /* 0x7ff00000130b8812 */ /* 0x000fe400078ec0ff */
[----:B------:R-:W-:Y:S01]  /*1ac0*/  @!P2 LOP3.LUT R33, R28, 0x100000, RZ, 0xfc, !PT ;  /* 0x001000001c21a812 */ /* 0x000fe200078efcff */
[----:B------:R-:W-:-:S05]  /*1ad0*/  IMAD.MOV.U32 R28, RZ, RZ, 0x1 ;  /* 0x00000001ff1c7424 */ /* 0x000fca00078e00ff */
[----:B------:R-:W-:Y:S02]  /*1ae0*/  @!P2 DFMA R34, R34, 2, -R32 ;  /* 0x400000002222a82b */ /* 0x000fe40000000820 */
[----:B0-----:R-:W-:-:S08]  /*1af0*/  DFMA R32, R28, -R18, 1 ;  /* 0x3ff000001c20742b */ /* 0x001fd00000000812 */
[----:B------:R-:W-:Y:S01]  /*1b00*/  DFMA R32, R32, R32, R32 ;  /* 0x000000202020722b */ /* 0x000fe20000000020 */
[----:B------:R-:W-:-:S07]  /*1b10*/  @!P2 LOP3.LUT R13, R35, 0x7ff00000, RZ, 0xc0, !PT ;  /* 0x7ff00000230da812 */ /* 0x000fce00078ec0ff */
[----:B------:R-:W-:-:S08]  /*1b20*/  DFMA R28, R28, R32, R28 ;  /* 0x000000201c1c722b */ /* 0x000fd0000000001c */
[----:B------:R-:W-:-:S08]  /*1b30*/  DFMA R36, R28, -R18, 1 ;  /* 0x3ff000001c24742b */ /* 0x000fd00000000812 */
[----:B------:R-:W-:-:S08]  /*1b40*/  DFMA R36, R28, R36, R28 ;  /* 0x000000241c24722b */ /* 0x000fd0000000001c */
[----:B------:R-:W-:-:S08]  /*1b50*/  DMUL R28, R36, R34 ;  /* 0x00000022241c7228 */ /* 0x000fd00000000000 */
[----:B------:R-:W-:-:S08]  /*1b60*/  DFMA R32, R28, -R18, R34 ;  /* 0x800000121c20722b */ /* 0x000fd00000000022 */
[----:B------:R-:W-:Y:S01]  /*1b70*/  DFMA R32, R36, R32, R28 ;  /* 0x000000202420722b */ /* 0x000fe2000000001c */
[----:B------:R-:W-:-:S04]  /*1b80*/  IADD3 R28, PT, PT, R13, -0x1, RZ ;  /* 0xffffffff0d1c7810 */ /* 0x000fc80007ffe0ff */
[----:B------:R-:W-:Y:S01]  /*1b90*/  ISETP.GT.U32.AND P0, PT, R28, 0x7feffffe, PT ;  /* 0x7feffffe1c00780c */ /* 0x000fe20003f04070 */
[----:B------:R-:W-:-:S05]  /*1ba0*/  VIADD R28, R11, 0xffffffff ;  /* 0xffffffff0b1c7836 */ /* 0x000fca0000000000 */
[----:B------:R-:W-:-:S13]  /*1bb0*/  ISETP.GT.U32.OR P0, PT, R28, 0x7feffffe, P0 ;  /* 0x7feffffe1c00780c */ /* 0x000fda0000704470 */
[----:B------:R-:W-:Y:S05]  /*1bc0*/  @P0 BRA `(.L_x_459) ;  /* 0x0000000000740947 */ /* 0x000fea0003800000 */
[----:B------:R-:W-:Y:S01]  /*1bd0*/  LOP3.LUT R11, R21, 0x7ff00000, RZ, 0xc0, !PT ;  /* 0x7ff00000150b7812 */ /* 0x000fe200078ec0ff */
[----:B------:R-:W-:-:S03]  /*1be0*/  IMAD.MOV.U32 R30, RZ, RZ, RZ ;  /* 0x000000ffff1e7224 */ /* 0x000fc600078e00ff */
[CC--:B------:R-:W-:Y:S02]  /*1bf0*/  VIADDMNMX R13, R6.reuse, -R11.reuse, 0xb9600000, !PT ;  /* 0xb9600000060d7446 */ /* 0x0c0fe4000780090b */
[----:B------:R-:W-:Y:S02]  /*1c00*/  ISETP.GE.U32.AND P0, PT, R6, R11, PT ;  /* 0x0000000b0600720c */ /* 0x000fe40003f06070 */
[----:B------:R-:W-:Y:S02]  /*1c10*/  VIMNMX R13, PT, PT, R13, 0x46a00000, PT ;  /* 0x46a000000d0d7848 */ /* 0x000fe40003fe0100 */
[----:B------:R-:W-:-:S05]  /*1c20*/  SEL R0, R0, 0x63400000, !P0 ;  /* 0x6340000000007807 */ /* 0x000fca0004000000 */
[----:B------:R-:W-:-:S05]  /*1c30*/  IMAD.IADD R0, R13, 0x1, -R0 ;  /* 0x000000010d007824 */ /* 0x000fca00078e0a00 */
[----:B------:R-:W-:-:S06]  /*1c40*/  IADD3 R31, PT, PT, R0, 0x7fe00000, RZ ;  /* 0x7fe00000001f7810 */ /* 0x000fcc0007ffe0ff */
        /* <DEDUP_REMOVED lines=9> */
[C---:B------:R-:W-:Y:S01]  /*1ce0*/  IADD3 R19, PT, PT, -R0.reuse, RZ, RZ ;  /* 0x000000ff00137210 */ /* 0x040fe20007ffe1ff */
[----:B------:R-:W-:Y:S01]  /*1cf0*/  IMAD.MOV.U32 R18, RZ, RZ, RZ ;  /* 0x000000ffff127224 */ /* 0x000fe200078e00ff */
[----:B------:R-:W-:-:S05]  /*1d00*/  IADD3 R0, PT, PT, -R0, -0x43300000, RZ ;  /* 0xbcd0000000007810 */ /* 0x000fca0007ffe1ff */
[----:B------:R-:W-:Y:S02]  /*1d10*/  DFMA R18, R28, -R18, R32 ;  /* 0x800000121c12722b */ /* 0x000fe40000000020 */
[----:B------:R-:W-:-:S08]  /*1d20*/  DMUL.RP R32, R32, R30 ;  /* 0x0000001e20207228 */ /* 0x000fd00000008000 */
[----:B------:R-:W-:Y:S02]  /*1d30*/  FSETP.NEU.AND P0, PT, |R19|, R0, PT ;  /* 0x000000001300720b */ /* 0x000fe40003f0d200 */
[----:B------:R-:W-:Y:S02]  /*1d40*/  LOP3.LUT R20, R33, R20, RZ, 0x3c, !PT ;  /* 0x0000001421147212 */ /* 0x000fe400078e3cff */
[----:B------:R-:W-:Y:S02]  /*1d50*/  FSEL R0, R32, R28, !P0 ;  /* 0x0000001c20007208 */ /* 0x000fe40004000000 */
[----:B------:R-:W-:-:S03]  /*1d60*/  FSEL R11, R20, R29, !P0 ;  /* 0x0000001d140b7208 */ /* 0x000fc60004000000 */
[----:B------:R-:W-:Y:S01]  /*1d70*/  IMAD.MOV.U32 R28, RZ, RZ, R0 ;  /* 0x000000ffff1c7224 */ /* 0x000fe200078e0000 */
[----:B------:R-:W-:Y:S01]  /*1d80*/  MOV R29, R11 ;  /* 0x0000000b001d7202 */ /* 0x000fe20000000f00 */
[----:B------:R-:W-:Y:S06]  /*1d90*/  BRA `(.L_x_460) ;  /* 0x0000000000607947 */ /* 0x000fec0003800000 */
.L_x_459:
        /* <DEDUP_REMOVED lines=12> */
[----:B------:R-:W-:Y:S01]  /*1e60*/  @!P0 IMAD.MOV.U32 R29, RZ, RZ, R21 ;  /* 0x000000ffff1d8224 */ /* 0x000fe200078e0015 */
[----:B------:R-:W-:Y:S01]  /*1e70*/  @!P0 MOV R28, RZ ;  /* 0x000000ff001c8202 */ /* 0x000fe20000000f00 */
[----:B------:R-:W-:Y:S01]  /*1e80*/  @P0 IMAD.MOV.U32 R28, RZ, RZ, RZ ;  /* 0x000000ffff1c0224 */ /* 0x000fe200078e00ff */
[----:B------:R-:W-:Y:S01]  /*1e90*/  @P0 MOV R29, R0 ;  /* 0x00000000001d0202 */ /* 0x000fe20000000f00 */
[----:B------:R-:W-:Y:S06]  /*1ea0*/  BRA `(.L_x_460) ;  /* 0x00000000001c7947 */ /* 0x000fec0003800000 */
.L_x_462:
[----:B------:R-:W-:Y:S01]  /*1eb0*/  LOP3.LUT R11, R21, 0x80000, RZ, 0xfc, !PT ;  /* 0x00080000150b7812 */ /* 0x000fe200078efcff */
[----:B------:R-:W-:-:S04]  /*1ec0*/  IMAD.MOV.U32 R28, RZ, RZ, R20 ;  /* 0x000000ffff1c7224 */ /* 0x000fc800078e0014 */
[----:B------:R-:W-:Y:S01]  /*1ed0*/  IMAD.MOV.U32 R29, RZ, RZ, R11 ;  /* 0x000000ffff1d7224 */ /* 0x000fe200078e000b */
[----:B------:R-:W-:Y:S06]  /*1ee0*/  BRA `(.L_x_460) ;  /* 0x00000000000c7947 */ /* 0x000fec0003800000 */
.L_x_461:
[----:B------:R-:W-:Y:S02]  /*1ef0*/  LOP3.LUT R11, R31, 0x80000, RZ, 0xfc, !PT ;  /* 0x000800001f0b7812 */ /* 0x000fe400078efcff */
[----:B------:R-:W-:-:S03]  /*1f00*/  MOV R28, R30 ;  /* 0x0000001e001c7202 */ /* 0x000fc60000000f00 */
[----:B------:R-:W-:-:S07]  /*1f10*/  IMAD.MOV.U32 R29, RZ, RZ, R11 ;  /* 0x000000ffff1d7224 */ /* 0x000fce00078e000b */
.L_x_460:
[----:B------:R-:W-:Y:S05]  /*1f20*/  BSYNC.RECONVERGENT B1 ;  /* 0x0000000000017941 */ /* 0x000fea0003800200 */
.L_x_458:
[----:B------:R-:W-:Y:S01]  /*1f30*/  IMAD.MOV.U32 R13, RZ, RZ, 0x0 ;  /* 0x00000000ff0d7424 */ /* 0x000fe200078e00ff */
[----:B------:R-:W-:Y:S01]  /*1f40*/  MOV R11, R29 ;  /* 0x0000001d000b7202 */ /* 0x000fe20000000f00 */
[----:B------:R-:W-:Y:S02]  /*1f50*/  IMAD.MOV.U32 R0, RZ, RZ, R28 ;  /* 0x000000ffff007224 */ /* 0x000fe400078e001c */
[----:B------:R-:W-:Y:S05]  /*1f60*/  RET.REL.NODEC R12 `(_Z7s1_2_s2PiPdS0_S0_S0_S0_S0_S0_S0_S0_S0_S0_S0_S0_S0_S0_S0_) ;  /* 0xffffffe00c247950 */ /* 0x000fea0003c3ffff */
.L_x_463:
        /* <DEDUP_REMOVED lines=9> */
.L_x_1991:


//--------------------- .text._Z30remap_s1_length_for_cumulationPiPdS0_S0_S0_ --------------------------
	.section	.text._Z30remap_s1_length_for_cumulationPiPdS0_S0_S0_,"ax",@progbits
	.align	128
        .global         _Z30remap_s1_length_for_cumulationPiPdS0_S0_S0_
        .type           _Z30remap_s1_length_for_cumulationPiPdS0_S0_S0_,@function
        .size           _Z30remap_s1_length_for_cumulationPiPdS0_S0_S0_,(.L_x_1992 - _Z30remap_s1_length_for_cumulationPiPdS0_S0_S0_)
        .other          _Z30remap_s1_length_for_cumulationPiPdS0_S0_S0_,@"STO_CUDA_ENTRY STV_DEFAULT"
_Z30remap_s1_length_for_cumulationPiPdS0_S0_S0_:
.text._Z30remap_s1_length_for_cumulationPiPdS0_S0_S0_:
[----:B------:R-:W-:Y:S08]  /*0000*/  LDC R1, c[0x0][0x37c] ;  /* 0x0000df00ff017b82 */ /* 0x000ff00000000800 */
[----:B------:R-:W0:Y:S01]  /*0010*/  LDC.64 R2, c[0x0][0x380] ;  /* 0x0000e000ff027b82 */ /* 0x000e220000000a00 */
[----:B------:R-:W0:Y:S02]  /*0020*/  LDCU.64 UR4, c[0x0][0x358] ;  /* 0x00006b00ff0477ac */ /* 0x000e240008000a00 */
[----:B0-----:R-:W2:Y:S05]  /*0030*/  LDG.E R2, desc[UR4][R2.64] ;  /* 0x0000000402027981 */ /* 0x001eaa000c1e1900 */
[----:B------:R-:W0:Y:S01]  /*0040*/  S2UR UR6, SR_CTAID.X ;  /* 0x00000000000679c3 */ /* 0x000e220000002500 */
[----:B------:R-:W0:Y:S07]  /*0050*/  S2R R9, SR_TID.X ;  /* 0x0000000000097919 */ /* 0x000e2e0000002100 */
[----:B------:R-:W0:Y:S01]  /*0060*/  LDC R0, c[0x0][0x360] ;  /* 0x0000d800ff007b82 */ /* 0x000e220000000800 */
[----:B--2---:R-:W-:-:S06]  /*0070*/  IMAD R4, R2, R2, R2 ;  /* 0x0000000202047224 */ /* 0x004fcc00078e0202 */
[----:B------:R-:W1:Y:S02]  /*0080*/  I2F.F64 R4, R4 ;  /* 0x0000000400047312 */ /* 0x000e640000201c00 */
[----:B-1----:R-:W-:-:S08]  /*0090*/  DMUL R6, R4, 0.5 ;  /* 0x3fe0000004067828 */ /* 0x002fd00000000000 */
[----:B------:R-:W-:-:S10]  /*00a0*/  DFMA R6, R4, 0.5, R6 ;  /* 0x3fe000000406782b */ /* 0x000fd40000000006 */
[----:B------:R0:W1:Y:S02]  /*00b0*/  F2I.F64.TRUNC R7, R6 ;  /* 0x0000000600077311 */ /* 0x000064000030d100 */
[----:B0-----:R-:W-:-:S05]  /*00c0*/  IMAD R6, R0, UR6, R9 ;  /* 0x0000000600067c24 */ /* 0x001fca000f8e0209 */
[----:B-1----:R-:W-:-:S13]  /*00d0*/  ISETP.GE.AND P0, PT, R6, R7, PT ;  /* 0x000000070600720c */ /* 0x002fda0003f06270 */
[----:B------:R-:W-:Y:S05]  /*00e0*/  @P0 EXIT ;  /* 0x000000000000094d */ /* 0x000fea0003800000 */
[----:B------:R-:W0:Y:S01]  /*00f0*/  LDC.64 R14, c[0x0][0x388] ;  /* 0x0000e200ff0e7b82 */ /* 0x000e220000000a00 */
[----:B------:R-:W1:Y:S07]  /*0100*/  LDCU UR6, c[0x0][0x370] ;  /* 0x00006e00ff0677ac */ /* 0x000e6e0008000800 */
[----:B------:R-:W2:Y:S08]  /*0110*/  LDC.64 R12, c[0x0][0x398] ;  /* 0x0000e600ff0c7b82 */ /* 0x000eb00000000a00 */
[----:B------:R-:W3:Y:S01]  /*0120*/  LDC.64 R10, c[0x0][0x390] ;  /* 0x0000e400ff0a7b82 */ /* 0x000ee20000000a00 */
[----:B-1----:R-:W-:-:S07]  /*0130*/  IMAD R5, R0, UR6, RZ ;  /* 0x0000000600057c24 */ /* 0x002fce000f8e02ff */
[----:B------:R-:W1:Y:S02]  /*0140*/  LDC.64 R8, c[0x0][0x3a0] ;  /* 0x0000e800ff087b82 */ /* 0x000e640000000a00 */
.L_x_471:
        /* <DEDUP_REMOVED lines=8> */
[----:B------:R-:W-:Y:S01]  /*01d0*/  SHF.R.S32.HI R23, RZ, 0x1, R23 ;  /* 0x00000001ff177819 */ /* 0x000fe20000011417 */
[----:B------:R-:W-:Y:S01]  /*01e0*/  IMAD.MOV.U32 R3, RZ, RZ, 0x40200000 ;  /* 0x40200000ff037424 */ /* 0x000fe200078e00ff */
[----:B------:R-:W-:Y:S01]  /*01f0*/  MOV R2, 0x0 ;  /* 0x0000000000027802 */ /* 0x000fe20000000f00 */
[----:B------:R-:W-:Y:S01]  /*0200*/  IMAD.MOV.U32 R29, RZ, RZ, 0x3fd80000 ;  /* 0x3fd80000ff1d7424 */ /* 0x000fe200078e00ff */
[----:B------:R-:W-:Y:S01]  /*0210*/  MOV R28, 0x0 ;  /* 0x00000000001c7802 */ /* 0x000fe20000000f00 */
[----:B------:R-:W-:Y:S01]  /*0220*/  VIADD R0, R23, 0x1 ;  /* 0x0000000117007836 */ /* 0x000fe20000000000 */
[----:B------:R-:W-:Y:S01]  /*0230*/  I2F.F64 R18, R23 ;  /* 0x0000001700127312 */ /* 0x000fe20000201c00 */
[----:B------:R-:W-:Y:S07]  /*0240*/  BSSY.RECONVERGENT B1, `(.L_x_467) ;  /* 0x0000017000017945 */ /* 0x000fee0003800200 */
[----:B------:R-:W4:Y:S02]  /*0250*/  I2F.F64 R20, R0 ;  /* 0x0000000000147312 */ /* 0x000f240000201c00 */
[----:B----4-:R-:W-:-:S06]  /*0260*/  DFMA R20, R20, R2, 1 ;  /* 0x3ff000001414742b */ /* 0x010fcc0000000002 */
[----:B------:R-:W4:Y:S04]  /*0270*/  MUFU.RSQ64H R25, R21 ;  /* 0x0000001500197308 */ /* 0x000f280000001c00 */
[----:B------:R-:W-:-:S05]  /*0280*/  VIADD R24, R21, 0xfcb00000 ;  /* 0xfcb0000015187836 */ /* 0x000fca0000000000 */
[----:B------:R-:W-:Y:S01]  /*0290*/  ISETP.GE.U32.AND P0, PT, R24, 0x7ca00000, PT ;  /* 0x7ca000001800780c */ /* 0x000fe20003f06070 */
[----:B----4-:R-:W-:-:S08]  /*02a0*/  DMUL R2, R24, R24 ;  /* 0x0000001818027228 */ /* 0x010fd00000000000 */
[----:B------:R-:W-:-:S08]  /*02b0*/  DFMA R2, R20, -R2, 1 ;  /* 0x3ff000001402742b */ /* 0x000fd00000000802 */
[----:B------:R-:W-:Y:S02]  /*02c0*/  DFMA R28, R2, R28, 0.5 ;  /* 0x3fe00000021c742b */ /* 0x000fe4000000001c */
[----:B------:R-:W-:-:S08]  /*02d0*/  DMUL R2, R24, R2 ;  /* 0x0000000218027228 */ /* 0x000fd00000000000 */
[----:B------:R-:W-:-:S08]  /*02e0*/  DFMA R28, R28, R2, R24 ;  /* 0x000000021c1c722b */ /* 0x000fd00000000018 */
[----:B------:R-:W-:Y:S02]  /*02f0*/  DMUL R26, R20, R28 ;  /* 0x0000001c141a7228 */ /* 0x000fe40000000000 */
[----:B------:R-:W-:Y:S01]  /*0300*/  VIADD R17, R29, 0xfff00000 ;  /* 0xfff000001d117836 */ /* 0x000fe20000000000 */
[----:B------:R-:W-:-:S05]  /*0310*/  MOV R16, R28 ;  /* 0x0000001c00107202 */ /* 0x000fca0000000f00 */
[----:B------:R-:W-:-:S08]  /*0320*/  DFMA R2, R26, -R26, R20 ;  /* 0x8000001a1a02722b */ /* 0x000fd00000000014 */
[----:B------:R-:W-:Y:S01]  /*0330*/  DFMA R30, R2, R16, R26 ;  /* 0x00000010021e722b */ /* 0x000fe2000000001a */
[----:B------:R-:W-:Y:S10]  /*0340*/  @!P0 BRA `(.L_x_468) ;  /* 0x0000000000188947 */ /* 0x000ff40003800000 */
[----:B------:R-:W-:Y:S01]  /*0350*/  IMAD.MOV.U32 R4, RZ, RZ, R28 ;  /* 0x000000ffff047224 */ /* 0x000fe200078e001c */
[----:B------:R-:W-:Y:S01]  /*0360*/  MOV R0, R26 ;  /* 0x0000001a00007202 */ /* 0x000fe20000000f00 */
[----:B------:R-:W-:Y:S01]  /*0370*/  IMAD.MOV.U32 R7, RZ, RZ, R21 ;  /* 0x000000ffff077224 */ /* 0x000fe200078e0015 */
[----:B------:R-:W-:Y:S01]  /*0380*/  MOV R16, 0x3b0 ;  /* 0x000003b000107802 */ /* 0x000fe20000000f00 */
[----:B------:R-:W-:-:S07]  /*0390*/  IMAD.MOV.U32 R25, RZ, RZ, R27 ;  /* 0x000000ffff197224 */ /* 0x000fce00078e001b */
[----:B0123--:R-:W-:Y:S05]  /*03a0*/  CALL.REL.NOINC `($__internal_2_$__cuda_sm20_dsqrt_rn_f64_mediumpath_v1) ;  /* 0x0000000400287944 */ /* 0x00ffea0003c00000 */
.L_x_468:
[----:B------:R-:W-:Y:S05]  /*03b0*/  BSYNC.RECONVERGENT B1 ;  /* 0x0000000000017941 */ /* 0x000fea0003800200 */
.L_x_467:
[----:B------:R-:W-:Y:S01]  /*03c0*/  DADD R30, R30, -1 ;  /* 0xbff000001e1e7429 */ /* 0x000fe20000000000 */
[----:B------:R-:W-:Y:S01]  /*03d0*/  IMAD.MOV.U32 R2, RZ, RZ, 0x0 ;  /* 0x00000000ff027424 */ /* 0x000fe200078e00ff */
[----:B------:R-:W-:-:S06]  /*03e0*/  MOV R3, 0x3fe00000 ;  /* 0x3fe0000000037802 */ /* 0x000fcc0000000f00 */
[----:B------:R-:W-:-:S10]  /*03f0*/  DFMA R30, R30, R2, -1 ;  /* 0xbff000001e1e742b */ /* 0x000fd40000000002 */
[----:B------:R-:W4:Y:S02]  /*0400*/  FRND.F64.CEIL R30, R30 ;  /* 0x0000001e001e7313 */ /* 0x000f240000309800 */
[----:B----4-:R-:W-:-:S08]  /*0410*/  DADD R2, R30, 1 ;  /* 0x3ff000001e027429 */ /* 0x010fd00000000000 */
[----:B------:R-:W-:-:S08]  /*0420*/  DMUL R2, R30, R2 ;  /* 0x000000021e027228 */ /* 0x000fd00000000000 */
[----:B------:R-:W-:-:S10]  /*0430*/  DFMA R2, R2, -0.5, R18 ;  /* 0xbfe000000202782b */ /* 0x000fd40000000012 */
[----:B------:R-:W0:Y:S02]  /*0440*/  F2I.F64.TRUNC R3, R2 ;  /* 0x0000000200037311 */ /* 0x000e24000030d100 */
[----:B0-----:R-:W-:-:S06]  /*0450*/  IMAD.WIDE R16, R3, 0x8, R14 ;  /* 0x0000000803107825 */ /* 0x001fcc00078e020e */
[----:B------:R-:W4:Y:S01]  /*0460*/  LDG.E.64 R16, desc[UR4][R16.64] ;  /* 0x0000000410107981 */ /* 0x000f22000c1e1b00 */
[----:B--2---:R-:W-:-:S05]  /*0470*/  IMAD.WIDE R18, R23, 0x8, R12 ;  /* 0x0000000817127825 */ /* 0x004fca00078e020c */
[----:B----4-:R4:W-:Y:S01]  /*0480*/  STG.E.64 desc[UR4][R18.64], R16 ;  /* 0x0000001012007986 */ /* 0x0109e2000c101b04 */
[----:B------:R-:W-:Y:S05]  /*0490*/  BRA `(.L_x_466) ;  /* 0x0000000000bc7947 */ /* 0x000fea0003800000 */
.L_x_465:
        /* <DEDUP_REMOVED lines=19> */
[----:B------:R-:W-:Y:S02]  /*05d0*/  VIADD R21, R29, 0xfff00000 ;  /* 0xfff000001d157836 */ /* 0x000fe40000000000 */
[----:B------:R-:W-:-:S04]  /*05e0*/  IMAD.MOV.U32 R20, RZ, RZ, R28 ;  /* 0x000000ffff147224 */ /* 0x000fc800078e001c */
[----:B------:R-:W-:-:S08]  /*05f0*/  DFMA R2, R18, -R18, R24 ;  /* 0x800000121202722b */ /* 0x000fd00000000018 */
[----:B------:R-:W-:Y:S01]  /*0600*/  DFMA R30, R2, R20, R18 ;  /* 0x00000014021e722b */ /* 0x000fe20000000012 */
[----:B------:R-:W-:Y:S10]  /*0610*/  @!P0 BRA `(.L_x_470) ;  /* 0x0000000000248947 */ /* 0x000ff40003800000 */
[----:B------:R-:W-:Y:S01]  /*0620*/  IMAD.MOV.U32 R20, RZ, RZ, R24 ;  /* 0x000000ffff147224 */ /* 0x000fe200078e0018 */
[----:B------:R-:W-:Y:S01]  /*0630*/  MOV R7, R25 ;  /* 0x0000001900077202 */ /* 0x000fe20000000f00 */
[----:B------:R-:W-:Y:S01]  /*0640*/  IMAD.MOV.U32 R24, RZ, RZ, R16 ;  /* 0x000000ffff187224 */ /* 0x000fe200078e0010 */
[----:B------:R-:W-:Y:S01]  /*0650*/  MOV R4, R28 ;  /* 0x0000001c00047202 */ /* 0x000fe20000000f00 */
[----:B------:R-:W-:Y:S01]  /*0660*/  IMAD.MOV.U32 R0, RZ, RZ, R18 ;  /* 0x000000ffff007224 */ /* 0x000fe200078e0012 */
[----:B------:R-:W-:Y:S02]  /*0670*/  MOV R25, R19 ;  /* 0x0000001300197202 */ /* 0x000fe40000000f00 */
[----:B------:R-:W-:Y:S02]  /*0680*/  MOV R17, R21 ;  /* 0x0000001500117202 */ /* 0x000fe40000000f00 */
[----:B------:R-:W-:-:S07]  /*0690*/  MOV R16, 0x6b0 ;  /* 0x000006b000107802 */ /* 0x000fce0000000f00 */
[----:B0123--:R-:W-:Y:S05]  /*06a0*/  CALL.REL.NOINC `($__internal_2_$__cuda_sm20_dsqrt_rn_f64_mediumpath_v1) ;  /* 0x0000000000687944 */ /* 0x00ffea0003c00000 */
.L_x_470:
[----:B------:R-:W-:Y:S05]  /*06b0*/  BSYNC.RECONVERGENT B1 ;  /* 0x0000000000017941 */ /* 0x000fea0003800200 */
.L_x_469:
        /* <DEDUP_REMOVED lines=8> */
[----:B------:R-:W3:Y:S02]  /*0740*/  F2I.F64.TRUNC R3, R2 ;  /* 0x0000000200037311 */ /* 0x000ee4000030d100 */
[----:B---3--:R-:W-:-:S06]  /*0750*/  IMAD.WIDE R16, R3, 0x8, R10 ;  /* 0x0000000803107825 */ /* 0x008fcc00078e020a */
[----:B------:R-:W3:Y:S01]  /*0760*/  LDG.E.64 R16, desc[UR4][R16.64] ;  /* 0x0000000410107981 */ /* 0x000ee2000c1e1b00 */
[----:B-1----:R-:W-:-:S05]  /*0770*/  IMAD.WIDE R18, R27, 0x8, R8 ;  /* 0x000000081b127825 */ /* 0x002fca00078e0208 */
[----:B---3--:R1:W-:Y:S02]  /*0780*/  STG.E.64 desc[UR4][R18.64], R16 ;  /* 0x0000001012007986 */ /* 0x0083e4000c101b04 */
.L_x_466:
[----:B------:R-:W-:Y:S05]  /*0790*/  BSYNC.RECONVERGENT B0 ;  /* 0x0000000000007941 */ /* 0x000fea0003800200 */
.L_x_464:
[----:B-1--4-:R-:W1:Y:S02]  /*07a0*/  LDC.64 R18, c[0x0][0x380] ;  /* 0x0000e000ff127b82 */ /* 0x012e640000000a00 */
[----:B-1----:R-:W4:Y:S01]  /*07b0*/  LDG.E R18, desc[UR4][R18.64] ;  /* 0x0000000412127981 */ /* 0x002f22000c1e1900 */
[----:B------:R-:W-:Y:S02]  /*07c0*/  IMAD.IADD R6, R5, 0x1, R6 ;  /* 0x0000000105067824 */ /* 0x000fe400078e0206 */
[----:B----4-:R-:W-:-:S06]  /*07d0*/  IMAD R2, R18, R18, R18 ;  /* 0x0000001212027224 */ /* 0x010fcc00078e0212 */
[----:B------:R-:W1:Y:S02]  /*07e0*/  I2F.F64 R2, R2 ;  /* 0x0000000200027312 */ /* 0x000e640000201c00 */
[----:B-1----:R-:W-:-:S08]  /*07f0*/  DMUL R16, R2, 0.5 ;  /* 0x3fe0000002107828 */ /* 0x002fd00000000000 */
[----:B------:R-:W-:-:S10]  /*0800*/  DFMA R16, R2, 0.5, R16 ;  /* 0x3fe000000210782b */ /* 0x000fd40000000010 */
[----:B------:R-:W1:Y:S02]  /*0810*/  F2I.F64.TRUNC R17, R16 ;  /* 0x0000001000117311 */ /* 0x000e64000030d100 */
[----:B-1----:R-:W-:-:S13]  /*0820*/  ISETP.GE.AND P0, PT, R6, R17, PT ;  /* 0x000000110600720c */ /* 0x002fda0003f06270 */
[----:B------:R-:W-:Y:S05]  /*0830*/  @!P0 BRA `(.L_x_471) ;  /* 0xfffffff800448947 */ /* 0x000fea000383ffff */
[----:B------:R-:W-:Y:S05]  /*0840*/  EXIT ;  /* 0x000000000000794d */ /* 0x000fea0003800000 */
        .weak           $__internal_2_$__cuda_sm20_dsqrt_rn_f64_mediumpath_v1
        .type           $__internal_2_$__cuda_sm20_dsqrt_rn_f64_mediumpath_v1,@function
        .size           $__internal_2_$__cuda_sm20_dsqrt_rn_f64_mediumpath_v1,(.L_x_1992 - $__internal_2_$__cuda_sm20_dsqrt_rn_f64_mediumpath_v1)
$__internal_2_$__cuda_sm20_dsqrt_rn_f64_mediumpath_v1:
[----:B------:R-:W-:Y:S01]  /*0850*/  ISETP.GE.U32.AND P0, PT, R24, -0x3400000, PT ;  /* 0xfcc000001800780c */ /* 0x000fe20003f06070 */
[----:B------:R-:W-:Y:S01]  /*0860*/  BSSY.RECONVERGENT B2, `(.L_x_472) ;  /* 0x0000027000027945 */ /* 0x000fe20003800200 */
[----:B------:R-:W-:Y:S01]  /*0870*/  MOV R21, R7 ;  /* 0x0000000700157202 */ /* 0x000fe20000000f00 */
[----:B------:R-:W-:Y:S01]  /*0880*/  IMAD.MOV.U32 R28, RZ, RZ, R4 ;  /* 0x000000ffff1c7224 */ /* 0x000fe200078e0004 */
[----:B------:R-:W-:Y:S01]  /*0890*/  MOV R29, R17 ;  /* 0x00000011001d7202 */ /* 0x000fe20000000f00 */
[----:B------:R-:W-:-:S08]  /*08a0*/  IMAD.MOV.U32 R24, RZ, RZ, R0 ;  /* 0x000000ffff187224 */ /* 0x000fd000078e0000 */
[----:B------:R-:W-:Y:S05]  /*08b0*/  @!P0 BRA `(.L_x_473) ;  /* 0x0000000000208947 */ /* 0x000fea0003800000 */
[----:B------:R-:W-:-:S10]  /*08c0*/  DFMA.RM R2, R2, R28, R24 ;  /* 0x0000001c0202722b */ /* 0x000fd40000004018 */
[----:B------:R-:W-:-:S04]  /*08d0*/  IADD3 R24, P0, PT, R2, 0x1, RZ ;  /* 0x0000000102187810 */ /* 0x000fc80007f1e0ff */
[----:B------:R-:W-:-:S06]  /*08e0*/  IADD3.X R25, PT, PT, RZ, R3, RZ, P0, !PT ;  /* 0x00000003ff197210 */ /* 0x000fcc00007fe4ff */
[----:B------:R-:W-:-:S08]  /*08f0*/  DFMA.RP R20, -R2, R24, R20 ;  /* 0x000000180214722b */ /* 0x000fd00000008114 */
[----:B------:R-:W-:-:S06]  /*0900*/  DSETP.GT.AND P0, PT, R20, RZ, PT ;  /* 0x000000ff1400722a */ /* 0x000fcc0003f04000 */
[----:B------:R-:W-:Y:S02]  /*0910*/  FSEL R2, R24, R2, P0 ;  /* 0x0000000218027208 */ /* 0x000fe40000000000 */
[----:B------:R-:W-:Y:S01]  /*0920*/  FSEL R3, R25, R3, P0 ;  /* 0x0000000319037208 */ /* 0x000fe20000000000 */
[----:B------:R-:W-:Y:S06]  /*0930*/  BRA `(.L_x_474) ;  /* 0x0000000000647947 */ /* 0x000fec0003800000 */
.L_x_473:
[----:B------:R-:W-:-:S14]  /*0940*/  DSETP.NE.AND P0, PT, R20, RZ, PT ;  /* 0x000000ff1400722a */ /* 0x000fdc0003f05000 */
[----:B------:R-:W-:Y:S05]  /*0950*/  @!P0 BRA `(.L_x_475) ;  /* 0x0000000000588947 */ /* 0x000fea0003800000 */
[----:B------:R-:W-:-:S13]  /*0960*/  ISETP.GE.AND P0, PT, R21, RZ, PT ;  /* 0x000000ff1500720c */ /* 0x000fda0003f06270 */
[----:B------:R-:W-:Y:S01]  /*0970*/  @!P0 IMAD.MOV.U32 R2, RZ, RZ, 0x0 ;  /* 0x00000000ff028424 */ /* 0x000fe200078e00ff */
[----:B------:R-:W-:Y:S01]  /*0980*/  @!P0 MOV R3, 0xfff80000 ;  /* 0xfff8000000038802 */ /* 0x000fe20000000f00 */
[----:B------:R-:W-:Y:S06]  /*0990*/  @!P0 BRA `(.L_x_474) ;  /* 0x00000000004c8947 */ /* 0x000fec0003800000 */
[----:B------:R-:W-:-:S13]  /*09a0*/  ISETP.GT.AND P0, PT, R21, 0x7fefffff, PT ;  /* 0x7fefffff1500780c */ /* 0x000fda0003f04270 */
[----:B------:R-:W-:Y:S05]  /*09b0*/  @P0 BRA `(.L_x_475) ;  /* 0x0000000000400947 */ /* 0x000fea0003800000 */
[----:B------:R-:W-:Y:S01]  /*09c0*/  DMUL R28, R20, 8.11296384146066816958e+31 ;  /* 0x46900000141c7828 */ /* 0x000fe20000000000 */
[----:B------:R-:W-:Y:S01]  /*09d0*/  IMAD.MOV.U32 R2, RZ, RZ, RZ ;  /* 0x000000ffff027224 */ /* 0x000fe200078e00ff */
[----:B------:R-:W-:Y:S01]  /*09e0*/  MOV R24, 0x0 ;  /* 0x0000000000187802 */ /* 0x000fe20000000f00 */
[----:B------:R-:W-:-:S03]  /*09f0*/  IMAD.MOV.U32 R25, RZ, RZ, 0x3fd80000 ;  /* 0x3fd80000ff197424 */ /* 0x000fc600078e00ff */
[----:B------:R-:W0:Y:S02]  /*0a00*/  MUFU.RSQ64H R3, R29 ;  /* 0x0000001d00037308 */ /* 0x000e240000001c00 */
[----:B0-----:R-:W-:-:S08]  /*0a10*/  DMUL R20, R2, R2 ;  /* 0x0000000202147228 */ /* 0x001fd00000000000 */
[----:B------:R-:W-:-:S08]  /*0a20*/  DFMA R20, R28, -R20, 1 ;  /* 0x3ff000001c14742b */ /* 0x000fd00000000814 */
[----:B------:R-:W-:Y:S02]  /*0a30*/  DFMA R24, R20, R24, 0.5 ;  /* 0x3fe000001418742b */ /* 0x000fe40000000018 */
[----:B------:R-:W-:-:S08]  /*0a40*/  DMUL R20, R2, R20 ;  /* 0x0000001402147228 */ /* 0x000fd00000000000 */
[----:B------:R-:W-:-:S08]  /*0a50*/  DFMA R20, R24, R20, R2 ;  /* 0x000000141814722b */ /* 0x000fd00000000002 */
[----:B------:R-:W-:Y:S02]  /*0a60*/  DMUL R2, R28, R20 ;  /* 0x000000141c027228 */ /* 0x000fe40000000000 */
[----:B------:R-:W-:-:S06]  /*0a70*/  IADD3 R21, PT, PT, R21, -0x100000, RZ ;  /* 0xfff0000015157810 */ /* 0x000fcc0007ffe0ff */
[----:B------:R-:W-:-:S08]  /*0a80*/  DFMA R24, R2, -R2, R28 ;  /* 0x800000020218722b */ /* 0x000fd0000000001c */
[----:B------:R-:W-:-:S10]  /*0a90*/  DFMA R2, R20, R24, R2 ;  /* 0x000000181402722b */ /* 0x000fd40000000002 */
[----:B------:R-:W-:Y:S01]  /*0aa0*/  VIADD R3, R3, 0xfcb00000 ;  /* 0xfcb0000003037836 */ /* 0x000fe20000000000 */
[----:B------:R-:W-:Y:S06]  /*0ab0*/  BRA `(.L_x_474) ;  /* 0x0000000000047947 */ /* 0x000fec0003800000 */
.L_x_475:
[----:B------:R-:W-:-:S11]  /*0ac0*/  DADD R2, R20, R20 ;  /* 0x0000000014027229 */ /* 0x000fd60000000014 */
.L_x_474:
[----:B------:R-:W-:Y:S05]  /*0ad0*/  BSYNC.RECONVERGENT B2 ;  /* 0x0000000000027941 */ /* 0x000fea0003800200 */
.L_x_472:
[----:B------:R-:W-:Y:S01]  /*0ae0*/  HFMA2 R17, -RZ, RZ, 0, 0 ;  /* 0x00000000ff117431 */ /* 0x000fe200000001ff */
[----:B------:R-:W-:Y:S01]  /*0af0*/  MOV R30, R2 ;  /* 0x00000002001e7202 */ /* 0x000fe20000000f00 */
[----:B------:R-:W-:Y:S02]  /*0b00*/  IMAD.MOV.U32 R31, RZ, RZ, R3 ;  /* 0x000000ffff1f7224 */ /* 0x000fe400078e0003 */
[----:B------:R-:W-:Y:S05]  /*0b10*/  RET.REL.NODEC R16 `(_Z30remap_s1_length_for_cumulationPiPdS0_S0_S0_) ;  /* 0xfffffff410387950 */ /* 0x000fea0003c3ffff */
.L_x_476:
        /* <DEDUP_REMOVED lines=14> */
.L_x_1992:


//--------------------- .text._Z18s1_length_sqrt_calPdPiS_S_ --------------------------
	.section	.text._Z18s1_length_sqrt_calPdPiS_S_,"ax",@progbits
	.align	128
        .global         _Z18s1_length_sqrt_calPdPiS_S_
        .type           _Z18s1_length_sqrt_calPdPiS_S_,@function
        .size           _Z18s1_length_sqrt_calPdPiS_S_,(.L_x_1993 - _Z18s1_length_sqrt_calPdPiS_S_)
        .other          _Z18s1_length_sqrt_calPdPiS_S_,@"STO_CUDA_ENTRY STV_DEFAULT"
_Z18s1_length_sqrt_calPdPiS_S_:
.text._Z18s1_length_sqrt_calPdPiS_S_:
        /* <DEDUP_REMOVED lines=11> */
[----:B------:R-:W0:Y:S01]  /*00b0*/  LDC.64 R4, c[0x0][0x390] ;  /* 0x0000e400ff047b82 */ /* 0x000e220000000a00 */
[----:B------:R-:W1:Y:S07]  /*00c0*/  LDCU UR6, c[0x0][0x370] ;  /* 0x00006e00ff0677ac */ /* 0x000e6e0008000800 */
[----:B------:R-:W2:Y:S01]  /*00d0*/  LDC.64 R2, c[0x0][0x398] ;  /* 0x0000e600ff027b82 */ /* 0x000ea20000000a00 */
[----:B-1----:R-:W-:-:S07]  /*00e0*/  IMAD R0, R6, UR6, RZ ;  /* 0x0000000606007c24 */ /* 0x002fce000f8e02ff */
.L_x_484:
[----:B-1----:R-:W-:Y:S01]  /*00f0*/  LEA.HI R11, R13, R13, RZ, 0x1 ;  /* 0x0000000d0d0b7211 */ /* 0x002fe200078f08ff */
[----:B------:R-:W-:Y:S03]  /*0100*/  BSSY.RECONVERGENT B0, `(.L_x_477) ;  /* 0x000003e000007945 */ /* 0x000fe60003800200 */
[----:B------:R-:W-:-:S05]  /*0110*/  LOP3.LUT R6, R11, 0xfffffffe, RZ, 0xc0, !PT ;  /* 0xfffffffe0b067812 */ /* 0x000fca00078ec0ff */
[----:B------:R-:W-:-:S05]  /*0120*/  IMAD.IADD R6, R13, 0x1, -R6 ;  /* 0x000000010d067824 */ /* 0x000fca00078e0a06 */
[----:B------:R-:W-:-:S13]  /*0130*/  ISETP.NE.AND P0, PT, R6, 0x1, PT ;  /* 0x000000010600780c */ /* 0x000fda0003f05270 */
[----:B------:R-:W-:Y:S05]  /*0140*/  @!P0 BRA `(.L_x_478) ;  /* 0x0000000000788947 */ /* 0x000fea0003800000 */
[----:B------:R-:W-:-:S13]  /*0150*/  ISETP.NE.AND P0, PT, R6, RZ, PT ;  /* 0x000000ff0600720c */ /* 0x000fda0003f05270 */
[----:B------:R-:W-:Y:S05]  /*0160*/  @P0 BRA `(.L_x_479) ;  /* 0x0000000000dc0947 */ /* 0x000fea0003800000 */
[----:B------:R-:W-:-:S05]  /*0170*/  SHF.R.S32.HI R11, RZ, 0x1, R11 ;  /* 0x00000001ff0b7819 */ /* 0x000fca000001140b */
[----:B0-----:R-:W-:-:S05]  /*0180*/  IMAD.WIDE R10, R11, 0x8, R4 ;  /* 0x000000080b0a7825 */ /* 0x001fca00078e0204 */
[----:B------:R-:W3:Y:S01]  /*0190*/  LDG.E.64 R16, desc[UR4][R10.64] ;  /* 0x000000040a107981 */ /* 0x000ee2000c1e1b00 */
[----:B------:R-:W-:Y:S01]  /*01a0*/  MOV R14, 0x0 ;  /* 0x00000000000e7802 */ /* 0x000fe20000000f00 */
[----:B------:R-:W-:Y:S01]  /*01b0*/  IMAD.MOV.U32 R15, RZ, RZ, 0x3fd80000 ;  /* 0x3fd80000ff0f7424 */ /* 0x000fe200078e00ff */
[----:B------:R-:W-:Y:S01]  /*01c0*/  BSSY.RECONVERGENT B1, `(.L_x_480) ;  /* 0x0000014000017945 */ /* 0x000fe20003800200 */
[----:B---3--:R-:W0:Y:S01]  /*01d0*/  MUFU.RSQ64H R9, R17 ;  /* 0x0000001100097308 */ /* 0x008e220000001c00 */
[----:B------:R-:W-:-:S05]  /*01e0*/  VIADD R8, R17, 0xfcb00000 ;  /* 0xfcb0000011087836 */ /* 0x000fca0000000000 */
[----:B------:R-:W-:Y:S01]  /*01f0*/  ISETP.GE.U32.AND P0, PT, R8, 0x7ca00000, PT ;  /* 0x7ca000000800780c */ /* 0x000fe20003f06070 */
[----:B0-----:R-:W-:-:S08]  /*0200*/  DMUL R6, R8, R8 ;  /* 0x0000000808067228 */ /* 0x001fd00000000000 */
        /* <DEDUP_REMOVED lines=13> */
[----:B------:R-:W-:-:S07]  /*02e0*/  MOV R8, 0x300 ;  /* 0x0000030000087802 */ /* 0x000fce0000000f00 */
[----:B--2---:R-:W-:Y:S05]  /*02f0*/  CALL.REL.NOINC `($__internal_3_$__cuda_sm20_dsqrt_rn_f64_mediumpath_v1) ;  /* 0x0000000000987944 */ /* 0x004fea0003c00000 */
.L_x_481:
[----:B------:R-:W-:Y:S05]  /*0300*/  BSYNC.RECONVERGENT B1 ;  /* 0x0000000000017941 */ /* 0x000fea0003800200 */
.L_x_480:
[----:B------:R1:W-:Y:S01]  /*0310*/  STG.E.64 desc[UR4][R10.64], R20 ;  /* 0x000000140a007986 */ /* 0x0003e2000c101b04 */
[----:B------:R-:W-:Y:S05]  /*0320*/  BRA `(.L_x_479) ;  /* 0x00000000006c7947 */ /* 0x000fea0003800000 */
.L_x_478:
[----:B------:R-:W-:-:S05]  /*0330*/  SHF.R.S32.HI R7, RZ, 0x1, R11 ;  /* 0x00000001ff077819 */ /* 0x000fca000001140b */
[----:B--2---:R-:W-:-:S05]  /*0340*/  IMAD.WIDE R6, R7, 0x8, R2 ;  /* 0x0000000807067825 */ /* 0x004fca00078e0202 */
[----:B------:R-:W2:Y:S01]  /*0350*/  LDG.E.64 R16, desc[UR4][R6.64] ;  /* 0x0000000406107981 */ /* 0x000ea2000c1e1b00 */
[----:B------:R-:W-:Y:S01]  /*0360*/  IMAD.MOV.U32 R14, RZ, RZ, 0x0 ;  /* 0x00000000ff0e7424 */ /* 0x000fe200078e00ff */
[----:B------:R-:W-:Y:S01]  /*0370*/  MOV R15, 0x3fd80000 ;  /* 0x3fd80000000f7802 */ /* 0x000fe20000000f00 */
[----:B------:R-:W-:Y:S01]  /*0380*/  BSSY.RECONVERGENT B1, `(.L_x_482) ;  /* 0x0000014000017945 */ /* 0x000fe20003800200 */
[----:B--2---:R-:W1:Y:S01]  /*0390*/  MUFU.RSQ64H R9, R17 ;  /* 0x0000001100097308 */ /* 0x004e620000001c00 */
[----:B------:R-:W-:-:S05]  /*03a0*/  VIADD R8, R17, 0xfcb00000 ;  /* 0xfcb0000011087836 */ /* 0x000fca0000000000 */
[----:B------:R-:W-:Y:S01]  /*03b0*/  ISETP.GE.U32.AND P0, PT, R8, 0x7ca00000, PT ;  /* 0x7ca000000800780c */ /* 0x000fe20003f06070 */
[----:B-1----:R-:W-:-:S08]  /*03c0*/  DMUL R10, R8, R8 ;  /* 0x00000008080a7228 */ /* 0x002fd00000000000 */
        /* <DEDUP_REMOVED lines=13> */
[----:B------:R-:W-:-:S07]  /*04a0*/  MOV R8, 0x4c0 ;  /* 0x000004c000087802 */ /* 0x000fce0000000f00 */
[----:B0-----:R-:W-:Y:S05]  /*04b0*/  CALL.REL.NOINC `($__internal_3_$__cuda_sm20_dsqrt_rn_f64_mediumpath_v1) ;  /* 0x0000000000287944 */ /* 0x001fea0003c00000 */
.L_x_483:
[----:B------:R-:W-:Y:S05]  /*04c0*/  BSYNC.RECONVERGENT B1 ;  /* 0x0000000000017941 */ /* 0x000fea0003800200 */
.L_x_482:
[----:B------:R3:W-:Y:S02]  /*04d0*/  STG.E.64 desc[UR4][R6.64], R20 ;  /* 0x0000001406007986 */ /* 0x0007e4000c101b04 */
.L_x_479:
[----:B------:R-:W-:Y:S05]  /*04e0*/  BSYNC.RECONVERGENT B0 ;  /* 0x0000000000007941 */ /* 0x000fea0003800200 */
.L_x_477:
[----:B---3--:R-:W3:Y:S02]  /*04f0*/  LDC.64 R6, c[0x0][0x388] ;  /* 0x0000e200ff067b82 */ /* 0x008ee40000000a00 */
[----:B---3--:R-:W3:Y:S01]  /*0500*/  LDG.E R6, desc[UR4][R6.64] ;  /* 0x0000000406067981 */ /* 0x008ee2000c1e1900 */
[----:B------:R-:W-:Y:S01]  /*0510*/  IADD3 R13, PT, PT, R0, R13, RZ ;  /* 0x0000000d000d7210 */ /* 0x000fe20007ffe0ff */
[----:B---3--:R-:W-:-:S05]  /*0520*/  IMAD.SHL.U32 R8, R6, 0x2, RZ ;  /* 0x0000000206087824 */ /* 0x008fca00078e00ff */
[----:B------:R-:W-:-:S13]  /*0530*/  ISETP.GE.AND P0, PT, R13, R8, PT ;  /* 0x000000080d00720c */ /* 0x000fda0003f06270 */
[----:B------:R-:W-:Y:S05]  /*0540*/  @!P0 BRA `(.L_x_484) ;  /* 0xfffffff800e88947 */ /* 0x000fea000383ffff */
[----:B------:R-:W-:Y:S05]  /*0550*/  EXIT ;  /* 0x000000000000794d */ /* 0x000fea0003800000 */
        .weak           $__internal_3_$__cuda_sm20_dsqrt_rn_f64_mediumpath_v1
        .type           $__internal_3_$__cuda_sm20_dsqrt_rn_f64_mediumpath_v1,@function
        .size           $__internal_3_$__cuda_sm20_dsqrt_rn_f64_mediumpath_v1,(.L_x_1993 - $__internal_3_$__cuda_sm20_dsqrt_rn_f64_mediumpath_v1)
$__internal_3_$__cuda_sm20_dsqrt_rn_f64_mediumpath_v1:
[----:B------:R-:W-:Y:S01]  /*0560*/  ISETP.GE.U32.AND P0, PT, R20, -0x3400000, PT ;  /* 0xfcc000001400780c */ /* 0x000fe20003f06070 */
[----:B------:R-:W-:Y:S01]  /*0570*/  BSSY.RECONVERGENT B2, `(.L_x_485) ;  /* 0x0000024000027945 */ /* 0x000fe20003800200 */
[----:B------:R-:W-:-:S11]  /*0580*/  IMAD.MOV.U32 R20, RZ, RZ, R12 ;  /* 0x000000ffff147224 */ /* 0x000fd600078e000c */
        /* <DEDUP_REMOVED lines=9> */
.L_x_486:
[----:B------:R-:W-:-:S14]  /*0620*/  DSETP.NE.AND P0, PT, R16, RZ, PT ;  /* 0x000000ff1000722a */ /* 0x000fdc0003f05000 */
[----:B------:R-:W-:Y:S05]  /*0630*/  @!P0 BRA `(.L_x_488) ;  /* 0x0000000000588947 */ /* 0x000fea0003800000 */
[----:B------:R-:W-:-:S13]  /*0640*/  ISETP.GE.AND P0, PT, R17, RZ, PT ;  /* 0x000000ff1100720c */ /* 0x000fda0003f06270 */
[----:B------:R-:W-:Y:S02]  /*0650*/  @!P0 IMAD.MOV.U32 R14, RZ, RZ, 0x0 ;  /* 0x00000000ff0e8424 */ /* 0x000fe400078e00ff */
[----:B------:R-:W-:Y:S01]  /*0660*/  @!P0 IMAD.MOV.U32 R15, RZ, RZ, -0x80000 ;  /* 0xfff80000ff0f8424 */ /* 0x000fe200078e00ff */
[----:B------:R-:W-:Y:S06]  /*0670*/  @!P0 BRA `(.L_x_487) ;  /* 0x00000000004c8947 */ /* 0x000fec0003800000 */
[----:B------:R-:W-:-:S13]  /*0680*/  ISETP.GT.AND P0, PT, R17, 0x7fefffff, PT ;  /* 0x7fefffff1100780c */ /* 0x000fda0003f04270 */
[----:B------:R-:W-:Y:S05]  /*0690*/  @P0 BRA `(.L_x_488) ;  /* 0x0000000000400947 */ /* 0x000fea0003800000 */
[----:B------:R-:W-:Y:S01]  /*06a0*/  DMUL R16, R16, 8.11296384146066816958e+31 ;  /* 0x4690000010107828 */ /* 0x000fe20000000000 */
[----:B------:R-:W-:Y:S01]  /*06b0*/  MOV R14, RZ ;  /* 0x000000ff000e7202 */ /* 0x000fe20000000f00 */
[----:B------:R-:W-:Y:S02]  /*06c0*/  IMAD.MOV.U32 R20, RZ, RZ, 0x0 ;  /* 0x00000000ff147424 */ /* 0x000fe400078e00ff */
[----:B------:R-:W-:Y:S02]  /*06d0*/  IMAD.MOV.U32 R21, RZ, RZ, 0x3fd80000 ;  /* 0x3fd80000ff157424 */ /* 0x000fe400078e00ff */
        /* <DEDUP_REMOVED lines=12> */
.L_x_488:
[----:B------:R-:W-:-:S11]  /*07a0*/  DADD R14, R16, R16 ;  /* 0x00000000100e7229 */ /* 0x000fd60000000010 */
.L_x_487:
[----:B------:R-:W-:Y:S05]  /*07b0*/  BSYNC.RECONVERGENT B2 ;  /* 0x0000000000027941 */ /* 0x000fea0003800200 */
.L_x_485:
[----:B------:R-:W-:Y:S01]  /*07c0*/  IMAD.MOV.U32 R9, RZ, RZ, 0x0 ;  /* 0x00000000ff097424 */ /* 0x000fe200078e00ff */
[----:B------:R-:W-:Y:S01]  /*07d0*/  MOV R21, R15 ;  /* 0x0000000f00157202 */ /* 0x000fe20000000f00 */
[----:B------:R-:W-:Y:S02]  /*07e0*/  IMAD.MOV.U32 R20, RZ, RZ, R14 ;  /* 0x000000ffff147224 */ /* 0x000fe400078e000e */
[----:B------:R-:W-:Y:S05]  /*07f0*/  RET.REL.NODEC R8 `(_Z18s1_length_sqrt_calPdPiS_S_) ;  /* 0xfffffff808007950 */ /* 0x000fea0003c3ffff */
.L_x_489:
        /* <DEDUP_REMOVED lines=16> */
.L_x_1993:


//--------------------- .text._Z14s1_length_prepPiPdS0_S0_S0_S0_S0_S0_S0_ --------------------------
	.section	.text._Z14s1_length_prepPiPdS0_S0_S0_S0_S0_S0_S0_,"ax",@progbits
	.align	128
        .global         _Z14s1_length_prepPiPdS0_S0_S0_S0_S0_S0_S0_
        .type           _Z14s1_length_prepPiPdS0_S0_S0_S0_S0_S0_S0_,@function
        .size           _Z14s1_length_prepPiPdS0_S0_S0_S0_S0_S0_S0_,(.L_x_1994 - _Z14s1_length_prepPiPdS0_S0_S0_S0_S0_S0_S0_)
        .other          _Z14s1_length_prepPiPdS0_S0_S0_S0_S0_S0_S0_,@"STO_CUDA_ENTRY STV_DEFAULT"
_Z14s1_length_prepPiPdS0_S0_S0_S0_S0_S0_S0_:
.text._Z14s1_length_prepPiPdS0_S0_S0_S0_S0_S0_S0_:
        /* <DEDUP_REMOVED lines=20> */
[----:B--2---:R-:W0:Y:S02]  /*0140*/  LDC.64 R6, c[0x0][0x3a8] ;  /* 0x0000ea00ff067b82 */ /* 0x004e240000000a00 */
.L_x_511:
[----:B------:R-:W-:Y:S01]  /*0150*/  VIADD R0, R43, 0x5 ;  /* 0x000000052b007836 */ /* 0x000fe20000000000 */
[----:B------:R-:W-:Y:S04]  /*0160*/  BSSY.RECONVERGENT B0, `(.L_x_490) ;  /* 0x00000da000007945 */ /* 0x000fe80003800200 */
[----:B------:R-:W-:-:S13]  /*0170*/  ISETP.GT.U32.AND P0, PT, R0, 0xa, PT ;  /* 0x0000000a0000780c */ /* 0x000fda0003f04070 */
[----:B------:R-:W2:Y:S08]  /*0180*/  @!P0 LDC.64 R4, c[0x0][0x3b8] ;  /* 0x0000ee00ff048b82 */ /* 0x000eb00000000a00 */
[----:B------:R-:W5:Y:S01]  /*0190*/  @!P0 LDC.64 R22, c[0x0][0x3c0] ;  /* 0x0000f000ff168b82 */ /* 0x000f620000000a00 */
[----:B--2---:R-:W-:-:S05]  /*01a0*/  @!P0 IMAD.WIDE R4, R43, 0x8, R4 ;  /* 0x000000082b048825 */ /* 0x004fca00078e0204 */
[----:B------:R2:W-:Y:S01]  /*01b0*/  @!P0 STG.E.64 desc[UR4][R4.64], RZ ;  /* 0x000000ff04008986 */ /* 0x0005e2000c101b04 */
[----:B-----5:R-:W-:-:S05]  /*01c0*/  @!P0 IMAD.WIDE R22, R43, 0x8, R22 ;  /* 0x000000082b168825 */ /* 0x020fca00078e0216 */
[----:B------:R2:W-:Y:S01]  /*01d0*/  @!P0 STG.E.64 desc[UR4][R22.64+-0x18], RZ ;  /* 0xffffe8ff16008986 */ /* 0x0005e2000c101b04 */
[----:B------:R-:W-:Y:S05]  /*01e0*/  @!P0 BRA `(.L_x_491) ;  /* 0x0000000c00448947 */ /* 0x000fea0003800000 */
[----:B------:R-:W-:-:S04]  /*01f0*/  IMAD.HI R0, R43, 0x2aaaaaab, RZ ;  /* 0x2aaaaaab2b007827 */ /* 0x000fc800078e02ff */
[----:B--2---:R-:W-:Y:S01]  /*0200*/  IMAD.MOV.U32 R4, RZ, RZ, RZ ;  /* 0x000000ffff047224 */ /* 0x004fe200078e00ff */
[----:B------:R-:W-:Y:S01]  /*0210*/  LEA.HI R0, R0, R0, RZ, 0x1 ;  /* 0x0000000000007211 */ /* 0x000fe200078f08ff */
[----:B------:R-:W-:-:S04]  /*0220*/  IMAD.MOV.U32 R5, RZ, RZ, 0x40000000 ;  /* 0x40000000ff057424 */ /* 0x000fc800078e00ff */
[----:B------:R-:W-:-:S05]  /*0230*/  IMAD R22, R0, -0x6, R43 ;  /* 0xfffffffa00167824 */ /* 0x000fca00078e022b */
[----:B------:R-:W-:-:S13]  /*0240*/  ISETP.GT.AND P0, PT, R22, 0x2, PT ;  /* 0x000000021600780c */ /* 0x000fda0003f04270 */
[----:B------:R-:W-:Y:S05]  /*0250*/  @P0 BRA `(.L_x_492) ;  /* 0x0000000400940947 */ /* 0x000fea0003800000 */
[----:B------:R-:W-:-:S05]  /*0260*/  VIMNMX.U32 R3, PT, PT, R22, 0x3, PT ;  /* 0x0000000316037848 */ /* 0x000fca0003fe0000 */
[----:B------:R-:W-:-:S04]  /*0270*/  IMAD.SHL.U32 R3, R3, 0x4, RZ ;  /* 0x0000000403037824 */ /* 0x000fc800078e00ff */
[----:B------:R-:W2:Y:S02]  /*0280*/  LDC R22, c[0x2][R3] ;  /* 0x0080000003167b82 */ /* 0x000ea40000000800 */
[----:B--2---:R-:W-:-:S04]  /*0290*/  SHF.R.S32.HI R23, RZ, 0x1f, R22 ;  /* 0x0000001fff177819 */ /* 0x004fc80000011416 */
.L_x_1868:
[----:B------:R-:W-:Y:S05]  /*02a0*/  BRX R22 -0x2b0                                                                                                                                                                                                                                                       (*"BRANCH_TARGETS .L_x_1869,.L_x_1870,.L_x_1871,.L_x_491"*) ;  /* 0xfffffffc16547949 */ /* 0x000fea000383ffff */
.L_x_1871:
[----:B---3--:R-:W-:-:S05]  /*02b0*/  IMAD.WIDE R22, R0, 0x8, R16 ;  /* 0x0000000800167825 */ /* 0x008fca00078e0210 */
[----:B------:R-:W2:Y:S04]  /*02c0*/  LDG.E.64 R40, desc[UR4][R22.64] ;  /* 0x0000000416287981 */ /* 0x000ea8000c1e1b00 */
[----:B------:R-:W2:Y:S01]  /*02d0*/  LDG.E.64 R24, desc[UR4][R22.64+-0x8] ;  /* 0xfffff80416187981 */ /* 0x000ea2000c1e1b00 */
[----:B------:R-:W-:Y:S01]  /*02e0*/  BSSY.RECONVERGENT B1, `(.L_x_493) ;  /* 0x0000006000017945 */ /* 0x000fe20003800200 */
[----:B------:R-:W-:Y:S01]  /*02f0*/  MOV R42, 0x340 ;  /* 0x00000340002a7802 */ /* 0x000fe20000000f00 */
[----:B--2---:R-:W-:-:S08]  /*0300*/  DADD R40, R40, -R24 ;  /* 0x0000000028287229 */ /* 0x004fd00000000818 */
[----:B------:R-:W-:-:S10]  /*0310*/  DADD R24, -RZ, |R40| ;  /* 0x00000000ff187229 */ /* 0x000fd40000000528 */
[----:B------:R-:W-:-:S07]  /*0320*/  IMAD.MOV.U32 R3, RZ, RZ, R25 ;  /* 0x000000ffff037224 */ /* 0x000fce00078e0019 */
[----:B01--4-:R-:W-:Y:S05]  /*0330*/  CALL.REL.NOINC `($_Z14s1_length_prepPiPdS0_S0_S0_S0_S0_S0_S0_$__internal_accurate_pow) ;  /* 0x0000000c00107944 */ /* 0x013fea0003c00000 */
[----:B------:R-:W-:Y:S05]  /*0340*/  BSYNC.RECONVERGENT B1 ;  /* 0x0000000000017941 */ /* 0x000fea0003800200 */
.L_x_493:
        /* <DEDUP_REMOVED lines=16> */
.L_x_495:
[----:B------:R-:W-:Y:S05]  /*0450*/  BSYNC.RECONVERGENT B1 ;  /* 0x0000000000017941 */ /* 0x000fea0003800200 */
.L_x_494:
[----:B------:R-:W-:Y:S02]  /*0460*/  FSEL R22, R4, RZ, P0 ;  /* 0x000000ff04167208 */ /* 0x000fe40000000000 */
[----:B------:R-:W-:Y:S01]  /*0470*/  FSEL R23, R5, 1.875, P0 ;  /* 0x3ff0000005177808 */ /* 0x000fe20000000000 */
[----:B------:R-:W-:-:S05]  /*0480*/  IMAD.WIDE R4, R3, 0x8, R20 ;  /* 0x0000000803047825 */ /* 0x000fca00078e0214 */
[----:B------:R0:W-:Y:S01]  /*0490*/  STG.E.64 desc[UR4][R4.64+0x10], R22 ;  /* 0x0000101604007986 */ /* 0x0001e2000c101b04 */
[----:B------:R-:W-:Y:S05]  /*04a0*/  BRA `(.L_x_491) ;  /* 0x0000000800947947 */ /* 0x000fea0003800000 */
.L_x_1869:
[----:B-1----:R-:W-:-:S05]  /*04b0*/  IMAD.WIDE R22, R0, 0x8, R14 ;  /* 0x0000000800167825 */ /* 0x002fca00078e020e */
[----:B------:R-:W2:Y:S04]  /*04c0*/  LDG.E.64 R40, desc[UR4][R22.64] ;  /* 0x0000000416287981 */ /* 0x000ea8000c1e1b00 */
[----:B------:R-:W2:Y:S01]  /*04d0*/  LDG.E.64 R24, desc[UR4][R22.64+-0x8] ;  /* 0xfffff80416187981 */ /* 0x000ea2000c1e1b00 */
[----:B------:R-:W-:Y:S01]  /*04e0*/  BSSY.RECONVERGENT B1, `(.L_x_496) ;  /* 0x0000006000017945 */ /* 0x000fe20003800200 */
[----:B------:R-:W-:Y:S01]  /*04f0*/  MOV R42, 0x540 ;  /* 0x00000540002a7802 */ /* 0x000fe20000000f00 */
[----:B--2---:R-:W-:-:S08]  /*0500*/  DADD R40, R40, -R24 ;  /* 0x0000000028287229 */ /* 0x004fd00000000818 */
[----:B------:R-:W-:-:S10]  /*0510*/  DADD R24, -RZ, |R40| ;  /* 0x00000000ff187229 */ /* 0x000fd40000000528 */
[----:B------:R-:W-:-:S07]  /*0520*/  MOV R3, R25 ;  /* 0x0000001900037202 */ /* 0x000fce0000000f00 */
[----:B0--34-:R-:W-:Y:S05]  /*0530*/  CALL.REL.NOINC `($_Z14s1_length_prepPiPdS0_S0_S0_S0_S0_S0_S0_$__internal_accurate_pow) ;  /* 0x0000000800907944 */ /* 0x019fea0003c00000 */
[----:B------:R-:W-:Y:S05]  /*0540*/  BSYNC.RECONVERGENT B1 ;  /* 0x0000000000017941 */ /* 0x000fea0003800200 */
.L_x_496:
        /* <DEDUP_REMOVED lines=16> */
.L_x_498:
[----:B------:R-:W-:Y:S05]  /*0650*/  BSYNC.RECONVERGENT B1 ;  /* 0x0000000000017941 */ /* 0x000fea0003800200 */
.L_x_497:
[----:B------:R-:W-:Y:S02]  /*0660*/  FSEL R22, R4, RZ, P0 ;  /* 0x000000ff04167208 */ /* 0x000fe40000000000 */
[----:B------:R-:W-:Y:S01]  /*0670*/  FSEL R23, R5, 1.875, P0 ;  /* 0x3ff0000005177808 */ /* 0x000fe20000000000 */
[----:B------:R-:W-:-:S05]  /*0680*/  IMAD.WIDE R4, R3, 0x8, R20 ;  /* 0x0000000803047825 */ /* 0x000fca00078e0214 */
[----:B------:R0:W-:Y:S01]  /*0690*/  STG.E.64 desc[UR4][R4.64], R22 ;  /* 0x0000001604007986 */ /* 0x0001e2000c101b04 */
[----:B------:R-:W-:Y:S05]  /*06a0*/  BRA `(.L_x_491) ;  /* 0x0000000800147947 */ /* 0x000fea0003800000 */
.L_x_1870:
[----:B----4-:R-:W-:-:S05]  /*06b0*/  IMAD.WIDE R22, R0, 0x8, R12 ;  /* 0x0000000800167825 */ /* 0x010fca00078e020c */
[----:B------:R-:W2:Y:S04]  /*06c0*/  LDG.E.64 R40, desc[UR4][R22.64] ;  /* 0x0000000416287981 */ /* 0x000ea8000c1e1b00 */
[----:B------:R-:W2:Y:S01]  /*06d0*/  LDG.E.64 R24, desc[UR4][R22.64+-0x8] ;  /* 0xfffff80416187981 */ /* 0x000ea2000c1e1b00 */
[----:B------:R-:W-:Y:S01]  /*06e0*/  BSSY.RECONVERGENT B1, `(.L_x_499) ;  /* 0x0000006000017945 */ /* 0x000fe20003800200 */
[----:B------:R-:W-:Y:S01]  /*06f0*/  MOV R42, 0x740 ;  /* 0x00000740002a7802 */ /* 0x000fe20000000f00 */
[----:B--2---:R-:W-:-:S08]  /*0700*/  DADD R40, R40, -R24 ;  /* 0x0000000028287229 */ /* 0x004fd00000000818 */
[----:B------:R-:W-:-:S10]  /*0710*/  DADD R24, -RZ, |R40| ;  /* 0x00000000ff187229 */ /* 0x000fd40000000528 */
[----:B------:R-:W-:-:S07]  /*0720*/  IMAD.MOV.U32 R3, RZ, RZ, R25 ;  /* 0x000000ffff037224 */ /* 0x000fce00078e0019 */
[----:B01-3--:R-:W-:Y:S05]  /*0730*/  CALL.REL.NOINC `($_Z14s1_length_prepPiPdS0_S0_S0_S0_S0_S0_S0_$__internal_accurate_pow) ;  /* 0x0000000800107944 */ /* 0x00bfea0003c00000 */
[----:B------:R-:W-:Y:S05]  /*0740*/  BSYNC.RECONVERGENT B1 ;  /* 0x0000000000017941 */ /* 0x000fea0003800200 */
.L_x_499:
        /* <DEDUP_REMOVED lines=16> */
.L_x_501:
[----:B------:R-:W-:Y:S05]  /*0850*/  BSYNC.RECONVERGENT B1 ;  /* 0x0000000000017941 */ /* 0x000fea0003800200 */
.L_x_500:
[----:B------:R-:W-:Y:S02]  /*0860*/  FSEL R22, R4, RZ, P0 ;  /* 0x000000ff04167208 */ /* 0x000fe40000000000 */
[----:B------:R-:W-:Y:S01]  /*0870*/  FSEL R23, R5, 1.875, P0 ;  /* 0x3ff0000005177808 */ /* 0x000fe20000000000 */
[----:B------:R-:W-:-:S05]  /*0880*/  IMAD.WIDE R4, R3, 0x8, R20 ;  /* 0x0000000803047825 */ /* 0x000fca00078e0214 */
[----:B------:R0:W-:Y:S01]  /*0890*/  STG.E.64 desc[UR4][R4.64+0x8], R22 ;  /* 0x0000081604007986 */ /* 0x0001e2000c101b04 */
[----:B------:R-:W-:Y:S05]  /*08a0*/  BRA `(.L_x_491) ;  /* 0x0000000400947947 */ /* 0x000fea0003800000 */
.L_x_492:
[----:B------:R-:W-:-:S05]  /*08b0*/  IMAD.MOV.U32 R3, RZ, RZ, -0x3 ;  /* 0xfffffffdff037424 */ /* 0x000fca00078e00ff */
[----:B------:R-:W-:-:S04]  /*08c0*/  VIADDMNMX.U32 R3, R22, R3, 0x3, PT ;  /* 0x0000000316037446 */ /* 0x000fc80003800003 */
[----:B------:R-:W-:-:S04]  /*08d0*/  SHF.L.U32 R3, R3, 0x2, RZ ;  /* 0x0000000203037819 */ /* 0x000fc800000006ff */
[----:B------:R-:W2:Y:S02]  /*08e0*/  LDC R22, c[0x2][R3+0x10] ;  /* 0x0080040003167b82 */ /* 0x000ea40000000800 */
[----:B--2---:R-:W-:-:S04]  /*08f0*/  SHF.R.S32.HI R23, RZ, 0x1f, R22 ;  /* 0x0000001fff177819 */ /* 0x004fc80000011416 */
.L_x_1873:
[----:B------:R-:W-:Y:S05]  /*0900*/  BRX R22 -0x910                                                                                                                                                                                                                                                       (*"BRANCH_TARGETS .L_x_1874,.L_x_1875,.L_x_1876,.L_x_491"*) ;  /* 0xfffffff416bc7949 */ /* 0x000fea000383ffff */
.L_x_1876:
[----:B0-----:R-:W-:-:S05]  /*0910*/  IMAD.WIDE R22, R0, 0x8, R10 ;  /* 0x0000000800167825 */ /* 0x001fca00078e020a */
[----:B------:R-:W2:Y:S04]  /*0920*/  LDG.E.64 R40, desc[UR4][R22.64] ;  /* 0x0000000416287981 */ /* 0x000ea8000c1e1b00 */
[----:B------:R-:W2:Y:S01]  /*0930*/  LDG.E.64 R24, desc[UR4][R22.64+-0x8] ;  /* 0xfffff80416187981 */ /* 0x000ea2000c1e1b00 */
[----:B------:R-:W-:Y:S01]  /*0940*/  BSSY.RECONVERGENT B1, `(.L_x_502) ;  /* 0x0000006000017945 */ /* 0x000fe20003800200 */
[----:B------:R-:W-:Y:S01]  /*0950*/  MOV R42, 0x9a0 ;  /* 0x000009a0002a7802 */ /* 0x000fe20000000f00 */
[----:B--2---:R-:W-:-:S08]  /*0960*/  DADD R40, R40, -R24 ;  /* 0x0000000028287229 */ /* 0x004fd00000000818 */
[----:B------:R-:W-:-:S10]  /*0970*/  DADD R24, -RZ, |R40| ;  /* 0x00000000ff187229 */ /* 0x000fd40000000528 */
[----:B------:R-:W-:-:S07]  /*0980*/  IMAD.MOV.U32 R3, RZ, RZ, R25 ;  /* 0x000000ffff037224 */ /* 0x000fce00078e0019 */
[----:B-1-34-:R-:W-:Y:S05]  /*0990*/  CALL.REL.NOINC `($_Z14s1_length_prepPiPdS0_S0_S0_S0_S0_S0_S0_$__internal_accurate_pow) ;  /* 0x0000000400787944 */ /* 0x01afea0003c00000 */
[----:B------:R-:W-:Y:S05]  /*09a0*/  BSYNC.RECONVERGENT B1 ;  /* 0x0000000000017941 */ /* 0x000fea0003800200 */
.L_x_502:
        /* <DEDUP_REMOVED lines=16> */
.L_x_504:
[----:B------:R-:W-:Y:S05]  /*0ab0*/  BSYNC.RECONVERGENT B1 ;  /* 0x0000000000017941 */ /* 0x000fea0003800200 */
.L_x_503:
[----:B------:R-:W-:Y:S02]  /*0ac0*/  FSEL R22, R4, RZ, P0 ;  /* 0x000000ff04167208 */ /* 0x000fe40000000000 */
[----:B------:R-:W-:Y:S01]  /*0ad0*/  FSEL R23, R5, 1.875, P0 ;  /* 0x3ff0000005177808 */ /* 0x000fe20000000000 */
[----:B------:R-:W-:-:S05]  /*0ae0*/  IMAD.WIDE R4, R3, 0x8, R18 ;  /* 0x0000000803047825 */ /* 0x000fca00078e0212 */
[----:B------:R0:W-:Y:S01]  /*0af0*/  STG.E.64 desc[UR4][R4.64+0x10], R22 ;  /* 0x0000101604007986 */ /* 0x0001e2000c101b04 */
[----:B------:R-:W-:Y:S05]  /*0b00*/  BRA `(.L_x_491) ;  /* 0x0000000000fc7947 */ /* 0x000fea0003800000 */
.L_x_1874:
        /* <DEDUP_REMOVED lines=10> */
.L_x_505:
        /* <DEDUP_REMOVED lines=16> */
.L_x_507:
[----:B------:R-:W-:Y:S05]  /*0cb0*/  BSYNC.RECONVERGENT B1 ;  /* 0x0000000000017941 */ /* 0x000fea0003800200 */
.L_x_506:
[----:B------:R-:W-:Y:S02]  /*0cc0*/  FSEL R22, R4, RZ, P0 ;  /* 0x000000ff04167208 */ /* 0x000fe40000000000 */
[----:B------:R-:W-:Y:S01]  /*0cd0*/  FSEL R23, R5, 1.875, P0 ;  /* 0x3ff0000005177808 */ /* 0x000fe20000000000 */
[----:B------:R-:W-:-:S05]  /*0ce0*/  IMAD.WIDE R4, R3, 0x8, R18 ;  /* 0x0000000803047825 */ /* 0x000fca00078e0212 */
[----:B------:R0:W-:Y:S01]  /*0cf0*/  STG.E.64 desc[UR4][R4.64], R22 ;  /* 0x0000001604007986 */ /* 0x0001e2000c101b04 */
[----:B------:R-:W-:Y:S05]  /*0d00*/  BRA `(.L_x_491) ;  /* 0x00000000007c7947 */ /* 0x000fea0003800000 */
.L_x_1875:
[----:B0-----:R-:W-:-:S05]  /*0d10*/  IMAD.WIDE R22, R0, 0x8, R6 ;  /* 0x0000000800167825 */ /* 0x001fca00078e0206 */
[----:B------:R-:W2:Y:S04]  /*0d20*/  LDG.E.64 R40, desc[UR4][R22.64] ;  /* 0x0000000416287981 */ /* 0x000ea8000c1e1b00 */
[----:B------:R-:W2:Y:S01]  /*0d30*/  LDG.E.64 R24, desc[UR4][R22.64+-0x8] ;  /* 0xfffff80416187981 */ /* 0x000ea2000c1e1b00 */
[----:B------:R-:W-:Y:S01]  /*0d40*/  BSSY.RECONVERGENT B1, `(.L_x_508) ;  /* 0x0000006000017945 */ /* 0x000fe20003800200 */
[----:B------:R-:W-:Y:S01]  /*0d50*/  MOV R42, 0xda0 ;  /* 0x00000da0002a7802 */ /* 0x000fe20000000f00 */
[----:B--2---:R-:W-:-:S08]  /*0d60*/  DADD R40, R40, -R24 ;  /* 0x0000000028287229 */ /* 0x004fd00000000818 */
[----:B------:R-:W-:-:S10]  /*0d70*/  DADD R24, -RZ, |R40| ;  /* 0x00000000ff187229 */ /* 0x000fd40000000528 */
[----:B------:R-:W-:-:S07]  /*0d80*/  MOV R3, R25 ;  /* 0x0000001900037202 */ /* 0x000fce0000000f00 */
[----:B-1-34-:R-:W-:Y:S05]  /*0d90*/  CALL.REL.NOINC `($_Z14s1_length_prepPiPdS0_S0_S0_S0_S0_S0_S0_$__internal_accurate_pow) ;  /* 0x0000000000787944 */ /* 0x01afea0003c00000 */
[----:B------:R-:W-:Y:S05]  /*0da0*/  BSYNC.RECONVERGENT B1 ;  /* 0x0000000000017941 */ /* 0x000fea0003800200 */
.L_x_508:
        /* <DEDUP_REMOVED lines=16> */
.L_x_510:
[----:B------:R-:W-:Y:S05]  /*0eb0*/  BSYNC.RECONVERGENT B1 ;  /* 0x0000000000017941 */ /* 0x000fea0003800200 */
.L_x_509:
[----:B------:R-:W-:Y:S02]  /*0ec0*/  FSEL R22, R4, RZ, P0 ;  /* 0x000000ff04167208 */ /* 0x000fe40000000000 */
[----:B------:R-:W-:Y:S01]  /*0ed0*/  FSEL R23, R5, 1.875, P0 ;  /* 0x3ff0000005177808 */ /* 0x000fe20000000000 */
[----:B------:R-:W-:-:S05]  /*0ee0*/  IMAD.WIDE R4, R3, 0x8, R18 ;  /* 0x0000000803047825 */ /* 0x000fca00078e0212 */
[----:B------:R0:W-:Y:S02]  /*0ef0*/  STG.E.64 desc[UR4][R4.64+0x8], R22 ;  /* 0x0000081604007986 */ /* 0x0001e4000c101b04 */
.L_x_491:
[----:B------:R-:W-:Y:S05]  /*0f00*/  BSYNC.RECONVERGENT B0 ;  /* 0x0000000000007941 */ /* 0x000fea0003800200 */
.L_x_490:
[----:B0-2---:R-:W0:Y:S02]  /*0f10*/  LDC.64 R4, c[0x0][0x380] ;  /* 0x0000e000ff047b82 */ /* 0x005e240000000a00 */
[----:B0-----:R-:W2:Y:S01]  /*0f20*/  LDG.E R4, desc[UR4][R4.64] ;  /* 0x0000000404047981 */ /* 0x001ea2000c1e1900 */
[----:B------:R-:W-:Y:S02]  /*0f30*/  IMAD.IADD R43, R2, 0x1, R43 ;  /* 0x00000001022b7824 */ /* 0x000fe400078e022b */
[----:B--2---:R-:W-:-:S05]  /*0f40*/  IMAD R0, R4, 0x6, RZ ;  /* 0x0000000604007824 */ /* 0x004fca00078e02ff */
[----:B------:R-:W-:-:S13]  /*0f50*/  ISETP.GE.AND P0, PT, R43, R0, PT ;  /* 0x000000002b00720c */ /* 0x000fda0003f06270 */
[----:B------:R-:W-:Y:S05]  /*0f60*/  @!P0 BRA `(.L_x_511) ;  /* 0xfffffff000788947 */ /* 0x000fea000383ffff */
[----:B------:R-:W-:Y:S05]  /*0f70*/  EXIT ;  /* 0x000000000000794d */ /* 0x000fea0003800000 */
        .type           $_Z14s1_length_prepPiPdS0_S0_S0_S0_S0_S0_S0_$__internal_accurate_pow,@function
        .size           $_Z14s1_length_prepPiPdS0_S0_S0_S0_S0_S0_S0_$__internal_accurate_pow,(.L_x_1994 - $_Z14s1_length_prepPiPdS0_S0_S0_S0_S0_S0_S0_$__internal_accurate_pow)
$_Z14s1_length_prepPiPdS0_S0_S0_S0_S0_S0_S0_$__internal_accurate_pow:
[----:B------:R-:W-:Y:S01]  /*0f80*/  ISETP.GT.U32.AND P0, PT, R3, 0xfffff, PT ;  /* 0x000fffff0300780c */ /* 0x000fe20003f04070 */
[----:B------:R-:W-:Y:S01]  /*0f90*/  IMAD.MOV.U32 R22, RZ, RZ, R24 ;  /* 0x000000ffff167224 */ /* 0x000fe200078e0018 */
[----:B------:R-:W-:Y:S01]  /*0fa0*/  MOV R29, 0x3ed0f5d2 ;  /* 0x3ed0f5d2001d7802 */ /* 0x000fe20000000f00 */
[--C-:B------:R-:W-:Y:S01]  /*0fb0*/  IMAD.MOV.U32 R23, RZ, RZ, R3.reuse ;  /* 0x000000ffff177224 */ /* 0x100fe200078e0003 */
[----:B------:R-:W-:Y:S01]  /*0fc0*/  UMOV UR6, 0x7d2cafe2 ;  /* 0x7d2cafe200067882 */ /* 0x000fe20000000000 */
[--C-:B------:R-:W-:Y:S01]  /*0fd0*/  IMAD.MOV.U32 R25, RZ, RZ, R3.reuse ;  /* 0x000000ffff197224 */ /* 0x100fe200078e0003 */
[----:B------:R-:W-:Y:S01]  /*0fe0*/  UMOV UR7, 0x3eb0f5ff ;  /* 0x3eb0f5ff00077882 */ /* 0x000fe20000000000 */
[----:B------:R-:W-:Y:S01]  /*0ff0*/  IMAD.MOV.U32 R28, RZ, RZ, 0x41ad3b5a ;  /* 0x41ad3b5aff1c7424 */ /* 0x000fe200078e00ff */
[----:B------:R-:W-:Y:S01]  /*1000*/  SHF.R.U32.HI R3, RZ, 0x14, R3 ;  /* 0x00000014ff037819 */ /* 0x000fe20000011603 */
[----:B------:R-:W-:Y:S01]  /*1010*/  UMOV UR8, 0x3b39803f ;  /* 0x3b39803f00087882 */ /* 0x000fe20000000000 */
[----:B------:R-:W-:-:S03]  /*1020*/  UMOV UR9, 0x3c7abc9e ;  /* 0x3c7abc9e00097882 */ /* 0x000fc60000000000 */
[----:B------:R-:W-:-:S10]  /*1030*/  @!P0 DMUL R22, R22, 1.80143985094819840000e+16 ;  /* 0x4350000016168828 */ /* 0x000fd40000000000 */
[----:B------:R-:W-:Y:S01]  /*1040*/  @!P0 MOV R25, R23 ;  /* 0x0000001700198202 */ /* 0x000fe20000000f00 */
[----:B------:R-:W-:Y:S01]  /*1050*/  @!P0 IMAD.MOV.U32 R24, RZ, RZ, R22 ;  /* 0x000000ffff188224 */ /* 0x000fe200078e0016 */
[----:B------:R-:W-:Y:S02]  /*1060*/  @!P0 LEA.HI R3, R23, 0xffffffca, RZ, 0xc ;  /* 0xffffffca17038811 */ /* 0x000fe400078f60ff */
[----:B------:R-:W-:Y:S01]  /*1070*/  LOP3.LUT R25, R25, 0x800fffff, RZ, 0xc0, !PT ;  /* 0x800fffff19197812 */ /* 0x000fe200078ec0ff */
[----:B------:R-:W-:Y:S02]  /*1080*/  IMAD.MOV.U32 R26, RZ, RZ, R24 ;  /* 0x000000ffff1a7224 */ /* 0x000fe400078e0018 */
[----:B------:R-:W-:Y:S01]  /*1090*/  IMAD.MOV.U32 R24, RZ, RZ, RZ ;  /* 0x000000ffff187224 */ /* 0x000fe200078e00ff */
[----:B------:R-:W-:Y:S01]  /*10a0*/  LOP3.LUT R27, R25, 0x3ff00000, RZ, 0xfc, !PT ;  /* 0x3ff00000191b7812 */ /* 0x000fe200078efcff */
[----:B------:R-:W-:-:S03]  /*10b0*/  VIADD R22, R3, 0xfffffc01 ;  /* 0xfffffc0103167836 */ /* 0x000fc60000000000 */
[----:B------:R-:W-:-:S13]  /*10c0*/  ISETP.GE.U32.AND P1, PT, R27, 0x3ff6a09f, PT ;  /* 0x3ff6a09f1b00780c */ /* 0x000fda0003f26070 */
[----:B------:R-:W-:Y:S02]  /*10d0*/  @P1 VIADD R25, R27, 0xfff00000 ;  /* 0xfff000001b191836 */ /* 0x000fe40000000000 */
[----:B------:R-:W-:Y:S02]  /*10e0*/  @P1 VIADD R22, R3, 0xfffffc02 ;  /* 0xfffffc0203161836 */ /* 0x000fe40000000000 */
        /* <DEDUP_REMOVED lines=9> */
[----:B------:R-:W-:-:S08]  /*1180*/  DMUL R34, R24, R24 ;  /* 0x0000001818227228 */ /* 0x000fd00000000000 */
[----:B------:R-:W-:Y:S01]  /*1190*/  DFMA R28, R34, UR6, R28 ;  /* 0x00000006221c7c2b */ /* 0x000fe2000800001c */
[----:B------:R-:W-:Y:S01]  /*11a0*/  UMOV UR6, 0x75488a3f ;  /* 0x75488a3f00067882 */ /* 0x000fe20000000000 */
[----:B------:R-:W-:-:S06]  /*11b0*/  UMOV UR7, 0x3ef3b20a ;  /* 0x3ef3b20a00077882 */ /* 0x000fcc0000000000 */
[----:B------:R-:W-:Y:S01]  /*11c0*/  DFMA R32, R34, R28, UR6 ;  /* 0x0000000622207e2b */ /* 0x000fe2000800001c */
[----:B------:R-:W-:Y:S01]  /*11d0*/  UMOV UR6, 0xe4faecd5 ;  /* 0xe4faecd500067882 */ /* 0x000fe20000000000 */
[----:B------:R-:W-:Y:S01]  /*11e0*/  UMOV UR7, 0x3f1745cd ;  /* 0x3f1745cd00077882 */ /* 0x000fe20000000000 */
[----:B------:R-:W-:-:S05]  /*11f0*/  DADD R28, R26, -R24 ;  /* 0x000000001a1c7229 */ /* 0x000fca0000000818 */
[----:B------:R-:W-:Y:S01]  /*1200*/  DFMA R32, R34, R32, UR6 ;  /* 0x0000000622207e2b */ /* 0x000fe20008000020 */
        /* <DEDUP_REMOVED lines=21> */
[----:B------:R-:W-:Y:S02]  /*1360*/  VIADD R33, R29, 0x100000 ;  /* 0x001000001d217836 */ /* 0x000fe40000000000 */
[----:B------:R-:W-:-:S03]  /*1370*/  IMAD.MOV.U32 R32, RZ, RZ, R28 ;  /* 0x000000ffff207224 */ /* 0x000fc600078e001c */
[----:B------:R-:W-:Y:S01]  /*1380*/  DADD R36, R36, -UR6 ;  /* 0x8000000624247e29 */ /* 0x000fe20008000000 */
[----:B------:R-:W-:Y:S01]  /*1390*/  UMOV UR6, 0x80000000 ;  /* 0x8000000000067882 */ /* 0x000fe20000000000 */
[----:B------:R-:W-:Y:S01]  /*13a0*/  UMOV UR7, 0x43300000 ;  /* 0x4330000000077882 */ /* 0x000fe20000000000 */
[C---:B------:R-:W-:Y:S02]  /*13b0*/  DFMA R32, R24.reuse, R32, R34 ;  /* 0x000000201820722b */ /* 0x040fe40000000022 */
[----:B------:R-:W-:-:S08]  /*13c0*/  DMUL R34, R24, R30 ;  /* 0x0000001e18227228 */ /* 0x000fd00000000000 */
[----:B------:R-:W-:-:S08]  /*13d0*/  DFMA R38, R24, R30, -R34 ;  /* 0x0000001e1826722b */ /* 0x000fd00000000822 */
        /* <DEDUP_REMOVED lines=15> */
[----:B------:R-:W-:-:S08]  /*14d0*/  DADD R24, R26, R24 ;  /* 0x000000001a187229 */ /* 0x000fd00000000018 */
[----:B------:R-:W-:Y:S01]  /*14e0*/  DADD R28, R28, R24 ;  /* 0x000000001c1c7229 */ /* 0x000fe20000000018 */
[----:B------:R-:W-:Y:S01]  /*14f0*/  LOP3.LUT R24, R22, 0x80000000, RZ, 0x3c, !PT ;  /* 0x8000000016187812 */ /* 0x000fe200078e3cff */
[----:B------:R-:W-:-:S06]  /*1500*/  IMAD.MOV.U32 R25, RZ, RZ, 0x43300000 ;  /* 0x43300000ff197424 */ /* 0x000fcc00078e00ff */
[----:B------:R-:W-:Y:S02]  /*1510*/  DADD R26, R30, R28 ;  /* 0x000000001e1a7229 */ /* 0x000fe4000000001c */
[----:B------:R-:W-:Y:S01]  /*1520*/  DADD R24, R24, -UR6 ;  /* 0x8000000618187e29 */ /* 0x000fe20008000000 */
[----:B------:R-:W-:Y:S01]  /*1530*/  UMOV UR6, 0xfefa39ef ;  /* 0xfefa39ef00067882 */ /* 0x000fe20000000000 */
[----:B------:R-:W-:-:S04]  /*1540*/  UMOV UR7, 0x3fe62e42 ;  /* 0x3fe62e4200077882 */ /* 0x000fc80000000000 */
[--C-:B------:R-:W-:Y:S02]  /*1550*/  DADD R32, R30, -R26.reuse ;  /* 0x000000001e207229 */ /* 0x100fe4000000081a */
[----:B------:R-:W-:-:S06]  /*1560*/  DFMA R22, R24, UR6, R26 ;  /* 0x0000000618167c2b */ /* 0x000fcc000800001a */
[----:B------:R-:W-:Y:S02]  /*1570*/  DADD R32, R28, R32 ;  /* 0x000000001c207229 */ /* 0x000fe40000000020 */
[----:B------:R-:W-:Y:S01]  /*1580*/  DFMA R30, R24, -UR6, R22 ;  /* 0x80000006181e7c2b */ /* 0x000fe20008000016 */
[----:B------:R-:W-:Y:S01]  /*1590*/  MOV R29, R5 ;  /* 0x00000005001d7202 */ /* 0x000fe20000000f00 */
[----:B------:R-:W-:-:S03]  /*15a0*/  IMAD.MOV.U32 R28, RZ, RZ, R4 ;  /* 0x000000ffff1c7224 */ /* 0x000fc600078e0004 */
[C---:B------:R-:W-:Y:S01]  /*15b0*/  LOP3.LUT R3, R29.reuse, 0xff0fffff, RZ, 0xc0, !PT ;  /* 0xff0fffff1d037812 */ /* 0x040fe200078ec0ff */
[----:B------:R-:W-:Y:S02]  /*15c0*/  IMAD.SHL.U32 R4, R29, 0x2, RZ ;  /* 0x000000021d047824 */ /* 0x000fe400078e00ff */
[----:B------:R-:W-:-:S03]  /*15d0*/  DADD R30, -R26, R30 ;  /* 0x000000001a1e7229 */ /* 0x000fc6000000011e */
[----:B------:R-:W-:-:S04]  /*15e0*/  ISETP.GT.U32.AND P0, PT, R4, -0x2000001, PT ;  /* 0xfdffffff0400780c */ /* 0x000fc80003f04070 */
[----:B------:R-:W-:Y:S01]  /*15f0*/  SEL R29, R3, R29, P0 ;  /* 0x0000001d031d7207 */ /* 0x000fe20000000000 */
[----:B------:R-:W-:-:S08]  /*1600*/  DADD R30, R32, -R30 ;  /* 0x00000000201e7229 */ /* 0x000fd0000000081e */
[----:B------:R-:W-:-:S08]  /*1610*/  DFMA R24, R24, UR8, R30 ;  /* 0x0000000818187c2b */ /* 0x000fd0000800001e */
[----:B------:R-:W-:-:S08]  /*1620*/  DADD R4, R22, R24 ;  /* 0x0000000016047229 */ /* 0x000fd00000000018 */
[----:B------:R-:W-:Y:S02]  /*1630*/  DADD R22, R22, -R4 ;  /* 0x0000000016167229 */ /* 0x000fe40000000804 */
[----:B------:R-:W-:-:S06]  /*1640*/  DMUL R30, R4, R28 ;  /* 0x0000001c041e7228 */ /* 0x000fcc0000000000 */
[----:B------:R-:W-:Y:S02]  /*1650*/  DADD R22, R24, R22 ;  /* 0x0000000018167229 */ /* 0x000fe40000000016 */
[----:B------:R-:W-:-:S08]  /*1660*/  DFMA R4, R4, R28, -R30 ;  /* 0x0000001c0404722b */ /* 0x000fd0000000081e */
[----:B------:R-:W-:Y:S01]  /*1670*/  DFMA R28, R22, R28, R4 ;  /* 0x0000001c161c722b */ /* 0x000fe20000000004 */
[----:B------:R-:W-:Y:S02]  /*1680*/  IMAD.MOV.U32 R4, RZ, RZ, 0x652b82fe ;  /* 0x652b82feff047424 */ /* 0x000fe400078e00ff */
[----:B------:R-:W-:-:S05]  /*1690*/  IMAD.MOV.U32 R5, RZ, RZ, 0x3ff71547 ;  /* 0x3ff71547ff057424 */ /* 0x000fca00078e00ff */
        /* <DEDUP_REMOVED lines=11> */
[----:B------:R-:W-:Y:S01]  /*1750*/  IMAD.MOV.U32 R26, RZ, RZ, -0x35dec16 ;  /* 0xfca213eaff1a7424 */ /* 0x000fe200078e00ff */
[----:B------:R-:W-:Y:S01]  /*1760*/  UMOV UR7, 0x3e5ade15 ;  /* 0x3e5ade1500077882 */ /* 0x000fe20000000000 */
[----:B------:R-:W-:-:S06]  /*1770*/  IMAD.MOV.U32 R27, RZ, RZ, 0x3e928af3 ;  /* 0x3e928af3ff1b7424 */ /* 0x000fcc00078e00ff */
        /* <DEDUP_REMOVED lines=27> */
[----:B------:R-:W-:Y:S01]  /*1930*/  IMAD R25, R4, 0x100000, R27 ;  /* 0x0010000004197824 */ /* 0x000fe200078e021b */
[----:B------:R-:W-:Y:S01]  /*1940*/  MOV R24, R26 ;  /* 0x0000001a00187202 */ /* 0x000fe20000000f00 */
[----:B------:R-:W-:Y:S06]  /*1950*/  @!P0 BRA `(.L_x_512) ;  /* 0x0000000000308947 */ /* 0x000fec0003800000 */
[----:B------:R-:W-:Y:S01]  /*1960*/  FSETP.GEU.AND P1, PT, |R23|, 4.2275390625, PT ;  /* 0x408748001700780b */ /* 0x000fe20003f2e200 */
[C---:B------:R-:W-:Y:S02]  /*1970*/  DADD R24, R22.reuse, +INF ;  /* 0x7ff0000016187429 */ /* 0x040fe40000000000 */
[----:B------:R-:W-:-:S08]  /*1980*/  DSETP.GEU.AND P0, PT, R22, RZ, PT ;  /* 0x000000ff1600722a */ /* 0x000fd00003f0e000 */
[----:B------:R-:W-:Y:S02]  /*1990*/  FSEL R24, R24, RZ, P0 ;  /* 0x000000ff18187208 */ /* 0x000fe40000000000 */
[----:B------:R-:W-:Y:S02]  /*19a0*/  @!P1 LEA.HI R3, R4, R4, RZ, 0x1 ;  /* 0x0000000404039211 */ /* 0x000fe400078f08ff */
[----:B------:R-:W-:Y:S02]  /*19b0*/  FSEL R25, R25, RZ, P0 ;  /* 0x000000ff19197208 */ /* 0x000fe40000000000 */
[----:B------:R-:W-:-:S05]  /*19c0*/  @!P1 SHF.R.S32.HI R3, RZ, 0x1, R3 ;  /* 0x00000001ff039819 */ /* 0x000fca0000011403 */
[----:B------:R-:W-:Y:S02]  /*19d0*/  @!P1 IMAD.IADD R4, R4, 0x1, -R3 ;  /* 0x0000000104049824 */ /* 0x000fe400078e0a03 */
[----:B------:R-:W-:-:S03]  /*19e0*/  @!P1 IMAD R27, R3, 0x100000, R27 ;  /* 0x00100000031b9824 */ /* 0x000fc600078e021b */
[----:B------:R-:W-:Y:S01]  /*19f0*/  @!P1 LEA R5, R4, 0x3ff00000, 0x14 ;  /* 0x3ff0000004059811 */ /* 0x000fe200078ea0ff */
[----:B------:R-:W-:-:S06]  /*1a00*/  @!P1 IMAD.MOV.U32 R4, RZ, RZ, RZ ;  /* 0x000000ffff049224 */ /* 0x000fcc00078e00ff */
[----:B------:R-:W-:-:S11]  /*1a10*/  @!P1 DMUL R24, R26, R4 ;  /* 0x000000041a189228 */ /* 0x000fd60000000000 */
.L_x_512:
[----:B------:R-:W-:Y:S01]  /*1a20*/  DFMA R28, R28, R24, R24 ;  /* 0x000000181c1c722b */ /* 0x000fe20000000018 */
[----:B------:R-:W-:Y:S01]  /*1a30*/  IMAD.MOV.U32 R4, RZ, RZ, R42 ;  /* 0x000000ffff047224 */ /* 0x000fe200078e002a */
[----:B------:R-:W-:Y:S01]  /*1a40*/  DSETP.NEU.AND P0, PT, |R24|, +INF , PT ;  /* 0x7ff000001800742a */ /* 0x000fe20003f0d200 */
[----:B------:R-:W-:-:S07]  /*1a50*/  IMAD.MOV.U32 R5, RZ, RZ, 0x0 ;  /* 0x00000000ff057424 */ /* 0x000fce00078e00ff */
[----:B------:R-:W-:Y:S02]  /*1a60*/  FSEL R3, R24, R28, !P0 ;  /* 0x0000001c18037208 */ /* 0x000fe40004000000 */
[----:B------:R-:W-:Y:S01]  /*1a70*/  FSEL R24, R25, R29, !P0 ;  /* 0x0000001d19187208 */ /* 0x000fe20004000000 */
[----:B------:R-:W-:Y:S06]  /*1a80*/  RET.REL.NODEC R4 `(_Z14s1_length_prepPiPdS0_S0_S0_S0_S0_S0_S0_) ;  /* 0xffffffe4045c7950 */ /* 0x000fec0003c3ffff */
.L_x_513:
        /* <DEDUP_REMOVED lines=15> */
.L_x_1994:


//--------------------- .text._Z12s1_frac2cartPiPdS0_S0_S0_S0_S0_S0_S0_S0_ --------------------------
	.section	.text._Z12s1_frac2cartPiPdS0_S0_S0_S0_S0_S0_S0_S0_,"ax",@progbits
	.align	128
        .global         _Z12s1_frac2cartPiPdS0_S0_S0_S0_S0_S0_S0_S0_
        .type           _Z12s1_frac2cartPiPdS0_S0_S0_S0_S0_S0_S0_S0_,@function
        .size           _Z12s1_frac2cartPiPdS0_S0_S0_S0_S0_S0_S0_S0_,(.L_x_2055 - _Z12s1_frac2cartPiPdS0_S0_S0_S0_S0_S0_S0_S0_)
        .other          _Z12s1_frac2cartPiPdS0_S0_S0_S0_S0_S0_S0_S0_,@"STO_CUDA_ENTRY STV_DEFAULT"
_Z12s1_frac2cartPiPdS0_S0_S0_S0_S0_S0_S0_S0_:
.text._Z12s1_frac2cartPiPdS0_S0_S0_S0_S0_S0_S0_S0_:
[----:B------:R-:W-:Y:S08]  /*0000*/  LDC R1, c[0x0][0x37c] ;  /* 0x0000df00ff017b82 */ /* 0x000ff00000000800 */
[----:B------:R-:W0:Y:S01]  /*0010*/  LDC.64 R2, c[0x0][0x380] ;  /* 0x0000e000ff027b82 */ /* 0x000e220000000a00 */
[----:B------:R-:W0:Y:S02]  /*0020*/  LDCU.64 UR4, c[0x0][0x358] ;  /* 0x00006b00ff0477ac */ /* 0x000e240008000a00 */
[----:B0-----:R-:W2:Y:S05]  /*0030*/  LDG.E R5, desc[UR4][R2.64] ;  /* 0x0000000402057981 */ /* 0x001eaa000c1e1900 */
[----:B------:R-:W0:Y:S01]  /*0040*/  S2UR UR6, SR_CTAID.X ;  /* 0x00000000000679c3 */ /* 0x000e220000002500 */
[----:B------:R-:W0:Y:S07]  /*0050*/  S2R R0, SR_TID.X ;  /* 0x0000000000007919 */ /* 0x000e2e0000002100 */
[----:B------:R-:W0:Y:S02]  /*0060*/  LDC R15, c[0x0][0x360] ;  /* 0x0000d800ff0f7b82 */ /* 0x000e240000000800 */
[----:B0-----:R-:W-:-:S05]  /*0070*/  IMAD R0, R15, UR6, R0 ;  /* 0x000000060f007c24 */ /* 0x001fca000f8e0200 */
[----:B--2---:R-:W-:-:S13]  /*0080*/  ISETP.GE.AND P0, PT, R0, R5, PT ;  /* 0x000000050000720c */ /* 0x004fda0003f06270 */
[----:B------:R-:W-:Y:S05]  /*0090*/  @P0 EXIT ;  /* 0x000000000000094d */ /* 0x000fea0003800000 */
[----:B------:R-:W0:Y:S01]  /*00a0*/  LDC.64 R4, c[0x0][0x388] ;  /* 0x0000e200ff047b82 */ /* 0x000e220000000a00 */
[----:B------:R-:W1:Y:S07]  /*00b0*/  LDCU UR6, c[0x0][0x370] ;  /* 0x00006e00ff0677ac */ /* 0x000e6e0008000800 */
[----:B------:R-:W2:Y:S08]  /*00c0*/  LDC.64 R6, c[0x0][0x390] ;  /* 0x0000e400ff067b82 */ /* 0x000eb00000000a00 */
[----:B------:R-:W3:Y:S01]  /*00d0*/  LDC.64 R8, c[0x0][0x398] ;  /* 0x0000e600ff087b82 */ /* 0x000ee20000000a00 */
[----:B-1----:R-:W-:-:S07]  /*00e0*/  IMAD R15, R15, UR6, RZ ;  /* 0x000000060f0f7c24 */ /* 0x002fce000f8e02ff */
.L_x_514:
[----:B------:R-:W1:Y:S01]  /*00f0*/  LDC.64 R16, c[0x0][0x3a8] ;  /* 0x0000ea00ff107b82 */ /* 0x000e620000000a00 */
[----:B0-----:R-:W4:Y:S04]  /*0100*/  LDG.E.64 R22, desc[UR4][R4.64+0x8] ;  /* 0x0000080404167981 */ /* 0x001f28000c1e1b00 */
[----:B------:R-:W5:Y:S03]  /*0110*/  LDG.E.64 R18, desc[UR4][R4.64] ;  /* 0x0000000404127981 */ /* 0x000f66000c1e1b00 */
[----:B------:R-:W0:Y:S08]  /*0120*/  LDC.64 R10, c[0x0][0x3a0] ;  /* 0x0000e800ff0a7b82 */ /* 0x000e300000000a00 */
[----:B------:R-:W2:Y:S01]  /*0130*/  LDC.64 R12, c[0x0][0x3b0] ;  /* 0x0000ec00ff0c7b82 */ /* 0x000ea20000000a00 */
[----:B-1----:R-:W-:-:S07]  /*0140*/  IMAD.WIDE R16, R0, 0x8, R16 ;  /* 0x0000000800107825 */ /* 0x002fce00078e0210 */
[----:B------:R-:W1:Y:S01]  /*0150*/  LDC.64 R28, c[0x0][0x3b8] ;  /* 0x0000ee00ff1c7b82 */ /* 0x000e620000000a00 */
[----:B------:R-:W4:Y:S01]  /*0160*/  LDG.E.64 R24, desc[UR4][R16.64] ;  /* 0x0000000410187981 */ /* 0x000f22000c1e1b00 */
[----:B0-----:R-:W-:-:S05]  /*0170*/  IMAD.WIDE R10, R0, 0x8, R10 ;  /* 0x00000008000a7825 */ /* 0x001fca00078e020a */
[----:B------:R-:W5:Y:S01]  /*0180*/  LDG.E.64 R20, desc[UR4][R10.64] ;  /* 0x000000040a147981 */ /* 0x000f62000c1e1b00 */
[C---:B--2---:R-:W-:Y:S01]  /*0190*/  IMAD.WIDE R12, R0.reuse, 0x8, R12 ;  /* 0x00000008000c7825 */ /* 0x044fe200078e020c */
[----:B----4-:R-:W-:Y:S02]  /*01a0*/  DMUL R26, R24, R22 ;  /* 0x00000016181a7228 */ /* 0x010fe40000000000 */
[----:B------:R-:W2:Y:S04]  /*01b0*/  LDG.E.64 R24, desc[UR4][R4.64+0x10] ;  /* 0x0000100404187981 */ /* 0x000ea8000c1e1b00 */
[----:B------:R-:W2:Y:S02]  /*01c0*/  LDG.E.64 R22, desc[UR4][R12.64] ;  /* 0x000000040c167981 */ /* 0x000ea4000c1e1b00 */
[----:B-----5:R-:W-:Y:S01]  /*01d0*/  DFMA R18, R20, R18, R26 ;  /* 0x000000121412722b */ /* 0x020fe2000000001a */
[----:B-1----:R-:W-:-:S07]  /*01e0*/  IMAD.WIDE R28, R0, 0x8, R28 ;  /* 0x00000008001c7825 */ /* 0x002fce00078e021c */
[----:B--2---:R-:W-:-:S07]  /*01f0*/  DFMA R26, R22, R24, R18 ;  /* 0x00000018161a722b */ /* 0x004fce0000000012 */
[----:B------:R0:W-:Y:S04]  /*0200*/  STG.E.64 desc[UR4][R28.64], R26 ;  /* 0x0000001a1c007986 */ /* 0x0001e8000c101b04 */
[----:B------:R-:W0:Y:S04]  /*0210*/  LDG.E.64 R22, desc[UR4][R16.64] ;  /* 0x0000000410167981 */ /* 0x000e28000c1e1b00 */
[----:B------:R-:W0:Y:S04]  /*0220*/  LDG.E.64 R24, desc[UR4][R6.64+0x8] ;  /* 0x0000080406187981 */ /* 0x000e28000c1e1b00 */
[----:B------:R-:W2:Y:S04]  /*0230*/  LDG.E.64 R18, desc[UR4][R10.64] ;  /* 0x000000040a127981 */ /* 0x000ea8000c1e1b00 */
[----:B------:R-:W2:Y:S01]  /*0240*/  LDG.E.64 R20, desc[UR4][R6.64] ;  /* 0x0000000406147981 */ /* 0x000ea2000c1e1b00 */
[----:B0-----:R-:W-:-:S03]  /*0250*/  DMUL R26, R22, R24 ;  /* 0x00000018161a7228 */ /* 0x001fc60000000000 */
[----:B------:R-:W4:Y:S04]  /*0260*/  LDG.E.64 R22, desc[UR4][R12.64] ;  /* 0x000000040c167981 */ /* 0x000f28000c1e1b00 */
[----:B------:R-:W4:Y:S01]  /*0270*/  LDG.E.64 R24, desc[UR4][R6.64+0x10] ;  /* 0x0000100406187981 */ /* 0x000f22000c1e1b00 */
[----:B--2---:R-:W-:Y:S01]  /*0280*/  DFMA R18, R18, R20, R26 ;  /* 0x000000141212722b */ /* 0x004fe2000000001a */
[----:B------:R-:W0:Y:S02]  /*0290*/  LDC.64 R20, c[0x0][0x3c0] ;  /* 0x0000f000ff147b82 */ /* 0x000e240000000a00 */
[----:B0-----:R-:W-:-:S05]  /*02a0*/  IMAD.WIDE R26, R0, 0x8, R20 ;  /* 0x00000008001a7825 */ /* 0x001fca00078e0214 */
[----:B----4-:R-:W-:Y:S01]  /*02b0*/  DFMA R18, R22, R24, R18 ;  /* 0x000000181612722b */ /* 0x010fe20000000012 */
[----:B------:R-:W0:Y:S06]  /*02c0*/  LDC.64 R22, c[0x0][0x3c8] ;  /* 0x0000f200ff167b82 */ /* 0x000e2c0000000a00 */
[----:B------:R1:W-:Y:S04]  /*02d0*/  STG.E.64 desc[UR4][R26.64], R18 ;  /* 0x000000121a007986 */ /* 0x0003e8000c101b04 */
[----:B------:R-:W2:Y:S04]  /*02e0*/  LDG.E.64 R16, desc[UR4][R16.64] ;  /* 0x0000000410107981 */ /* 0x000ea8000c1e1b00 */
[----:B------:R-:W4:Y:S04]  /*02f0*/  LDG.E.64 R10, desc[UR4][R10.64] ;  /* 0x000000040a0a7981 */ /* 0x000f28000c1e1b00 */
[----:B---3--:R-:W4:Y:S04]  /*0300*/  LDG.E.64 R20, desc[UR4][R8.64] ;  /* 0x0000000408147981 */ /* 0x008f28000c1e1b00 */
[----:B-1----:R-:W2:Y:S04]  /*0310*/  LDG.E.64 R18, desc[UR4][R8.64+0x8] ;  /* 0x0000080408127981 */ /* 0x002ea8000c1e1b00 */
[----:B------:R-:W3:Y:S04]  /*0320*/  LDG.E.64 R12, desc[UR4][R12.64] ;  /* 0x000000040c0c7981 */ /* 0x000ee8000c1e1b00 */
[----:B------:R-:W3:Y:S01]  /*0330*/  LDG.E.64 R24, desc[UR4][R8.64+0x10] ;  /* 0x0000100408187981 */ /* 0x000ee2000c1e1b00 */
[----:B0-----:R-:W-:Y:S01]  /*0340*/  IMAD.WIDE R22, R0, 0x8, R22 ;  /* 0x0000000800167825 */ /* 0x001fe200078e0216 */
[----:B--2---:R-:W-:-:S08]  /*0350*/  DMUL R28, R16, R18 ;  /* 0x00000012101c7228 */ /* 0x004fd00000000000 */
[----:B----4-:R-:W-:-:S08]  /*0360*/  DFMA R20, R10, R20, R28 ;  /* 0x000000140a14722b */ /* 0x010fd0000000001c */
[----:B---3--:R-:W-:-:S07]  /*0370*/  DFMA R20, R12, R24, R20 ;  /* 0x000000180c14722b */ /* 0x008fce0000000014 */
[----:B------:R1:W-:Y:S04]  /*0380*/  STG.E.64 desc[UR4][R22.64], R20 ;  /* 0x0000001416007986 */ /* 0x0003e8000c101b04 */
[----:B------:R-:W2:Y:S01]  /*0390*/  LDG.E R17, desc[UR4][R2.64] ;  /* 0x0000000402117981 */ /* 0x000ea2000c1e1900 */
[----:B------:R-:W-:-:S04]  /*03a0*/  IADD3 R0, PT, PT, R15, R0, RZ ;  /* 0x000000000f007210 */ /* 0x000fc80007ffe0ff */
[----:B--2---:R-:W-:-:S13]  /*03b0*/  ISETP.GE.AND P0, PT, R0, R17, PT ;  /* 0x000000110000720c */ /* 0x004fda0003f06270 */
[----:B-1----:R-:W-:Y:S05]  /*03c0*/  @!P0 BRA `(.L_x_514) ;  /* 0xfffffffc00488947 */ /* 0x002fea000383ffff */
[----:B------:R-:W-:Y:S05]  /*03d0*/  EXIT ;  /* 0x000000000000794d */ /* 0x000fea0003800000 */
.L_x_515:
        /* <DEDUP_REMOVED lines=10> */
.L_x_2055:


//--------------------- .text._Z21s1_fix_modify_upgradePiS_PdS0_S0_S0_S0_S0_S0_S0_S0_S0_S0_S0_S0_S0_ --------------------------
	.section	.text._Z21s1_fix_modify_upgradePiS_PdS0_S0_S0_S0_S0_S0_S0_S0_S0_S0_S0_S0_S0_,"ax",@progbits
	.align	128
        .global         _Z21s1_fix_modify_upgradePiS_PdS0_S0_S0_S0_S0_S0_S0_S0_S0_S0_S0_S0_S0_
        .type           _Z21s1_fix_modify_upgradePiS_PdS0_S0_S0_S0_S0_S0_S0_S0_S0_S0_S0_S0_S0_,@function
        .size           _Z21s1_fix_modify_upgradePiS_PdS0_S0_S0_S0_S0_S0_S0_S0_S0_S0_S0_S0_S0_,(.L_x_2056 - _Z21s1_fix_modify_upgradePiS_PdS0_S0_S0_S0_S0_S0_S0_S0_S0_S0_S0_S0_S0_)
        .other          _Z21s1_fix_modify_upgradePiS_PdS0_S0_S0_S0_S0_S0_S0_S0_S0_S0_S0_S0_S0_,@"STO_CUDA_ENTRY STV_DEFAULT"
_Z21s1_fix_modify_upgradePiS_PdS0_S0_S0_S0_S0_S0_S0_S0_S0_S0_S0_S0_S0_:
.text._Z21s1_fix_modify_upgradePiS_PdS0_S0_S0_S0_S0_S0_S0_S0_S0_S0_S0_S0_S0_:
        /* <DEDUP_REMOVED lines=10> */
[----:B------:R-:W0:Y:S02]  /*00a0*/  LDCU UR6, c[0x0][0x370] ;  /* 0x00006e00ff0677ac */ /* 0x000e240008000800 */
[----:B0-----:R-:W-:-:S07]  /*00b0*/  IMAD R3, R4, UR6, RZ ;  /* 0x0000000604037c24 */ /* 0x001fce000f8e02ff */
.L_x_541:
[----:B------:R-:W0:Y:S02]  /*00c0*/  LDC.64 R4, c[0x0][0x388] ;  /* 0x0000e200ff047b82 */ /* 0x000e240000000a00 */
[----:B0-----:R-:W2:Y:S01]  /*00d0*/  LDG.E R4, desc[UR4][R4.64] ;  /* 0x0000000404047981 */ /* 0x001ea2000c1e1900 */
[----:B------:R-:W-:Y:S01]  /*00e0*/  BSSY.RECONVERGENT B0, `(.L_x_516) ;  /* 0x000019c000007945 */ /* 0x000fe20003800200 */
[----:B--2---:R-:W-:-:S13]  /*00f0*/  ISETP.NE.AND P0, PT, R4, 0x3, PT ;  /* 0x000000030400780c */ /* 0x004fda0003f05270 */
[----:B------:R-:W-:Y:S05]  /*0100*/  @!P0 BRA `(.L_x_517) ;  /* 0x0000001000488947 */ /* 0x000fea0003800000 */
[----:B------:R-:W-:-:S13]  /*0110*/  ISETP.NE.AND P0, PT, R4, 0x2, PT ;  /* 0x000000020400780c */ /* 0x000fda0003f05270 */
[----:B------:R-:W-:Y:S05]  /*0120*/  @!P0 BRA `(.L_x_518) ;  /* 0x0000000800208947 */ /* 0x000fea0003800000 */
[----:B------:R-:W-:-:S13]  /*0130*/  ISETP.NE.AND P0, PT, R4, 0x1, PT ;  /* 0x000000010400780c */ /* 0x000fda0003f05270 */
[----:B------:R-:W-:Y:S05]  /*0140*/  @P0 BRA `(.L_x_519) ;  /* 0x0000001800540947 */ /* 0x000fea0003800000 */
[----:B------:R-:W-:-:S13]  /*0150*/  ISETP.NE.AND P0, PT, R0, RZ, PT ;  /* 0x000000ff0000720c */ /* 0x000fda0003f05270 */
[----:B------:R-:W-:Y:S05]  /*0160*/  @P0 BRA `(.L_x_520) ;  /* 0x0000000000140947 */ /* 0x000fea0003800000 */
[----:B------:R-:W0:Y:S02]  /*0170*/  LDC.64 R4, c[0x0][0x3a0] ;  /* 0x0000e800ff047b82 */ /* 0x000e240000000a00 */
[----:B0-----:R-:W2:Y:S06]  /*0180*/  LDG.E.64 R4, desc[UR4][R4.64] ;  /* 0x0000000404047981 */ /* 0x001eac000c1e1b00 */
[----:B------:R-:W2:Y:S02]  /*0190*/  LDC.64 R6, c[0x0][0x3d0] ;  /* 0x0000f400ff067b82 */ /* 0x000ea40000000a00 */
[----:B--2---:R0:W-:Y:S01]  /*01a0*/  STG.E.64 desc[UR4][R6.64], R4 ;  /* 0x0000000406007986 */ /* 0x0041e2000c101b04 */
[----:B------:R-:W-:Y:S05]  /*01b0*/  BRA `(.L_x_519) ;  /* 0x0000001800387947 */ /* 0x000fea0003800000 */
.L_x_520:
[----:B------:R-:W-:-:S04]  /*01c0*/  IADD3 R5, PT, PT, R7, -0x1, RZ ;  /* 0xffffffff07057810 */ /* 0x000fc80007ffe0ff */
[----:B------:R-:W-:-:S13]  /*01d0*/  ISETP.NE.AND P0, PT, R0, R5, PT ;  /* 0x000000050000720c */ /* 0x000fda0003f05270 */
[----:B------:R-:W-:Y:S05]  /*01e0*/  @P0 BRA `(.L_x_521) ;  /* 0x0000000000980947 */ /* 0x000fea0003800000 */
[----:B------:R-:W0:Y:S08]  /*01f0*/  LDC.64 R6, c[0x0][0x3a0] ;  /* 0x0000e800ff067b82 */ /* 0x000e300000000a00 */
[----:B------:R-:W1:Y:S08]  /*0200*/  LDC.64 R8, c[0x0][0x3d0] ;  /* 0x0000f400ff087b82 */ /* 0x000e700000000a00 */
[----:B------:R-:W2:Y:S01]  /*0210*/  LDC.64 R4, c[0x0][0x380] ;  /* 0x0000e000ff047b82 */ /* 0x000ea20000000a00 */
[----:B0-----:R-:W-:-:S07]  /*0220*/  IMAD.WIDE R6, R0, 0x8, R6 ;  /* 0x0000000800067825 */ /* 0x001fce00078e0206 */
[----:B------:R-:W0:Y:S01]  /*0230*/  LDC.64 R10, c[0x0][0x3d8] ;  /* 0x0000f600ff0a7b82 */ /* 0x000e220000000a00 */
[----:B------:R-:W3:Y:S01]  /*0240*/  LDG.E.64 R6, desc[UR4][R6.64] ;  /* 0x0000000406067981 */ /* 0x000ee2000c1e1b00 */
[----:B-1----:R-:W-:-:S06]  /*0250*/  IMAD.WIDE R8, R0, 0x8, R8 ;  /* 0x0000000800087825 */ /* 0x002fcc00078e0208 */
[----:B------:R-:W1:Y:S08]  /*0260*/  LDC.64 R12, c[0x0][0x3d8] ;  /* 0x0000f600ff0c7b82 */ /* 0x000e700000000a00 */
[----:B------:R-:W4:Y:S08]  /*0270*/  LDC.64 R14, c[0x0][0x3e0] ;  /* 0x0000f800ff0e7b82 */ /* 0x000f300000000a00 */
[----:B------:R-:W5:Y:S01]  /*0280*/  LDC.64 R18, c[0x0][0x3e0] ;  /* 0x0000f800ff127b82 */ /* 0x000f620000000a00 */
[----:B---3--:R3:W-:Y:S04]  /*0290*/  STG.E.64 desc[UR4][R8.64], R6 ;  /* 0x0000000608007986 */ /* 0x0087e8000c101b04 */
[----:B--2---:R-:W1:Y:S04]  /*02a0*/  LDG.E R17, desc[UR4][R4.64] ;  /* 0x0000000404117981 */ /* 0x004e68000c1e1900 */
[----:B0-----:R-:W2:Y:S01]  /*02b0*/  LDG.E.64 R10, desc[UR4][R10.64] ;  /* 0x000000040a0a7981 */ /* 0x001ea2000c1e1b00 */
[----:B---3--:R-:W0:Y:S01]  /*02c0*/  LDC.64 R8, c[0x0][0x3e8] ;  /* 0x0000fa00ff087b82 */ /* 0x008e220000000a00 */
[----:B-1----:R-:W-:-:S05]  /*02d0*/  IMAD.WIDE R12, R17, 0x8, R12 ;  /* 0x00000008110c7825 */ /* 0x002fca00078e020c */
[----:B--2---:R1:W-:Y:S04]  /*02e0*/  STG.E.64 desc[UR4][R12.64+-0x8], R10 ;  /* 0xfffff80a0c007986 */ /* 0x0043e8000c101b04 */
[----:B------:R-:W5:Y:S04]  /*02f0*/  LDG.E R21, desc[UR4][R4.64] ;  /* 0x0000000404157981 */ /* 0x000f68000c1e1900 */
[----:B----4-:R-:W2:Y:S01]  /*0300*/  LDG.E.64 R14, desc[UR4][R14.64] ;  /* 0x000000040e0e7981 */ /* 0x010ea2000c1e1b00 */
[----:B------:R-:W3:Y:S08]  /*0310*/  LDC.64 R16, c[0x0][0x3e8] ;  /* 0x0000fa00ff107b82 */ /* 0x000ef00000000a00 */
[----:B-1----:R-:W1:Y:S01]  /*0320*/  LDC.64 R12, c[0x0][0x3f0] ;  /* 0x0000fc00ff0c7b82 */ /* 0x002e620000000a00 */
[----:B-----5:R-:W-:-:S05]  /*0330*/  IMAD.WIDE R6, R21, 0x8, R18 ;  /* 0x0000000815067825 */ /* 0x020fca00078e0212 */
[----:B--2---:R1:W-:Y:S04]  /*0340*/  STG.E.64 desc[UR4][R6.64+-0x8], R14 ;  /* 0xfffff80e06007986 */ /* 0x0043e8000c101b04 */
[----:B------:R-:W0:Y:S04]  /*0350*/  LDG.E R21, desc[UR4][R4.64] ;  /* 0x0000000404157981 */ /* 0x000e28000c1e1900 */
[----:B---3--:R-:W2:Y:S01]  /*0360*/  LDG.E.64 R16, desc[UR4][R16.64] ;  /* 0x0000000410107981 */ /* 0x008ea2000c1e1b00 */
[----:B------:R-:W3:Y:S01]  /*0370*/  LDC.64 R18, c[0x0][0x3f0] ;  /* 0x0000fc00ff127b82 */ /* 0x000ee20000000a00 */
[----:B0-----:R-:W-:-:S05]  /*0380*/  IMAD.WIDE R8, R21, 0x8, R8 ;  /* 0x0000000815087825 */ /* 0x001fca00078e0208 */
[----:B--2---:R2:W-:Y:S04]  /*0390*/  STG.E.64 desc[UR4][R8.64+-0x8], R16 ;  /* 0xfffff81008007986 */ /* 0x0045e8000c101b04 */
[----:B------:R-:W1:Y:S04]  /*03a0*/  LDG.E R21, desc[UR4][R4.64] ;  /* 0x0000000404157981 */ /* 0x000e68000c1e1900 */
[----:B---3--:R-:W3:Y:S01]  /*03b0*/  LDG.E.64 R18, desc[UR4][R18.64] ;  /* 0x0000000412127981 */ /* 0x008ee2000c1e1b00 */
[----:B------:R-:W0:Y:S01]  /*03c0*/  LDC.64 R10, c[0x0][0x3f8] ;  /* 0x0000fe00ff0a7b82 */ /* 0x000e220000000a00 */
[----:B-1----:R-:W-:-:S07]  /*03d0*/  IMAD.WIDE R6, R21, 0x8, R12 ;  /* 0x0000000815067825 */ /* 0x002fce00078e020c */
[----:B------:R-:W1:Y:S01]  /*03e0*/  LDC.64 R12, c[0x0][0x3f8] ;  /* 0x0000fe00ff0c7b82 */ /* 0x000e620000000a00 */
[----:B---3--:R2:W-:Y:S04]  /*03f0*/  STG.E.64 desc[UR4][R6.64+-0x8], R18 ;  /* 0xfffff81206007986 */ /* 0x0085e8000c101b04 */
[----:B------:R-:W1:Y:S04]  /*0400*/  LDG.E R15, desc[UR4][R4.64] ;  /* 0x00000004040f7981 */ /* 0x000e68000c1e1900 */
[----:B0-----:R-:W3:Y:S01]  /*0410*/  LDG.E.64 R10, desc[UR4][R10.64] ;  /* 0x000000040a0a7981 */ /* 0x001ee2000c1e1b00 */
[----:B-1----:R-:W-:-:S05]  /*0420*/  IMAD.WIDE R12, R15, 0x8, R12 ;  /* 0x000000080f0c7825 */ /* 0x002fca00078e020c */
[----:B---3--:R2:W-:Y:S01]  /*0430*/  STG.E.64 desc[UR4][R12.64+-0x8], R10 ;  /* 0xfffff80a0c007986 */ /* 0x0085e2000c101b04 */
[----:B------:R-:W-:Y:S05]  /*0440*/  BRA `(.L_x_519) ;  /* 0x0000001400947947 */ /* 0x000fea0003800000 */
.L_x_521:
[----:B------:R-:W0:Y:S02]  /*0450*/  LDC.64 R4, c[0x0][0x3d0] ;  /* 0x0000f400ff047b82 */ /* 0x000e240000000a00 */
[----:B0-----:R-:W-:-:S05]  /*0460*/  IMAD.WIDE R4, R0, 0x8, R4 ;  /* 0x0000000800047825 */ /* 0x001fca00078e0204 */
[----:B------:R-:W2:Y:S02]  /*0470*/  LDG.E.64 R8, desc[UR4][R4.64] ;  /* 0x0000000404087981 */ /* 0x000ea4000c1e1b00 */
[----:B--2---:R-:W-:-:S14]  /*0480*/  DSETP.GEU.AND P0, PT, R8, RZ, PT ;  /* 0x000000ff0800722a */ /* 0x004fdc0003f0e000 */
[----:B------:R-:W-:Y:S05]  /*0490*/  @P0 BRA `(.L_x_522) ;  /* 0x0000000000a00947 */ /* 0x000fea0003800000 */
[----:B------:R-:W0:Y:S01]  /*04a0*/  LDC.64 R10, c[0x0][0x3d0] ;  /* 0x0000f400ff0a7b82 */ /* 0x000e220000000a00 */
[----:B------:R-:W-:Y:S01]  /*04b0*/  BSSY.RELIABLE B1, `(.L_x_523) ;  /* 0x000000b000017945 */ /* 0x000fe20003800100 */
[----:B------:R-:W-:-:S07]  /*04c0*/  MOV R6, R0 ;  /* 0x0000000000067202 */ /* 0x000fce0000000f00 */
.L_x_524:
[----:B------:R-:W-:Y:S02]  /*04d0*/  ISETP.GT.AND P0, PT, R6, R7, PT ;  /* 0x000000070600720c */ /* 0x000fe40003f04270 */
[----:B------:R-:W-:-:S11]  /*04e0*/  MOV R2, R6 ;  /* 0x0000000600027202 */ /* 0x000fd60000000f00 */
[----:B------:R-:W-:Y:S05]  /*04f0*/  @P0 BREAK.RELIABLE B1 ;  /* 0x0000000000010942 */ /* 0x000fea0003800100 */
[----:B------:R-:W-:Y:S05]  /*0500*/  @P0 BRA `(.L_x_519) ;  /* 0x0000001400640947 */ /* 0x000fea0003800000 */
[----:B0-----:R-:W-:-:S05]  /*0510*/  IMAD.WIDE R8, R6, 0x8, R10 ;  /* 0x0000000806087825 */ /* 0x001fca00078e020a */
[----:B------:R-:W2:Y:S01]  /*0520*/  LDG.E.64 R16, desc[UR4][R8.64+0x8] ;  /* 0x0000080408107981 */ /* 0x000ea2000c1e1b00 */
[----:B------:R-:W-:Y:S01]  /*0530*/  IADD3 R6, PT, PT, R6, 0x1, RZ ;  /* 0x0000000106067810 */ /* 0x000fe20007ffe0ff */
[----:B--2---:R-:W-:-:S14]  /*0540*/  DSETP.GT.AND P0, PT, R16, RZ, PT ;  /* 0x000000ff1000722a */ /* 0x004fdc0003f04000 */
[----:B------:R-:W-:Y:S05]  /*0550*/  @!P0 BRA `(.L_x_524) ;  /* 0xfffffffc00dc8947 */ /* 0x000fea000383ffff */
[----:B------:R-:W-:Y:S05]  /*0560*/  BSYNC.RELIABLE B1 ;  /* 0x0000000000017941 */ /* 0x000fea0003800100 */
.L_x_523:
[----:B------:R-:W0:Y:S01]  /*0570*/  LDC.64 R8, c[0x0][0x3d8] ;  /* 0x0000f600ff087b82 */ /* 0x000e220000000a00 */
[----:B------:R1:W-:Y:S07]  /*0580*/  STG.E.64 desc[UR4][R4.64], R16 ;  /* 0x0000001004007986 */ /* 0x0003ee000c101b04 */
[----:B------:R-:W2:Y:S08]  /*0590*/  LDC.64 R12, c[0x0][0x3e0] ;  /* 0x0000f800ff0c7b82 */ /* 0x000eb00000000a00 */
[----:B------:R-:W3:Y:S01]  /*05a0*/  LDC.64 R18, c[0x0][0x3e8] ;  /* 0x0000fa00ff127b82 */ /* 0x000ee20000000a00 */
[----:B0-----:R-:W-:-:S07]  /*05b0*/  IMAD.WIDE R6, R2, 0x8, R8 ;  /* 0x0000000802067825 */ /* 0x001fce00078e0208 */
[----:B------:R-:W0:Y:S01]  /*05c0*/  LDC.64 R20, c[0x0][0x3f0] ;  /* 0x0000fc00ff147b82 */ /* 0x000e220000000a00 */
[----:B------:R-:W4:Y:S01]  /*05d0*/  LDG.E.64 R6, desc[UR4][R6.64+0x8] ;  /* 0x0000080406067981 */ /* 0x000f22000c1e1b00 */
[----:B------:R-:W-:-:S04]  /*05e0*/  IMAD.WIDE R8, R0, 0x8, R8 ;  /* 0x0000000800087825 */ /* 0x000fc800078e0208 */
[--C-:B--2---:R-:W-:Y:S01]  /*05f0*/  IMAD.WIDE R10, R2, 0x8, R12.reuse ;  /* 0x00000008020a7825 */ /* 0x104fe200078e020c */
[----:B----4-:R2:W-:Y:S05]  /*0600*/  STG.E.64 desc[UR4][R8.64], R6 ;  /* 0x0000000608007986 */ /* 0x0105ea000c101b04 */
[----:B------:R-:W4:Y:S01]  /*0610*/  LDG.E.64 R10, desc[UR4][R10.64+0x8] ;  /* 0x000008040a0a7981 */ /* 0x000f22000c1e1b00 */
[----:B------:R-:W-:-:S04]  /*0620*/  IMAD.WIDE R12, R0, 0x8, R12 ;  /* 0x00000008000c7825 */ /* 0x000fc800078e020c */
[--C-:B---3--:R-:W-:Y:S01]  /*0630*/  IMAD.WIDE R14, R2, 0x8, R18.reuse ;  /* 0x00000008020e7825 */ /* 0x108fe200078e0212 */
[----:B----4-:R3:W-:Y:S05]  /*0640*/  STG.E.64 desc[UR4][R12.64], R10 ;  /* 0x0000000a0c007986 */ /* 0x0107ea000c101b04 */
[----:B------:R-:W4:Y:S01]  /*0650*/  LDG.E.64 R14, desc[UR4][R14.64+0x8] ;  /* 0x000008040e0e7981 */ /* 0x000f22000c1e1b00 */
[----:B-1----:R-:W-:Y:S02]  /*0660*/  IMAD.WIDE R4, R0, 0x8, R18 ;  /* 0x0000000800047825 */ /* 0x002fe400078e0212 */
[----:B------:R-:W1:Y:S02]  /*0670*/  LDC.64 R18, c[0x0][0x3f8] ;  /* 0x0000fe00ff127b82 */ /* 0x000e640000000a00 */
[--C-:B0-----:R-:W-:Y:S01]  /*0680*/  IMAD.WIDE R16, R2, 0x8, R20.reuse ;  /* 0x0000000802107825 */ /* 0x101fe200078e0214 */
[----:B----4-:R4:W-:Y:S05]  /*0690*/  STG.E.64 desc[UR4][R4.64], R14 ;  /* 0x0000000e04007986 */ /* 0x0109ea000c101b04 */
[----:B------:R-:W5:Y:S01]  /*06a0*/  LDG.E.64 R16, desc[UR4][R16.64+0x8] ;  /* 0x0000080410107981 */ /* 0x000f62000c1e1b00 */
[----:B--2---:R-:W-:-:S04]  /*06b0*/  IMAD.WIDE R6, R0, 0x8, R20 ;  /* 0x0000000800067825 */ /* 0x004fc800078e0214 */
[--C-:B-1----:R-:W-:Y:S01]  /*06c0*/  IMAD.WIDE R8, R2, 0x8, R18.reuse ;  /* 0x0000000802087825 */ /* 0x102fe200078e0212 */
[----:B-----5:R4:W-:Y:S05]  /*06d0*/  STG.E.64 desc[UR4][R6.64], R16 ;  /* 0x0000001006007986 */ /* 0x0209ea000c101b04 */
[----:B------:R-:W2:Y:S01]  /*06e0*/  LDG.E.64 R8, desc[UR4][R8.64+0x8] ;  /* 0x0000080408087981 */ /* 0x000ea2000c1e1b00 */
[----:B---3--:R-:W-:-:S05]  /*06f0*/  IMAD.WIDE R10, R0, 0x8, R18 ;  /* 0x00000008000a7825 */ /* 0x008fca00078e0212 */
[----:B--2---:R4:W-:Y:S01]  /*0700*/  STG.E.64 desc[UR4][R10.64], R8 ;  /* 0x000000080a007986 */ /* 0x0049e2000c101b04 */
[----:B------:R-:W-:Y:S05]  /*0710*/  BRA `(.L_x_519) ;  /* 0x0000001000e07947 */ /* 0x000fea0003800000 */
.L_x_522:
[----:B------:R-:W-:-:S14]  /*0720*/  DSETP.GT.AND P0, PT, R8, 1, PT ;  /* 0x3ff000000800742a */ /* 0x000fdc0003f04000 */
[----:B------:R-:W-:Y:S05]  /*0730*/  @!P0 BRA `(.L_x_519) ;  /* 0x0000001000d88947 */ /* 0x000fea0003800000 */
[----:B------:R-:W0:Y:S01]  /*0740*/  LDC.64 R8, c[0x0][0x3d0] ;  /* 0x0000f400ff087b82 */ /* 0x000e220000000a00 */
[----:B------:R-:W-:Y:S01]  /*0750*/  BSSY.RELIABLE B1, `(.L_x_525) ;  /* 0x000000a000017945 */ /* 0x000fe20003800100 */
[----:B------:R-:W-:-:S07]  /*0760*/  MOV R2, R0 ;  /* 0x0000000000027202 */ /* 0x000fce0000000f00 */
.L_x_526:
[----:B------:R-:W-:-:S13]  /*0770*/  ISETP.GE.AND P0, PT, R2, 0x1, PT ;  /* 0x000000010200780c */ /* 0x000fda0003f06270 */
[----:B------:R-:W-:Y:S05]  /*0780*/  @!P0 BREAK.RELIABLE B1 ;  /* 0x0000000000018942 */ /* 0x000fea0003800100 */
[----:B------:R-:W-:Y:S05]  /*0790*/  @!P0 BRA `(.L_x_519) ;  /* 0x0000001000c08947 */ /* 0x000fea0003800000 */
[----:B------:R-:W-:-:S05]  /*07a0*/  IADD3 R2, PT, PT, R2, -0x1, RZ ;  /* 0xffffffff02027810 */ /* 0x000fca0007ffe0ff */
[----:B0-----:R-:W-:-:S05]  /*07b0*/  IMAD.WIDE.U32 R6, R2, 0x8, R8 ;  /* 0x0000000802067825 */ /* 0x001fca00078e0008 */
[----:B------:R-:W2:Y:S02]  /*07c0*/  LDG.E.64 R12, desc[UR4][R6.64] ;  /* 0x00000004060c7981 */ /* 0x000ea4000c1e1b00 */
[----:B--2---:R-:W-:-:S14]  /*07d0*/  DSETP.GEU.AND P0, PT, R12, 1, PT ;  /* 0x3ff000000c00742a */ /* 0x004fdc0003f0e000 */
[----:B------:R-:W-:Y:S05]  /*07e0*/  @P0 BRA `(.L_x_526) ;  /* 0xfffffffc00e00947 */ /* 0x000fea000383ffff */
[----:B------:R-:W-:Y:S05]  /*07f0*/  BSYNC.RELIABLE B1 ;  /* 0x0000000000017941 */ /* 0x000fea0003800100 */
.L_x_525:
[----:B------:R-:W0:Y:S01]  /*0800*/  LDC.64 R8, c[0x0][0x3d8] ;  /* 0x0000f600ff087b82 */ /* 0x000e220000000a00 */
[----:B------:R1:W-:Y:S07]  /*0810*/  STG.E.64 desc[UR4][R4.64], R12 ;  /* 0x0000000c04007986 */ /* 0x0003ee000c101b04 */
[----:B------:R-:W2:Y:S08]  /*0820*/  LDC.64 R10, c[0x0][0x3e0] ;  /* 0x0000f800ff0a7b82 */ /* 0x000eb00000000a00 */
[----:B------:R-:W3:Y:S01]  /*0830*/  LDC.64 R18, c[0x0][0x3e8] ;  /* 0x0000fa00ff127b82 */ /* 0x000ee20000000a00 */
[----:B0-----:R-:W-:-:S07]  /*0840*/  IMAD.WIDE.U32 R6, R2, 0x8, R8 ;  /* 0x0000000802067825 */ /* 0x001fce00078e0008 */
[----:B-1----:R-:W0:Y:S01]  /*0850*/  LDC.64 R12, c[0x0][0x3f0] ;  /* 0x0000fc00ff0c7b82 */ /* 0x002e220000000a00 */
[----:B------:R-:W4:Y:S01]  /*0860*/  LDG.E.64 R6, desc[UR4][R6.64] ;  /* 0x0000000406067981 */ /* 0x000f22000c1e1b00 */
[----:B------:R-:W-:-:S04]  /*0870*/  IMAD.WIDE R14, R0, 0x8, R8 ;  /* 0x00000008000e7825 */ /* 0x000fc800078e0208 */
[--C-:B--2---:R-:W-:Y:S01]  /*0880*/  IMAD.WIDE.U32 R8, R2, 0x8, R10.reuse ;  /* 0x0000000802087825 */ /* 0x104fe200078e000a */
[----:B----4-:R1:W-:Y:S05]  /*0890*/  STG.E.64 desc[UR4][R14.64], R6 ;  /* 0x000000060e007986 */ /* 0x0103ea000c101b04 */
[----:B------:R-:W2:Y:S01]  /*08a0*/  LDG.E.64 R8, desc[UR4][R8.64] ;  /* 0x0000000408087981 */ /* 0x000ea2000c1e1b00 */
[----:B------:R-:W-:-:S04]  /*08b0*/  IMAD.WIDE R16, R0, 0x8, R10 ;  /* 0x0000000800107825 */ /* 0x000fc800078e020a */
[----:B---3--:R-:W-:-:S04]  /*08c0*/  IMAD.WIDE.U32 R10, R2, 0x8, R18 ;  /* 0x00000008020a7825 */ /* 0x008fc800078e0012 */
[----:B0-----:R-:W-:Y:S01]  /*08d0*/  IMAD.WIDE.U32 R4, R2, 0x8, R12 ;  /* 0x0000000802047825 */ /* 0x001fe200078e000c */
[----:B-1----:R-:W0:Y:S01]  /*08e0*/  LDC.64 R14, c[0x0][0x3f8] ;  /* 0x0000fe00ff0e7b82 */ /* 0x002e220000000a00 */
[----:B--2---:R1:W-:Y:S04]  /*08f0*/  STG.E.64 desc[UR4][R16.64], R8 ;  /* 0x0000000810007986 */ /* 0x0043e8000c101b04 */
[----:B------:R-:W2:Y:S01]  /*0900*/  LDG.E.64 R10, desc[UR4][R10.64] ;  /* 0x000000040a0a7981 */ /* 0x000ea2000c1e1b00 */
[----:B------:R-:W-:-:S05]  /*0910*/  IMAD.WIDE R18, R0, 0x8, R18 ;  /* 0x0000000800127825 */ /* 0x000fca00078e0212 */
[----:B--2---:R1:W-:Y:S04]  /*0920*/  STG.E.64 desc[UR4][R18.64], R10 ;  /* 0x0000000a12007986 */ /* 0x0043e8000c101b04 */
[----:B------:R-:W2:Y:S01]  /*0930*/  LDG.E.64 R4, desc[UR4][R4.64] ;  /* 0x0000000404047981 */ /* 0x000ea2000c1e1b00 */
[----:B------:R-:W-:-:S04]  /*0940*/  IMAD.WIDE R12, R0, 0x8, R12 ;  /* 0x00000008000c7825 */ /* 0x000fc800078e020c */
[--C-:B0-----:R-:W-:Y:S01]  /*0950*/  IMAD.WIDE.U32 R6, R2, 0x8, R14.reuse ;  /* 0x0000000802067825 */ /* 0x101fe200078e000e */
[----:B--2---:R1:W-:Y:S05]  /*0960*/  STG.E.64 desc[UR4][R12.64], R4 ;  /* 0x000000040c007986 */ /* 0x0043ea000c101b04 */
[----:B------:R-:W2:Y:S01]  /*0970*/  LDG.E.64 R6, desc[UR4][R6.64] ;  /* 0x0000000406067981 */ /* 0x000ea2000c1e1b00 */
[----:B------:R-:W-:-:S05]  /*0980*/  IMAD.WIDE R14, R0, 0x8, R14 ;  /* 0x00000008000e7825 */ /* 0x000fca00078e020e */
[----:B--2---:R1:W-:Y:S01]  /*0990*/  STG.E.64 desc[UR4][R14.64], R6 ;  /* 0x000000060e007986 */ /* 0x0043e2000c101b04 */
[----:B------:R-:W-:Y:S05]  /*09a0*/  BRA `(.L_x_519) ;  /* 0x00000010003c7947 */ /* 0x000fea0003800000 */
.L_x_518:
[----:B------:R-:W-:-:S13]  /*09b0*/  ISETP.NE.AND P0, PT, R0, RZ, PT ;  /* 0x000000ff0000720c */ /* 0x000fda0003f05270 */
[----:B------:R-:W-:Y:S05]  /*09c0*/  @P0 BRA `(.L_x_527) ;  /* 0x0000000000140947 */ /* 0x000fea0003800000 */
[----:B------:R-:W0:Y:S02]  /*09d0*/  LDC.64 R4, c[0x0][0x3a8] ;  /* 0x0000ea00ff047b82 */ /* 0x000e240000000a00 */
[----:B0-----:R-:W2:Y:S06]  /*09e0*/  LDG.E.64 R4, desc[UR4][R4.64] ;  /* 0x0000000404047981 */ /* 0x001eac000c1e1b00 */
[----:B------:R-:W2:Y:S02]  /*09f0*/  LDC.64 R6, c[0x0][0x3d8] ;  /* 0x0000f600ff067b82 */ /* 0x000ea40000000a00 */
[----:B--2---:R3:W-:Y:S01]  /*0a00*/  STG.E.64 desc[UR4][R6.64], R4 ;  /* 0x0000000406007986 */ /* 0x0047e2000c101b04 */
[----:B------:R-:W-:Y:S05]  /*0a10*/  BRA `(.L_x_519) ;  /* 0x0000001000207947 */ /* 0x000fea0003800000 */
.L_x_527:
        /* <DEDUP_REMOVED lines=11> */
[----:B------:R-:W4:Y:S01]  /*0ad0*/  LDC.64 R12, c[0x0][0x3e0] ;  /* 0x0000f800ff0c7b82 */ /* 0x000f220000000a00 */
[----:B---3--:R3:W-:Y:S04]  /*0ae0*/  STG.E.64 desc[UR4][R14.64], R6 ;  /* 0x000000060e007986 */ /* 0x0087e8000c101b04 */
[----:B--2---:R-:W1:Y:S04]  /*0af0*/  LDG.E R19, desc[UR4][R4.64] ;  /* 0x0000000404137981 */ /* 0x004e68000c1e1900 */
[----:B0-----:R0:W2:Y:S01]  /*0b00*/  LDG.E.64 R8, desc[UR4][R16.64] ;  /* 0x0000000410087981 */ /* 0x0010a2000c1e1b00 */
[----:B------:R-:W5:Y:S08]  /*0b10*/  LDC.64 R20, c[0x0][0x3e8] ;  /* 0x0000fa00ff147b82 */ /* 0x000f700000000a00 */
[----:B0-----:R-:W0:Y:S01]  /*0b20*/  LDC.64 R16, c[0x0][0x3e8] ;  /* 0x0000fa00ff107b82 */ /* 0x001e220000000a00 */
[----:B-1----:R-:W-:-:S07]  /*0b30*/  IMAD.WIDE R10, R19, 0x8, R10 ;  /* 0x00000008130a7825 */ /* 0x002fce00078e020a */
[----:B------:R-:W3:Y:S01]  /*0b40*/  LDC.64 R18, c[0x0][0x3e0] ;  /* 0x0000f800ff127b82 */ /* 0x000ee20000000a00 */
[----:B--2---:R0:W-:Y:S04]  /*0b50*/  STG.E.64 desc[UR4][R10.64+-0x8], R8 ;  /* 0xfffff8080a007986 */ /* 0x0041e8000c101b04 */
[----:B------:R-:W3:Y:S04]  /*0b60*/  LDG.E R23, desc[UR4][R4.64] ;  /* 0x0000000404177981 */ /* 0x000ee8000c1e1900 */
[----:B----4-:R-:W2:Y:S01]  /*0b70*/  LDG.E.64 R12, desc[UR4][R12.64] ;  /* 0x000000040c0c7981 */ /* 0x010ea2000c1e1b00 */
[----:B---3--:R-:W-:-:S05]  /*0b80*/  IMAD.WIDE R6, R23, 0x8, R18 ;  /* 0x0000000817067825 */ /* 0x008fca00078e0212 */
[----:B--2---:R1:W-:Y:S04]  /*0b90*/  STG.E.64 desc[UR4][R6.64+-0x8], R12 ;  /* 0xfffff80c06007986 */ /* 0x0043e8000c101b04 */
[----:B------:R-:W0:Y:S04]  /*0ba0*/  LDG.E R23, desc[UR4][R4.64] ;  /* 0x0000000404177981 */ /* 0x000e28000c1e1900 */
[----:B-----5:R-:W2:Y:S01]  /*0bb0*/  LDG.E.64 R14, desc[UR4][R20.64] ;  /* 0x00000004140e7981 */ /* 0x020ea2000c1e1b00 */
[----:B------:R-:W3:Y:S01]  /*0bc0*/  LDC.64 R18, c[0x0][0x3f0] ;  /* 0x0000fc00ff127b82 */ /* 0x000ee20000000a00 */
[----:B0-----:R-:W-:-:S07]  /*0bd0*/  IMAD.WIDE R8, R23, 0x8, R16 ;  /* 0x0000000817087825 */ /* 0x001fce00078e0210 */
[----:B------:R-:W1:Y:S01]  /*0be0*/  LDC.64 R16, c[0x0][0x3f0] ;  /* 0x0000fc00ff107b82 */ /* 0x000e620000000a00 */
[----:B--2---:R0:W-:Y:S04]  /*0bf0*/  STG.E.64 desc[UR4][R8.64+-0x8], R14 ;  /* 0xfffff80e08007986 */ /* 0x0041e8000c101b04 */
[----:B------:R-:W1:Y:S04]  /*0c00*/  LDG.E R25, desc[UR4][R4.64] ;  /* 0x0000000404197981 */ /* 0x000e68000c1e1900 */
[----:B---3--:R-:W2:Y:S01]  /*0c10*/  LDG.E.64 R10, desc[UR4][R18.64] ;  /* 0x00000004120a7981 */ /* 0x008ea2000c1e1b00 */
[----:B------:R-:W3:Y:S01]  /*0c20*/  LDC.64 R22, c[0x0][0x3f8] ;  /* 0x0000fe00ff167b82 */ /* 0x000ee20000000a00 */
[----:B-1----:R-:W-:-:S07]  /*0c30*/  IMAD.WIDE R6, R25, 0x8, R16 ;  /* 0x0000000819067825 */ /* 0x002fce00078e0210 */
[----:B------:R-:W1:Y:S01]  /*0c40*/  LDC.64 R16, c[0x0][0x3f8] ;  /* 0x0000fe00ff107b82 */ /* 0x000e620000000a00 */
[----:B--2---:R0:W-:Y:S04]  /*0c50*/  STG.E.64 desc[UR4][R6.64+-0x8], R10 ;  /* 0xfffff80a06007986 */ /* 0x0041e8000c101b04 */
[----:B------:R-:W1:Y:S04]  /*0c60*/  LDG.E R21, desc[UR4][R4.64] ;  /* 0x0000000404157981 */ /* 0x000e68000c1e1900 */
[----:B---3--:R-:W2:Y:S01]  /*0c70*/  LDG.E.64 R12, desc[UR4][R22.64] ;  /* 0x00000004160c7981 */ /* 0x008ea2000c1e1b00 */
[----:B-1----:R-:W-:-:S05]  /*0c80*/  IMAD.WIDE R16, R21, 0x8, R16 ;  /* 0x0000000815107825 */ /* 0x002fca00078e0210 */
[----:B--2---:R0:W-:Y:S01]  /*0c90*/  STG.E.64 desc[UR4][R16.64+-0x8], R12 ;  /* 0xfffff80c10007986 */ /* 0x0041e2000c101b04 */
[----:B------:R-:W-:Y:S05]  /*0ca0*/  BRA `(.L_x_519) ;  /* 0x0000000c007c7947 */ /* 0x000fea0003800000 */
.L_x_528:
        /* <DEDUP_REMOVED lines=8> */
.L_x_531:
        /* <DEDUP_REMOVED lines=10> */
.L_x_530:
[----:B------:R-:W0:Y:S08]  /*0dd0*/  LDC.64 R10, c[0x0][0x3d0] ;  /* 0x0000f400ff0a7b82 */ /* 0x000e300000000a00 */
[----:B------:R-:W1:Y:S08]  /*0de0*/  LDC.64 R12, c[0x0][0x3e0] ;  /* 0x0000f800ff0c7b82 */ /* 0x000e700000000a00 */
[----:B------:R-:W2:Y:S01]  /*0df0*/  LDC.64 R18, c[0x0][0x3e8] ;  /* 0x0000fa00ff127b82 */ /* 0x000ea20000000a00 */
[----:B0-----:R-:W-:-:S06]  /*0e00*/  IMAD.WIDE R6, R2, 0x8, R10 ;  /* 0x0000000802067825 */ /* 0x001fcc00078e020a */
[----:B------:R-:W3:Y:S01]  /*0e10*/  LDG.E.64 R6, desc[UR4][R6.64+0x8] ;  /* 0x0000080406067981 */ /* 0x000ee2000c1e1b00 */
[----:B------:R-:W-:-:S05]  /*0e20*/  IMAD.WIDE R14, R0, 0x8, R10 ;  /* 0x00000008000e7825 */ /* 0x000fca00078e020a */
[----:B---3--:R0:W-:Y:S04]  /*0e30*/  STG.E.64 desc[UR4][R14.64], R6 ;  /* 0x000000060e007986 */ /* 0x0081e8000c101b04 */
[----:B------:R-:W3:Y:S01]  /*0e40*/  LDG.E.64 R8, desc[UR4][R8.64+0x8] ;  /* 0x0000080408087981 */ /* 0x000ee2000c1e1b00 */
[----:B-1----:R-:W-:-:S04]  /*0e50*/  IMAD.WIDE R10, R2, 0x8, R12 ;  /* 0x00000008020a7825 */ /* 0x002fc800078e020c */
[----:B------:R-:W-:Y:S01]  /*0e60*/  IMAD.WIDE R16, R0, 0x8, R12 ;  /* 0x0000000800107825 */ /* 0x000fe200078e020c */
[----:B0-----:R-:W0:Y:S01]  /*0e70*/  LDC.64 R14, c[0x0][0x3f0] ;  /* 0x0000fc00ff0e7b82 */ /* 0x001e220000000a00 */
[----:B---3--:R1:W-:Y:S04]  /*0e80*/  STG.E.64 desc[UR4][R4.64], R8 ;  /* 0x0000000804007986 */ /* 0x0083e8000c101b04 */
[----:B------:R-:W3:Y:S01]  /*0e90*/  LDG.E.64 R10, desc[UR4][R10.64+0x8] ;  /* 0x000008040a0a7981 */ /* 0x000ee2000c1e1b00 */
[----:B--2---:R-:W-:-:S04]  /*0ea0*/  IMAD.WIDE R12, R2, 0x8, R18 ;  /* 0x00000008020c7825 */ /* 0x004fc800078e0212 */
[----:B0-----:R-:W-:Y:S01]  /*0eb0*/  IMAD.WIDE R6, R2, 0x8, R14 ;  /* 0x0000000802067825 */ /* 0x001fe200078e020e */
[----:B-1----:R-:W0:Y:S01]  /*0ec0*/  LDC.64 R8, c[0x0][0x3f8] ;  /* 0x0000fe00ff087b82 */ /* 0x002e220000000a00 */
[----:B---3--:R1:W-:Y:S04]  /*0ed0*/  STG.E.64 desc[UR4][R16.64], R10 ;  /* 0x0000000a10007986 */ /* 0x0083e8000c101b04 */
[----:B------:R-:W2:Y:S01]  /*0ee0*/  LDG.E.64 R12, desc[UR4][R12.64+0x8] ;  /* 0x000008040c0c7981 */ /* 0x000ea2000c1e1b00 */
[----:B------:R-:W-:-:S05]  /*0ef0*/  IMAD.WIDE R18, R0, 0x8, R18 ;  /* 0x0000000800127825 */ /* 0x000fca00078e0212 */
[----:B--2---:R1:W-:Y:S04]  /*0f00*/  STG.E.64 desc[UR4][R18.64], R12 ;  /* 0x0000000c12007986 */ /* 0x0043e8000c101b04 */
[----:B------:R-:W2:Y:S01]  /*0f10*/  LDG.E.64 R6, desc[UR4][R6.64+0x8] ;  /* 0x0000080406067981 */ /* 0x000ea2000c1e1b00 */
[----:B------:R-:W-:-:S04]  /*0f20*/  IMAD.WIDE R14, R0, 0x8, R14 ;  /* 0x00000008000e7825 */ /* 0x000fc800078e020e */
[--C-:B0-----:R-:W-:Y:S01]  /*0f30*/  IMAD.WIDE R4, R2, 0x8, R8.reuse ;  /* 0x0000000802047825 */ /* 0x101fe200078e0208 */
[----:B--2---:R1:W-:Y:S05]  /*0f40*/  STG.E.64 desc[UR4][R14.64], R6 ;  /* 0x000000060e007986 */ /* 0x0043ea000c101b04 */
[----:B------:R-:W2:Y:S01]  /*0f50*/  LDG.E.64 R4, desc[UR4][R4.64+0x8] ;  /* 0x0000080404047981 */ /* 0x000ea2000c1e1b00 */
[----:B------:R-:W-:-:S05]  /*0f60*/  IMAD.WIDE R8, R0, 0x8, R8 ;  /* 0x0000000800087825 */ /* 0x000fca00078e0208 */
[----:B--2---:R1:W-:Y:S01]  /*0f70*/  STG.E.64 desc[UR4][R8.64], R4 ;  /* 0x0000000408007986 */ /* 0x0043e2000c101b04 */
[----:B------:R-:W-:Y:S05]  /*0f80*/  BRA `(.L_x_519) ;  /* 0x0000000800c47947 */ /* 0x000fea0003800000 */
.L_x_529:
[----:B------:R-:W-:-:S14]  /*0f90*/  DSETP.GT.AND P0, PT, R8, 1, PT ;  /* 0x3ff000000800742a */ /* 0x000fdc0003f04000 */
[----:B------:R-:W-:Y:S05]  /*0fa0*/  @!P0 BRA `(.L_x_519) ;  /* 0x0000000800bc8947 */ /* 0x000fea0003800000 */
[----:B------:R-:W0:Y:S01]  /*0fb0*/  LDC.64 R6, c[0x0][0x3d8] ;  /* 0x0000f600ff067b82 */ /* 0x000e220000000a00 */
[----:B------:R-:W-:Y:S01]  /*0fc0*/  BSSY.RELIABLE B1, `(.L_x_532) ;  /* 0x000000a000017945 */ /* 0x000fe20003800100 */
[----:B------:R-:W-:-:S07]  /*0fd0*/  MOV R2, R0 ;  /* 0x0000000000027202 */ /* 0x000fce0000000f00 */
.L_x_533:
        /* <DEDUP_REMOVED lines=9> */
.L_x_532:
[----:B------:R-:W0:Y:S08]  /*1070*/  LDC.64 R10, c[0x0][0x3d0] ;  /* 0x0000f400ff0a7b82 */ /* 0x000e300000000a00 */
[----:B------:R-:W1:Y:S08]  /*1080*/  LDC.64 R12, c[0x0][0x3e0] ;  /* 0x0000f800ff0c7b82 */ /* 0x000e700000000a00 */
[----:B------:R-:W2:Y:S01]  /*1090*/  LDC.64 R18, c[0x0][0x3e8] ;  /* 0x0000fa00ff127b82 */ /* 0x000ea20000000a00 */
[----:B0-----:R-:W-:-:S06]  /*10a0*/  IMAD.WIDE.U32 R6, R2, 0x8, R10 ;  /* 0x0000000802067825 */ /* 0x001fcc00078e000a */
[----:B------:R-:W3:Y:S01]  /*10b0*/  LDG.E.64 R6, desc[UR4][R6.64] ;  /* 0x0000000406067981 */ /* 0x000ee2000c1e1b00 */
[----:B------:R-:W-:-:S05]  /*10c0*/  IMAD.WIDE R14, R0, 0x8, R10 ;  /* 0x00000008000e7825 */ /* 0x000fca00078e020a */
[----:B---3--:R0:W-:Y:S04]  /*10d0*/  STG.E.64 desc[UR4][R14.64], R6 ;  /* 0x000000060e007986 */ /* 0x0081e8000c101b04 */
[----:B------:R-:W3:Y:S01]  /*10e0*/  LDG.E.64 R8, desc[UR4][R8.64] ;  /* 0x0000000408087981 */ /* 0x000ee2000c1e1b00 */
[----:B-1----:R-:W-:-:S04]  /*10f0*/  IMAD.WIDE.U32 R10, R2, 0x8, R12 ;  /* 0x00000008020a7825 */ /* 0x002fc800078e000c */
[----:B------:R-:W-:Y:S01]  /*1100*/  IMAD.WIDE R16, R0, 0x8, R12 ;  /* 0x0000000800107825 */ /* 0x000fe200078e020c */
[----:B0-----:R-:W0:Y:S01]  /*1110*/  LDC.64 R14, c[0x0][0x3f0] ;  /* 0x0000fc00ff0e7b82 */ /* 0x001e220000000a00 */
[----:B---3--:R1:W-:Y:S04]  /*1120*/  STG.E.64 desc[UR4][R4.64], R8 ;  /* 0x0000000804007986 */ /* 0x0083e8000c101b04 */
[----:B------:R-:W3:Y:S01]  /*1130*/  LDG.E.64 R10, desc[UR4][R10.64] ;  /* 0x000000040a0a7981 */ /* 0x000ee2000c1e1b00 */
[----:B--2---:R-:W-:-:S04]  /*1140*/  IMAD.WIDE.U32 R12, R2, 0x8, R18 ;  /* 0x00000008020c7825 */ /* 0x004fc800078e0012 */
[----:B0-----:R-:W-:Y:S01]  /*1150*/  IMAD.WIDE.U32 R6, R2, 0x8, R14 ;  /* 0x0000000802067825 */ /* 0x001fe200078e000e */
[----:B-1----:R-:W0:Y:S01]  /*1160*/  LDC.64 R8, c[0x0][0x3f8] ;  /* 0x0000fe00ff087b82 */ /* 0x002e220000000a00 */
[----:B---3--:R1:W-:Y:S04]  /*1170*/  STG.E.64 desc[UR4][R16.64], R10 ;  /* 0x0000000a10007986 */ /* 0x0083e8000c101b04 */
        /* <DEDUP_REMOVED lines=11> */
.L_x_517:
[----:B------:R-:W-:-:S13]  /*1230*/  ISETP.NE.AND P0, PT, R0, RZ, PT ;  /* 0x000000ff0000720c */ /* 0x000fda0003f05270 */
[----:B------:R-:W-:Y:S05]  /*1240*/  @P0 BRA `(.L_x_534) ;  /* 0x0000000000140947 */ /* 0x000fea0003800000 */
[----:B------:R-:W0:Y:S02]  /*1250*/  LDC.64 R4, c[0x0][0x3b0] ;  /* 0x0000ec00ff047b82 */ /* 0x000e240000000a00 */
[----:B0-----:R-:W2:Y:S06]  /*1260*/  LDG.E.64 R4, desc[UR4][R4.64] ;  /* 0x0000000404047981 */ /* 0x001eac000c1e1b00 */
[----:B------:R-:W2:Y:S02]  /*1270*/  LDC.64 R6, c[0x0][0x3e0] ;  /* 0x0000f800ff067b82 */ /* 0x000ea40000000a00 */
[----:B--2---:R0:W-:Y:S01]  /*1280*/  STG.E.64 desc[UR4][R6.64], R4 ;  /* 0x0000000406007986 */ /* 0x0041e2000c101b04 */
[----:B------:R-:W-:Y:S05]  /*1290*/  BRA `(.L_x_519) ;  /* 0x0000000800007947 */ /* 0x000fea0003800000 */
.L_x_534:
        /* <DEDUP_REMOVED lines=41> */
.L_x_535:
        /* <DEDUP_REMOVED lines=8> */
.L_x_538:
        /* <DEDUP_REMOVED lines=10> */
.L_x_537:
[----:B------:R-:W0:Y:S08]  /*1650*/  LDC.64 R10, c[0x0][0x3d0] ;  /* 0x0000f400ff0a7b82 */ /* 0x000e300000000a00 */
[----:B------:R-:W1:Y:S08]  /*1660*/  LDC.64 R12, c[0x0][0x3d8] ;  /* 0x0000f600ff0c7b82 */ /* 0x000e700000000a00 */
[----:B------:R-:W2:Y:S01]  /*1670*/  LDC.64 R18, c[0x0][0x3e8] ;  /* 0x0000fa00ff127b82 */ /* 0x000ea20000000a00 */
[----:B0-----:R-:W-:-:S07]  /*1680*/  IMAD.WIDE R6, R2, 0x8, R10 ;  /* 0x0000000802067825 */ /* 0x001fce00078e020a */
[----:B------:R-:W0:Y:S01]  /*1690*/  LDC.64 R20, c[0x0][0x3f0] ;  /* 0x0000fc00ff147b82 */ /* 0x000e220000000a00 */
[----:B------:R-:W3:Y:S01]  /*16a0*/  LDG.E.64 R6, desc[UR4][R6.64+0x8] ;  /* 0x0000080406067981 */ /* 0x000ee2000c1e1b00 */
[----:B------:R-:W-:-:S04]  /*16b0*/  IMAD.WIDE R14, R0, 0x8, R10 ;  /* 0x00000008000e7825 */ /* 0x000fc800078e020a */
[--C-:B-1----:R-:W-:Y:S01]  /*16c0*/  IMAD.WIDE R10, R2, 0x8, R12.reuse ;  /* 0x00000008020a7825 */ /* 0x102fe200078e020c */
[----:B---3--:R0:W-:Y:S05]  /*16d0*/  STG.E.64 desc[UR4][R14.64], R6 ;  /* 0x000000060e007986 */ /* 0x0081ea000c101b04 */
[----:B------:R-:W3:Y:S01]  /*16e0*/  LDG.E.64 R10, desc[UR4][R10.64+0x8] ;  /* 0x000008040a0a7981 */ /* 0x000ee2000c1e1b00 */
[----:B------:R-:W-:-:S04]  /*16f0*/  IMAD.WIDE R16, R0, 0x8, R12 ;  /* 0x0000000800107825 */ /* 0x000fc800078e020c */
[C---:B0-----:R-:W-:Y:S01]  /*1700*/  IMAD.WIDE R6, R2.reuse, 0x8, R20 ;  /* 0x0000000802067825 */ /* 0x041fe200078e0214 */
[----:B------:R-:W0:Y:S01]  /*1710*/  LDC.64 R14, c[0x0][0x3f8] ;  /* 0x0000fe00ff0e7b82 */ /* 0x000e220000000a00 */
[----:B---3--:R0:W-:Y:S04]  /*1720*/  STG.E.64 desc[UR4][R16.64], R10 ;  /* 0x0000000a10007986 */ /* 0x0081e8000c101b04 */
[----:B------:R-:W3:Y:S01]  /*1730*/  LDG.E.64 R8, desc[UR4][R8.64+0x8] ;  /* 0x0000080408087981 */ /* 0x000ee2000c1e1b00 */
[----:B--2---:R-:W-:-:S03]  /*1740*/  IMAD.WIDE R12, R2, 0x8, R18 ;  /* 0x00000008020c7825 */ /* 0x004fc600078e0212 */
        /* <DEDUP_REMOVED lines=12> */
.L_x_536:
[----:B------:R-:W-:-:S14]  /*1810*/  DSETP.GT.AND P0, PT, R8, 1, PT ;  /* 0x3ff000000800742a */ /* 0x000fdc0003f04000 */
[----:B------:R-:W-:Y:S05]  /*1820*/  @!P0 BRA `(.L_x_519) ;  /* 0x00000000009c8947 */ /* 0x000fea0003800000 */
[----:B------:R-:W0:Y:S01]  /*1830*/  LDC.64 R8, c[0x0][0x3e0] ;  /* 0x0000f800ff087b82 */ /* 0x000e220000000a00 */
[----:B------:R-:W-:Y:S01]  /*1840*/  BSSY.RELIABLE B1, `(.L_x_539) ;  /* 0x000000a000017945 */ /* 0x000fe20003800100 */
[----:B------:R-:W-:-:S07]  /*1850*/  MOV R2, R0 ;  /* 0x0000000000027202 */ /* 0x000fce0000000f00 */
.L_x_540:
        /* <DEDUP_REMOVED lines=9> */
.L_x_539:
[----:B------:R-:W0:Y:S08]  /*18f0*/  LDC.64 R10, c[0x0][0x3d0] ;  /* 0x0000f400ff0a7b82 */ /* 0x000e300000000a00 */
[----:B------:R-:W1:Y:S08]  /*1900*/  LDC.64 R12, c[0x0][0x3d8] ;  /* 0x0000f600ff0c7b82 */ /* 0x000e700000000a00 */
[----:B------:R-:W2:Y:S01]  /*1910*/  LDC.64 R18, c[0x0][0x3e8] ;  /* 0x0000fa00ff127b82 */ /* 0x000ea20000000a00 */
[----:B0-----:R-:W-:-:S07]  /*1920*/  IMAD.WIDE.U32 R8, R2, 0x8, R10 ;  /* 0x0000000802087825 */ /* 0x001fce00078e000a */
[----:B------:R-:W0:Y:S01]  /*1930*/  LDC.64 R20, c[0x0][0x3f0] ;  /* 0x0000fc00ff147b82 */ /* 0x000e220000000a00 */
[----:B------:R-:W3:Y:S01]  /*1940*/  LDG.E.64 R8, desc[UR4][R8.64] ;  /* 0x0000000408087981 */ /* 0x000ee2000c1e1b00 */
[----:B------:R-:W-:-:S04]  /*1950*/  IMAD.WIDE R14, R0, 0x8, R10 ;  /* 0x00000008000e7825 */ /* 0x000fc800078e020a */
[--C-:B-1----:R-:W-:Y:S01]  /*1960*/  IMAD.WIDE.U32 R10, R2, 0x8, R12.reuse ;  /* 0x00000008020a7825 */ /* 0x102fe200078e000c */
[----:B---3--:R0:W-:Y:S05]  /*1970*/  STG.E.64 desc[UR4][R14.64], R8 ;  /* 0x000000080e007986 */ /* 0x0081ea000c101b04 */
[----:B------:R-:W3:Y:S01]  /*1980*/  LDG.E.64 R10, desc[UR4][R10.64] ;  /* 0x000000040a0a7981 */ /* 0x000ee2000c1e1b00 */
[----:B------:R-:W-:-:S04]  /*1990*/  IMAD.WIDE R16, R0, 0x8, R12 ;  /* 0x0000000800107825 */ /* 0x000fc800078e020c */
[C---:B0-----:R-:W-:Y:S01]  /*19a0*/  IMAD.WIDE.U32 R8, R2.reuse, 0x8, R20 ;  /* 0x0000000802087825 */ /* 0x041fe200078e0014 */
[----:B------:R-:W0:Y:S01]  /*19b0*/  LDC.64 R14, c[0x0][0x3f8] ;  /* 0x0000fe00ff0e7b82 */ /* 0x000e220000000a00 */
[----:B---3--:R0:W-:Y:S04]  /*19c0*/  STG.E.64 desc[UR4][R16.64], R10 ;  /* 0x0000000a10007986 */ /* 0x0081e8000c101b04 */
[----:B------:R-:W3:Y:S01]  /*19d0*/  LDG.E.64 R6, desc[UR4][R6.64] ;  /* 0x0000000406067981 */ /* 0x000ee2000c1e1b00 */
[----:B--2---:R-:W-:-:S03]  /*19e0*/  IMAD.WIDE.U32 R12, R2, 0x8, R18 ;  /* 0x00000008020c7825 */ /* 0x004fc600078e0012 */
        /* <DEDUP_REMOVED lines=10> */
[----:B--2---:R1:W-:Y:S02]  /*1a90*/  STG.E.64 desc[UR4][R14.64], R10 ;  /* 0x0000000a0e007986 */ /* 0x0043e4000c101b04 */
.L_x_519:
[----:B------:R-:W-:Y:S05]  /*1aa0*/  BSYNC.RECONVERGENT B0 ;  /* 0x0000000000007941 */ /* 0x000fea0003800200 */
.L_x_516:
[----:B01-34-:R-:W2:Y:S02]  /*1ab0*/  LDC.64 R4, c[0x0][0x380] ;  /* 0x0000e000ff047b82 */ /* 0x01bea40000000a00 */
[----:B--2---:R-:W2:Y:S01]  /*1ac0*/  LDG.E R7, desc[UR4][R4.64] ;  /* 0x0000000404077981 */ /* 0x004ea2000c1e1900 */
[----:B------:R-:W-:-:S04]  /*1ad0*/  IADD3 R0, PT, PT, R3, R0, RZ ;  /* 0x0000000003007210 */ /* 0x000fc80007ffe0ff */
[----:B--2---:R-:W-:-:S13]  /*1ae0*/  ISETP.GE.AND P0, PT, R0, R7, PT ;  /* 0x000000070000720c */ /* 0x004fda0003f06270 */
[----:B------:R-:W-:Y:S05]  /*1af0*/  @!P0 BRA `(.L_x_541) ;  /* 0xffffffe400708947 */ /* 0x000fea000383ffff */
[----:B------:R-:W-:Y:S05]  /*1b00*/  EXIT ;  /* 0x000000000000794d */ /* 0x000fea0003800000 */
.L_x_542:
        /* <DEDUP_REMOVED lines=15> */
.L_x_2056:


//--------------------- .text._Z13s1_fix_modifyPiPdS0_S0_S0_S0_S0_S0_S0_S0_S0_S0_S0_S0_S0_ --------------------------
	.section	.text._Z13s1_fix_modifyPiPdS0_S0_S0_S0_S0_S0_S0_S0_S0_S0_S0_S0_S0_,"ax",@progbits
	.align	128
        .global         _Z13s1_fix_modifyPiPdS0_S0_S0_S0_S0_S0_S0_S0_S0_S0_S0_S0_S0_
        .type           _Z13s1_fix_modifyPiPdS0_S0_S0_S0_S0_S0_S0_S0_S0_S0_S0_S0_S0_,@function
        .size           _Z13s1_fix_modifyPiPdS0_S0_S0_S0_S0_S0_S0_S0_S0_S0_S0_S0_S0_,(.L_x_2057 - _Z13s1_fix_modifyPiPdS0_S0_S0_S0_S0_S0_S0_S0_S0_S0_S0_S0_S0_)
        .other          _Z13s1_fix_modifyPiPdS0_S0_S0_S0_S0_S0_S0_S0_S0_S0_S0_S0_S0_,@"STO_CUDA_ENTRY STV_DEFAULT"
_Z13s1_fix_modifyPiPdS0_S0_S0_S0_S0_S0_S0_S0_S0_S0_S0_S0_S0_:
.text._Z13s1_fix_modifyPiPdS0_S0_S0_S0_S0_S0_S0_S0_S0_S0_S0_S0_S0_:
        /* <DEDUP_REMOVED lines=10> */
[----:B------:R-:W0:Y:S01]  /*00a0*/  LDCU UR6, c[0x0][0x370] ;  /* 0x00006e00ff0677ac */ /* 0x000e220008000800 */
[----:B------:R-:W-:Y:S01]  /*00b0*/  MOV R11, R3 ;  /* 0x00000003000b7202 */ /* 0x000fe20000000f00 */
[----:B0-----:R-:W-:-:S07]  /*00c0*/  IMAD R3, R4, UR6, RZ ;  /* 0x0000000604037c24 */ /* 0x001fce000f8e02ff */
.L_x_552:
[----:B------:R-:W-:Y:S01]  /*00d0*/  ISETP.NE.AND P0, PT, R0, RZ, PT ;  /* 0x000000ff0000720c */ /* 0x000fe20003f05270 */
[----:B------:R-:W-:-:S12]  /*00e0*/  BSSY.RECONVERGENT B0, `(.L_x_543) ;  /* 0x0000085000007945 */ /* 0x000fd80003800200 */
[----:B------:R-:W-:Y:S05]  /*00f0*/  @P0 BRA `(.L_x_544) ;  /* 0x0000000000140947 */ /* 0x000fea0003800000 */
[----:B------:R-:W0:Y:S02]  /*0100*/  LDC.64 R4, c[0x0][0x398] ;  /* 0x0000e600ff047b82 */ /* 0x000e240000000a00 */
[----:B0-----:R-:W2:Y:S06]  /*0110*/  LDG.E.64 R4, desc[UR4][R4.64] ;  /* 0x0000000404047981 */ /* 0x001eac000c1e1b00 */
[----:B------:R-:W2:Y:S02]  /*0120*/  LDC.64 R6, c[0x0][0x3c8] ;  /* 0x0000f200ff067b82 */ /* 0x000ea40000000a00 */
[----:B--2---:R0:W-:Y:S01]  /*0130*/  STG.E.64 desc[UR4][R6.64], R4 ;  /* 0x0000000406007986 */ /* 0x0041e2000c101b04 */
[----:B------:R-:W-:Y:S05]  /*0140*/  BRA `(.L_x_545) ;  /* 0x0000000400f87947 */ /* 0x000fea0003800000 */
.L_x_544:
        /* <DEDUP_REMOVED lines=41> */
.L_x_546:
        /* <DEDUP_REMOVED lines=8> */
.L_x_549:
        /* <DEDUP_REMOVED lines=10> */
.L_x_548:
        /* <DEDUP_REMOVED lines=27> */
.L_x_547:
[----:B------:R-:W-:-:S14]  /*06b0*/  DSETP.GT.AND P0, PT, R6, 1, PT ;  /* 0x3ff000000600742a */ /* 0x000fdc0003f04000 */
[----:B------:R-:W-:Y:S05]  /*06c0*/  @!P0 BRA `(.L_x_545) ;  /* 0x0000000000988947 */ /* 0x000fea0003800000 */
[----:B------:R-:W0:Y:S01]  /*06d0*/  LDC.64 R8, c[0x0][0x3c8] ;  /* 0x0000f200ff087b82 */ /* 0x000e220000000a00 */
[----:B------:R-:W-:Y:S01]  /*06e0*/  BSSY.RELIABLE B1, `(.L_x_550) ;  /* 0x000000a000017945 */ /* 0x000fe20003800100 */
[----:B------:R-:W-:-:S07]  /*06f0*/  MOV R2, R0 ;  /* 0x0000000000027202 */ /* 0x000fce0000000f00 */
.L_x_551:
        /* <DEDUP_REMOVED lines=9> */
.L_x_550:
        /* <DEDUP_REMOVED lines=26> */
.L_x_545:
[----:B------:R-:W-:Y:S05]  /*0930*/  BSYNC.RECONVERGENT B0 ;  /* 0x0000000000007941 */ /* 0x000fea0003800200 */
.L_x_543:
[----:B01--4-:R-:W2:Y:S02]  /*0940*/  LDC.64 R4, c[0x0][0x380] ;  /* 0x0000e000ff047b82 */ /* 0x013ea40000000a00 */
[----:B--2---:R-:W2:Y:S01]  /*0950*/  LDG.E R11, desc[UR4][R4.64] ;  /* 0x00000004040b7981 */ /* 0x004ea2000c1e1900 */
[----:B------:R-:W-:-:S04]  /*0960*/  IADD3 R0, PT, PT, R3, R0, RZ ;  /* 0x0000000003007210 */ /* 0x000fc80007ffe0ff */
[----:B--2---:R-:W-:-:S13]  /*0970*/  ISETP.GE.AND P0, PT, R0, R11, PT ;  /* 0x0000000b0000720c */ /* 0x004fda0003f06270 */
[----:B------:R-:W-:Y:S05]  /*0980*/  @!P0 BRA `(.L_x_552) ;  /* 0xfffffff400d08947 */ /* 0x000fea000383ffff */
[----:B------:R-:W-:Y:S05]  /*0990*/  EXIT ;  /* 0x000000000000794d */ /* 0x000fea0003800000 */
.L_x_553:
        /* <DEDUP_REMOVED lines=14> */
.L_x_2057:


//--------------------- .text._Z10s0_new_calPdPiS_S_S_S_S_S_S_S_S_S_S_S_S_S_S_S_ --------------------------
	.section	.text._Z10s0_new_calPdPiS_S_S_S_S_S_S_S_S_S_S_S_S_S_S_S_,"ax",@progbits
	.align	128
        .global         _Z10s0_new_calPdPiS_S_S_S_S_S_S_S_S_S_S_S_S_S_S_S_
        .type           _Z10s0_new_calPdPiS_S_S_S_S_S_S_S_S_S_S_S_S_S_S_S_,@function
        .size           _Z10s0_new_calPdPiS_S_S_S_S_S_S_S_S_S_S_S_S_S_S_S_,(.L_x_1995 - _Z10s0_new_calPdPiS_S_S_S_S_S_S_S_S_S_S_S_S_S_S_S_)
        .other          _Z10s0_new_calPdPiS_S_S_S_S_S_S_S_S_S_S_S_S_S_S_S_,@"STO_CUDA_ENTRY STV_DEFAULT"
_Z10s0_new_calPdPiS_S_S_S_S_S_S_S_S_S_S_S_S_S_S_S_:
.text._Z10s0_new_calPdPiS_S_S_S_S_S_S_S_S_S_S_S_S_S_S_S_:
        /* <DEDUP_REMOVED lines=19> */
.L_x_587:
[----:B------:R-:W-:Y:S01]  /*0130*/  IMAD.HI R3, R5, 0x2aaaaaab, RZ ;  /* 0x2aaaaaab05037827 */ /* 0x000fe200078e02ff */
[----:B------:R-:W-:Y:S04]  /*0140*/  BSSY.RECONVERGENT B0, `(.L_x_554) ;  /* 0x00001c5000007945 */ /* 0x000fe80003800200 */
[----:B------:R-:W-:-:S05]  /*0150*/  LEA.HI R3, R3, R3, RZ, 0x1 ;  /* 0x0000000303037211 */ /* 0x000fca00078f08ff */
[----:B------:R-:W-:-:S05]  /*0160*/  IMAD R7, R3, -0x6, R5 ;  /* 0xfffffffa03077824 */ /* 0x000fca00078e0205 */
[----:B------:R-:W-:-:S13]  /*0170*/  ISETP.GT.AND P0, PT, R7, 0x2, PT ;  /* 0x000000020700780c */ /* 0x000fda0003f04270 */
[----:B------:R-:W-:Y:S05]  /*0180*/  @P0 BRA `(.L_x_555) ;  /* 0x0000000c00740947 */ /* 0x000fea0003800000 */
[----:B------:R-:W-:-:S05]  /*0190*/  VIMNMX.U32 R0, PT, PT, R7, 0x3, PT ;  /* 0x0000000307007848 */ /* 0x000fca0003fe0000 */
[----:B------:R-:W-:-:S04]  /*01a0*/  IMAD.SHL.U32 R0, R0, 0x4, RZ ;  /* 0x0000000400007824 */ /* 0x000fc800078e00ff */
[----:B------:R-:W5:Y:S02]  /*01b0*/  LDC R6, c[0x2][R0] ;  /* 0x0080000000067b82 */ /* 0x000f640000000800 */
[----:B-----5:R-:W-:-:S04]  /*01c0*/  SHF.R.S32.HI R7, RZ, 0x1f, R6 ;  /* 0x0000001fff077819 */ /* 0x020fc80000011406 */
.L_x_1878:
[----:B------:R-:W-:Y:S05]  /*01d0*/  BRX R6 -0x1e0                                                                                                                                                                                                                                                        (*"BRANCH_TARGETS .L_x_1879,.L_x_1880,.L_x_1881,.L_x_557"*) ;  /* 0xfffffffc06887949 */ /* 0x000fea000383ffff */
.L_x_1881:
[----:B------:R-:W5:Y:S01]  /*01e0*/  LDC.64 R30, c[0x0][0x390] ;  /* 0x0000e400ff1e7b82 */ /* 0x000f620000000a00 */
[----:B------:R-:W-:-:S04]  /*01f0*/  IMAD.SHL.U32 R25, R3, 0x2, RZ ;  /* 0x0000000203197824 */ /* 0x000fc800078e00ff */
[----:B--2---:R-:W-:-:S06]  /*0200*/  IMAD.WIDE R24, R25, 0x8, R18 ;  /* 0x0000000819187825 */ /* 0x004fcc00078e0212 */
[----:B------:R-:W2:Y:S04]  /*0210*/  LDG.E.64 R24, desc[UR4][R24.64] ;  /* 0x0000000418187981 */ /* 0x000ea8000c1e1b00 */
[----:B-----5:R-:W2:Y:S02]  /*0220*/  LDG.E.64 R30, desc[UR4][R30.64] ;  /* 0x000000041e1e7981 */ /* 0x020ea4000c1e1b00 */
[----:B--2---:R-:W-:-:S14]  /*0230*/  DSETP.GEU.AND P0, PT, R24, R30, PT ;  /* 0x0000001e1800722a */ /* 0x004fdc0003f0e000 */
[----:B------:R-:W-:Y:S05]  /*0240*/  @P0 BRA `(.L_x_556) ;  /* 0x0000000000200947 */ /* 0x000fea0003800000 */
[----:B---3--:R-:W-:-:S04]  /*0250*/  IMAD.WIDE R6, R3, 0x8, R16 ;  /* 0x0000000803067825 */ /* 0x008fc800078e0210 */
[----:B0-----:R-:W-:Y:S02]  /*0260*/  IMAD.WIDE R8, R5, 0x8, R20 ;  /* 0x0000000805087825 */ /* 0x001fe400078e0214 */
[----:B------:R-:W2:Y:S04]  /*0270*/  LDG.E.64 R6, desc[UR4][R6.64] ;  /* 0x0000000406067981 */ /* 0x000ea8000c1e1b00 */
[----:B------:R-:W2:Y:S01]  /*0280*/  LDG.E.64 R8, desc[UR4][R8.64] ;  /* 0x0000000408087981 */ /* 0x000ea2000c1e1b00 */
[----:B-1----:R-:W-:Y:S01]  /*0290*/  IMAD.WIDE R2, R3, 0x8, R14 ;  /* 0x0000000803027825 */ /* 0x002fe200078e020e */
[----:B--2---:R-:W-:-:S07]  /*02a0*/  DFMA R30, -R30, R8, R6 ;  /* 0x000000081e1e722b */ /* 0x004fce0000000106 */
[----:B------:R0:W-:Y:S01]  /*02b0*/  STG.E.64 desc[UR4][R2.64], R30 ;  /* 0x0000001e02007986 */ /* 0x0001e2000c101b04 */
[----:B------:R-:W-:Y:S05]  /*02c0*/  BRA `(.L_x_557) ;  /* 0x0000001800b07947 */ /* 0x000fea0003800000 */
.L_x_556:
[----:B0-----:R-:W-:-:S06]  /*02d0*/  IMAD.WIDE R8, R5, 0x8, R20 ;  /* 0x0000000805087825 */ /* 0x001fcc00078e0214 */
[----:B------:R-:W2:Y:S01]  /*02e0*/  LDG.E.64 R8, desc[UR4][R8.64] ;  /* 0x0000000408087981 */ /* 0x000ea2000c1e1b00 */
[----:B---3--:R-:W-:-:S06]  /*02f0*/  IMAD.WIDE R26, R3, 0x8, R16 ;  /* 0x00000008031a7825 */ /* 0x008fcc00078e0210 */
[----:B------:R-:W5:Y:S01]  /*0300*/  LDG.E.64 R26, desc[UR4][R26.64] ;  /* 0x000000041a1a7981 */ /* 0x000f62000c1e1b00 */
[----:B------:R-:W0:Y:S01]  /*0310*/  MUFU.RCP64H R7, R25 ;  /* 0x0000001900077308 */ /* 0x000e220000001800 */
[----:B------:R-:W-:Y:S01]  /*0320*/  MOV R6, 0x1 ;  /* 0x0000000100067802 */ /* 0x000fe20000000f00 */
        /* <DEDUP_REMOVED lines=16> */
[----:B-1--45:R-:W-:Y:S05]  /*0430*/  CALL.REL.NOINC `($__internal_4_$__cuda_sm20_div_rn_f64_full) ;  /* 0x0000001800747944 */ /* 0x032fea0003c00000 */
[----:B------:R-:W-:-:S07]  /*0440*/  MOV R6, R0 ;  /* 0x0000000000067202 */ /* 0x000fce0000000f00 */
.L_x_559:
[----:B------:R-:W-:Y:S05]  /*0450*/  BSYNC.RECONVERGENT B2 ;  /* 0x0000000000027941 */ /* 0x000fea0003800200 */
.L_x_558:
[----:B------:R-:W0:Y:S02]  /*0460*/  LDC.64 R28, c[0x0][0x380] ;  /* 0x0000e000ff1c7b82 */ /* 0x000e240000000a00 */
[----:B0-----:R-:W2:Y:S01]  /*0470*/  LDG.E.64 R28, desc[UR4][R28.64] ;  /* 0x000000041c1c7981 */ /* 0x001ea2000c1e1b00 */
[----:B------:R-:W-:Y:S01]  /*0480*/  IMAD.MOV.U32 R8, RZ, RZ, 0x1 ;  /* 0x00000001ff087424 */ /* 0x000fe200078e00ff */
[----:B------:R-:W-:Y:S01]  /*0490*/  FSETP.GEU.AND P1, PT, |R7|, 6.5827683646048100446e-37, PT ;  /* 0x036000000700780b */ /* 0x000fe20003f2e200 */
[----:B------:R-:W-:Y:S01]  /*04a0*/  BSSY.RECONVERGENT B2, `(.L_x_560) ;  /* 0x0000014000027945 */ /* 0x000fe20003800200 */
[----:B--2---:R-:W0:Y:S03]  /*04b0*/  MUFU.RCP64H R9, R29 ;  /* 0x0000001d00097308 */ /* 0x004e260000001800 */
        /* <DEDUP_REMOVED lines=14> */
[----:B------:R-:W-:-:S07]  /*05a0*/  MOV R6, 0x5c0 ;  /* 0x000005c000067802 */ /* 0x000fce0000000f00 */
[----:B-1--45:R-:W-:Y:S05]  /*05b0*/  CALL.REL.NOINC `($__internal_4_$__cuda_sm20_div_rn_f64_full) ;  /* 0x0000001800147944 */ /* 0x032fea0003c00000 */
[----:B------:R-:W-:Y:S01]  /*05c0*/  IMAD.MOV.U32 R8, RZ, RZ, R0 ;  /* 0x000000ffff087224 */ /* 0x000fe200078e0000 */
[----:B------:R-:W-:-:S07]  /*05d0*/  MOV R9, R7 ;  /* 0x0000000700097202 */ /* 0x000fce0000000f00 */
.L_x_561:
[----:B------:R-:W-:Y:S05]  /*05e0*/  BSYNC.RECONVERGENT B2 ;  /* 0x0000000000027941 */ /* 0x000fea0003800200 */
.L_x_560:
[----:B------:R-:W0:Y:S01]  /*05f0*/  FRND.F64.FLOOR R8, R8 ;  /* 0x0000000800087313 */ /* 0x000e220000305800 */
[----:B-1----:R-:W-:Y:S01]  /*0600*/  IMAD.WIDE R2, R3, 0x8, R14 ;  /* 0x0000000803027825 */ /* 0x002fe200078e020e */
[----:B0-----:R-:W-:-:S08]  /*0610*/  DMUL R30, R30, R8 ;  /* 0x000000081e1e7228 */ /* 0x001fd00000000000 */
[----:B-----5:R-:W-:-:S07]  /*0620*/  DFMA R26, -R28, R30, R26 ;  /* 0x0000001e1c1a722b */ /* 0x020fce000000011a */
[----:B------:R0:W-:Y:S01]  /*0630*/  STG.E.64 desc[UR4][R2.64], R26 ;  /* 0x0000001a02007986 */ /* 0x0001e2000c101b04 */
[----:B------:R-:W-:Y:S05]  /*0640*/  BRA `(.L_x_557) ;  /* 0x0000001400d07947 */ /* 0x000fea0003800000 */
.L_x_1879:
[----:B------:R-:W5:Y:S01]  /*0650*/  LDC.64 R30, c[0x0][0x390] ;  /* 0x0000e400ff1e7b82 */ /* 0x000f620000000a00 */
[----:B------:R-:W-:-:S04]  /*0660*/  IMAD.SHL.U32 R25, R3, 0x2, RZ ;  /* 0x0000000203197824 */ /* 0x000fc800078e00ff */
[----:B--2---:R-:W-:-:S06]  /*0670*/  IMAD.WIDE R24, R25, 0x8, R18 ;  /* 0x0000000819187825 */ /* 0x004fcc00078e0212 */
[----:B------:R-:W2:Y:S04]  /*0680*/  LDG.E.64 R24, desc[UR4][R24.64] ;  /* 0x0000000418187981 */ /* 0x000ea8000c1e1b00 */
[----:B-----5:R-:W2:Y:S02]  /*0690*/  LDG.E.64 R30, desc[UR4][R30.64] ;  /* 0x000000041e1e7981 */ /* 0x020ea4000c1e1b00 */
[----:B--2---:R-:W-:-:S14]  /*06a0*/  DSETP.GEU.AND P0, PT, R24, R30, PT ;  /* 0x0000001e1800722a */ /* 0x004fdc0003f0e000 */
[----:B------:R-:W-:Y:S05]  /*06b0*/  @P0 BRA `(.L_x_562) ;  /* 0x0000000000200947 */ /* 0x000fea0003800000 */
[----:B----4-:R-:W-:-:S04]  /*06c0*/  IMAD.WIDE R6, R3, 0x8, R12 ;  /* 0x0000000803067825 */ /* 0x010fc800078e020c */
[----:B0-----:R-:W-:Y:S02]  /*06d0*/  IMAD.WIDE R22, R5, 0x8, R20 ;  /* 0x0000000805167825 */ /* 0x001fe400078e0214 */
[----:B------:R-:W2:Y:S04]  /*06e0*/  LDG.E.64 R6, desc[UR4][R6.64] ;  /* 0x0000000406067981 */ /* 0x000ea8000c1e1b00 */
[----:B------:R-:W2:Y:S01]  /*06f0*/  LDG.E.64 R8, desc[UR4][R22.64] ;  /* 0x0000000416087981 */ /* 0x000ea2000c1e1b00 */
[----:B------:R-:W-:Y:S01]  /*0700*/  IMAD.WIDE R2, R3, 0x8, R10 ;  /* 0x0000000803027825 */ /* 0x000fe200078e020a */
[----:B--2---:R-:W-:-:S07]  /*0710*/  DFMA R8, -R30, R8, R6 ;  /* 0x000000081e08722b */ /* 0x004fce0000000106 */
[----:B------:R0:W-:Y:S01]  /*0720*/  STG.E.64 desc[UR4][R2.64], R8 ;  /* 0x0000000802007986 */ /* 0x0001e2000c101b04 */
[----:B------:R-:W-:Y:S05]  /*0730*/  BRA `(.L_x_557) ;  /* 0x0000001400947947 */ /* 0x000fea0003800000 */
.L_x_562:
[----:B0-----:R-:W-:-:S06]  /*0740*/  IMAD.WIDE R8, R5, 0x8, R20 ;  /* 0x0000000805087825 */ /* 0x001fcc00078e0214 */
[----:B------:R-:W2:Y:S01]  /*0750*/  LDG.E.64 R8, desc[UR4][R8.64] ;  /* 0x0000000408087981 */ /* 0x000ea2000c1e1b00 */
[----:B----4-:R-:W-:-:S06]  /*0760*/  IMAD.WIDE R26, R3, 0x8, R12 ;  /* 0x00000008031a7825 */ /* 0x010fcc00078e020c */
[----:B------:R-:W5:Y:S01]  /*0770*/  LDG.E.64 R26, desc[UR4][R26.64] ;  /* 0x000000041a1a7981 */ /* 0x000f62000c1e1b00 */
[----:B------:R-:W0:Y:S01]  /*0780*/  MUFU.RCP64H R7, R25 ;  /* 0x0000001900077308 */ /* 0x000e220000001800 */
[----:B------:R-:W-:Y:S01]  /*0790*/  IMAD.MOV.U32 R6, RZ, RZ, 0x1 ;  /* 0x00000001ff067424 */ /* 0x000fe200078e00ff */
        /* <DEDUP_REMOVED lines=16> */
[----:B-1-3-5:R-:W-:Y:S05]  /*08a0*/  CALL.REL.NOINC `($__internal_4_$__cuda_sm20_div_rn_f64_full) ;  /* 0x0000001400587944 */ /* 0x02afea0003c00000 */
[----:B------:R-:W-:-:S07]  /*08b0*/  IMAD.MOV.U32 R6, RZ, RZ, R0 ;  /* 0x000000ffff067224 */ /* 0x000fce00078e0000 */
.L_x_564:
[----:B------:R-:W-:Y:S05]  /*08c0*/  BSYNC.RECONVERGENT B2 ;  /* 0x0000000000027941 */ /* 0x000fea0003800200 */
.L_x_563:
[----:B------:R-:W0:Y:S02]  /*08d0*/  LDC.64 R28, c[0x0][0x380] ;  /* 0x0000e000ff1c7b82 */ /* 0x000e240000000a00 */
[----:B0-----:R-:W2:Y:S01]  /*08e0*/  LDG.E.64 R28, desc[UR4][R28.64] ;  /* 0x000000041c1c7981 */ /* 0x001ea2000c1e1b00 */
[----:B------:R-:W-:Y:S01]  /*08f0*/  HFMA2 R8, -RZ, RZ, 0, 5.9604644775390625e-08 ;  /* 0x00000001ff087431 */ /* 0x000fe200000001ff */
        /* <DEDUP_REMOVED lines=18> */
[----:B-1-3-5:R-:W-:Y:S05]  /*0a20*/  CALL.REL.NOINC `($__internal_4_$__cuda_sm20_div_rn_f64_full) ;  /* 0x0000001000f87944 */ /* 0x02afea0003c00000 */
[----:B------:R-:W-:Y:S02]  /*0a30*/  IMAD.MOV.U32 R8, RZ, RZ, R0 ;  /* 0x000000ffff087224 */ /* 0x000fe400078e0000 */
[----:B------:R-:W-:-:S07]  /*0a40*/  IMAD.MOV.U32 R9, RZ, RZ, R7 ;  /* 0x000000ffff097224 */ /* 0x000fce00078e0007 */
.L_x_566:
[----:B------:R-:W-:Y:S05]  /*0a50*/  BSYNC.RECONVERGENT B2 ;  /* 0x0000000000027941 */ /* 0x000fea0003800200 */
.L_x_565:
[----:B------:R-:W0:Y:S01]  /*0a60*/  FRND.F64.FLOOR R8, R8 ;  /* 0x0000000800087313 */ /* 0x000e220000305800 */
[----:B------:R-:W-:Y:S01]  /*0a70*/  IMAD.WIDE R2, R3, 0x8, R10 ;  /* 0x0000000803027825 */ /* 0x000fe200078e020a */
[----:B0-----:R-:W-:-:S08]  /*0a80*/  DMUL R30, R30, R8 ;  /* 0x000000081e1e7228 */ /* 0x001fd00000000000 */
[----:B-----5:R-:W-:-:S07]  /*0a90*/  DFMA R26, -R28, R30, R26 ;  /* 0x0000001e1c1a722b */ /* 0x020fce000000011a */
[----:B------:R0:W-:Y:S01]  /*0aa0*/  STG.E.64 desc[UR4][R2.64], R26 ;  /* 0x0000001a02007986 */ /* 0x0001e2000c101b04 */
[----:B------:R-:W-:Y:S05]  /*0ab0*/  BRA `(.L_x_557) ;  /* 0x0000001000b47947 */ /* 0x000fea0003800000 */
.L_x_1880:
[----:B------:R-:W5:Y:S01]  /*0ac0*/  LDC.64 R30, c[0x0][0x390] ;  /* 0x0000e400ff1e7b82 */ /* 0x000f620000000a00 */
[----:B------:R-:W-:-:S05]  /*0ad0*/  SHF.L.U32 R25, R3, 0x1, RZ ;  /* 0x0000000103197819 */ /* 0x000fca00000006ff */
[----:B--2---:R-:W-:Y:S02]  /*0ae0*/  IMAD.WIDE R24, R25, 0x8, R18 ;  /* 0x0000000819187825 */ /* 0x004fe400078e0212 */
[----:B------:R-:W2:Y:S04]  /*0af0*/  LDC.64 R6, c[0x0][0x3b8] ;  /* 0x0000ee00ff067b82 */ /* 0x000ea80000000a00 */
[----:B------:R-:W3:Y:S04]  /*0b00*/  LDG.E.64 R24, desc[UR4][R24.64] ;  /* 0x0000000418187981 */ /* 0x000ee8000c1e1b00 */
[----:B-----5:R-:W3:Y:S02]  /*0b10*/  LDG.E.64 R30, desc[UR4][R30.64] ;  /* 0x000000041e1e7981 */ /* 0x020ee4000c1e1b00 */
[----:B---3--:R-:W-:-:S14]  /*0b20*/  DSETP.GEU.AND P0, PT, R24, R30, PT ;  /* 0x0000001e1800722a */ /* 0x008fdc0003f0e000 */
[----:B--2---:R-:W-:Y:S05]  /*0b30*/  @P0 BRA `(.L_x_567) ;  /* 0x0000000000240947 */ /* 0x004fea0003800000 */
[----:B------:R-:W-:Y:S01]  /*0b40*/  IMAD.WIDE R6, R3, 0x8, R6 ;  /* 0x0000000803067825 */ /* 0x000fe200078e0206 */
[----:B------:R-:W2:Y:S03]  /*0b50*/  LDC.64 R22, c[0x0][0x3e8] ;  /* 0x0000fa00ff167b82 */ /* 0x000ea60000000a00 */
[----:B0-----:R-:W-:Y:S02]  /*0b60*/  IMAD.WIDE R24, R5, 0x8, R20 ;  /* 0x0000000805187825 */ /* 0x001fe400078e0214 */
[----:B------:R-:W3:Y:S04]  /*0b70*/  LDG.E.64 R6, desc[UR4][R6.64] ;  /* 0x0000000406067981 */ /* 0x000ee8000c1e1b00 */
[----:B------:R-:W3:Y:S01]  /*0b80*/  LDG.E.64 R8, desc[UR4][R24.64] ;  /* 0x0000000418087981 */ /* 0x000ee2000c1e1b00 */
[----:B--2---:R-:W-:Y:S01]  /*0b90*/  IMAD.WIDE R2, R3, 0x8, R22 ;  /* 0x0000000803027825 */ /* 0x004fe200078e0216 */
[----:B---3--:R-:W-:-:S07]  /*0ba0*/  DFMA R8, -R30, R8, R6 ;  /* 0x000000081e08722b */ /* 0x008fce0000000106 */
[----:B------:R0:W-:Y:S01]  /*0bb0*/  STG.E.64 desc[UR4][R2.64], R8 ;  /* 0x0000000802007986 */ /* 0x0001e2000c101b04 */
[----:B------:R-:W-:Y:S05]  /*0bc0*/  BRA `(.L_x_557) ;  /* 0x0000001000707947 */ /* 0x000fea0003800000 */
.L_x_567:
[----:B0-----:R-:W-:-:S06]  /*0bd0*/  IMAD.WIDE R8, R5, 0x8, R20 ;  /* 0x0000000805087825 */ /* 0x001fcc00078e0214 */
[----:B------:R-:W2:Y:S01]  /*0be0*/  LDG.E.64 R8, desc[UR4][R8.64] ;  /* 0x0000000408087981 */ /* 0x000ea2000c1e1b00 */
[----:B------:R-:W-:-:S06]  /*0bf0*/  IMAD.WIDE R28, R3, 0x8, R6 ;  /* 0x00000008031c7825 */ /* 0x000fcc00078e0206 */
        /* <DEDUP_REMOVED lines=19> */
[----:B-1--45:R-:W-:Y:S05]  /*0d30*/  CALL.REL.NOINC `($__internal_4_$__cuda_sm20_div_rn_f64_full) ;  /* 0x0000001000347944 */ /* 0x032fea0003c00000 */
[----:B------:R-:W-:-:S07]  /*0d40*/  IMAD.MOV.U32 R6, RZ, RZ, R0 ;  /* 0x000000ffff067224 */ /* 0x000fce00078e0000 */
.L_x_569:
[----:B------:R-:W-:Y:S05]  /*0d50*/  BSYNC.RECONVERGENT B2 ;  /* 0x0000000000027941 */ /* 0x000fea0003800200 */
.L_x_568:
        /* <DEDUP_REMOVED lines=20> */
[----:B------:R-:W-:-:S07]  /*0ea0*/  IMAD.MOV.U32 R25, RZ, RZ, R27 ;  /* 0x000000ffff197224 */ /* 0x000fce00078e001b */
[----:B-1--45:R-:W-:Y:S05]  /*0eb0*/  CALL.REL.NOINC `($__internal_4_$__cuda_sm20_div_rn_f64_full) ;  /* 0x0000000c00d47944 */ /* 0x032fea0003c00000 */
[----:B------:R-:W-:Y:S01]  /*0ec0*/  MOV R8, R0 ;  /* 0x0000000000087202 */ /* 0x000fe20000000f00 */
[----:B------:R-:W-:-:S07]  /*0ed0*/  IMAD.MOV.U32 R9, RZ, RZ, R7 ;  /* 0x000000ffff097224 */ /* 0x000fce00078e0007 */
.L_x_571:
[----:B------:R-:W-:Y:S05]  /*0ee0*/  BSYNC.RECONVERGENT B2 ;  /* 0x0000000000027941 */ /* 0x000fea0003800200 */
.L_x_570:
[----:B------:R-:W0:Y:S01]  /*0ef0*/  FRND.F64.FLOOR R8, R8 ;  /* 0x0000000800087313 */ /* 0x000e220000305800 */
[----:B------:R-:W2:Y:S01]  /*0f00*/  LDC.64 R6, c[0x0][0x3e8] ;  /* 0x0000fa00ff067b82 */ /* 0x000ea20000000a00 */
[----:B0-----:R-:W-:-:S08]  /*0f10*/  DMUL R30, R30, R8 ;  /* 0x000000081e1e7228 */ /* 0x001fd00000000000 */
[----:B-----5:R-:W-:Y:S01]  /*0f20*/  DFMA R28, -R26, R30, R28 ;  /* 0x0000001e1a1c722b */ /* 0x020fe2000000011c */
[----:B--2---:R-:W-:-:S06]  /*0f30*/  IMAD.WIDE R6, R3, 0x8, R6 ;  /* 0x0000000803067825 */ /* 0x004fcc00078e0206 */
[----:B------:R0:W-:Y:S01]  /*0f40*/  STG.E.64 desc[UR4][R6.64], R28 ;  /* 0x0000001c06007986 */ /* 0x0001e2000c101b04 */
[----:B------:R-:W-:Y:S05]  /*0f50*/  BRA `(.L_x_557) ;  /* 0x0000000c008c7947 */ /* 0x000fea0003800000 */
.L_x_555:
[----:B------:R-:W-:-:S05]  /*0f60*/  IMAD.MOV.U32 R0, RZ, RZ, -0x3 ;  /* 0xfffffffdff007424 */ /* 0x000fca00078e00ff */
[----:B------:R-:W-:-:S04]  /*0f70*/  VIADDMNMX.U32 R0, R7, R0, 0x3, PT ;  /* 0x0000000307007446 */ /* 0x000fc80003800000 */
[----:B------:R-:W-:-:S04]  /*0f80*/  SHF.L.U32 R0, R0, 0x2, RZ ;  /* 0x0000000200007819 */ /* 0x000fc800000006ff */
[----:B------:R-:W5:Y:S02]  /*0f90*/  LDC R6, c[0x2][R0+0x10] ;  /* 0x0080040000067b82 */ /* 0x000f640000000800 */
[----:B-----5:R-:W-:-:S04]  /*0fa0*/  SHF.R.S32.HI R7, RZ, 0x1f, R6 ;  /* 0x0000001fff077819 */ /* 0x020fc80000011406 */
.L_x_1883:
[----:B------:R-:W-:Y:S05]  /*0fb0*/  BRX R6 -0xfc0                                                                                                                                                                                                                                                        (*"BRANCH_TARGETS .L_x_1884,.L_x_1885,.L_x_1886,.L_x_557"*) ;  /* 0xfffffff006107949 */ /* 0x000fea000383ffff */
.L_x_1886:
[----:B------:R-:W5:Y:S01]  /*0fc0*/  LDC.64 R30, c[0x0][0x398] ;  /* 0x0000e600ff1e7b82 */ /* 0x000f620000000a00 */
[----:B------:R-:W-:-:S04]  /*0fd0*/  IMAD.SHL.U32 R25, R3, 0x2, RZ ;  /* 0x0000000203197824 */ /* 0x000fc800078e00ff */
[----:B--2---:R-:W-:-:S03]  /*0fe0*/  IMAD.WIDE R24, R25, 0x8, R18 ;  /* 0x0000000819187825 */ /* 0x004fc600078e0212 */
[----:B------:R-:W2:Y:S03]  /*0ff0*/  LDC.64 R6, c[0x0][0x3d8] ;  /* 0x0000f600ff067b82 */ /* 0x000ea60000000a00 */
        /* <DEDUP_REMOVED lines=13> */
.L_x_572:
        /* <DEDUP_REMOVED lines=22> */
[----:B-1--45:R-:W-:Y:S05]  /*1230*/  CALL.REL.NOINC `($__internal_4_$__cuda_sm20_div_rn_f64_full) ;  /* 0x0000000800f47944 */ /* 0x032fea0003c00000 */
[----:B------:R-:W-:-:S07]  /*1240*/  IMAD.MOV.U32 R6, RZ, RZ, R0 ;  /* 0x000000ffff067224 */ /* 0x000fce00078e0000 */
.L_x_574:
[----:B------:R-:W-:Y:S05]  /*1250*/  BSYNC.RECONVERGENT B2 ;  /* 0x0000000000027941 */ /* 0x000fea0003800200 */
.L_x_573:
        /* <DEDUP_REMOVED lines=22> */
[----:B------:R-:W-:Y:S02]  /*13c0*/  IMAD.MOV.U32 R8, RZ, RZ, R0 ;  /* 0x000000ffff087224 */ /* 0x000fe400078e0000 */
[----:B------:R-:W-:-:S07]  /*13d0*/  IMAD.MOV.U32 R9, RZ, RZ, R7 ;  /* 0x000000ffff097224 */ /* 0x000fce00078e0007 */
.L_x_576:
[----:B------:R-:W-:Y:S05]  /*13e0*/  BSYNC.RECONVERGENT B2 ;  /* 0x0000000000027941 */ /* 0x000fea0003800200 */
.L_x_575:
[----:B------:R-:W0:Y:S01]  /*13f0*/  FRND.F64.FLOOR R8, R8 ;  /* 0x0000000800087313 */ /* 0x000e220000305800 */
[----:B------:R-:W2:Y:S01]  /*1400*/  LDC.64 R6, c[0x0][0x408] ;  /* 0x00010200ff067b82 */ /* 0x000ea20000000a00 */
[----:B0-----:R-:W-:-:S08]  /*1410*/  DMUL R30, R30, R8 ;  /* 0x000000081e1e7228 */ /* 0x001fd00000000000 */
[----:B-----5:R-:W-:Y:S01]  /*1420*/  DFMA R26, -R28, R30, R26 ;  /* 0x0000001e1c1a722b */ /* 0x020fe2000000011a */
[----:B--2---:R-:W-:-:S06]  /*1430*/  IMAD.WIDE R6, R3, 0x8, R6 ;  /* 0x0000000803067825 */ /* 0x004fcc00078e0206 */
[----:B------:R0:W-:Y:S01]  /*1440*/  STG.E.64 desc[UR4][R6.64], R26 ;  /* 0x0000001a06007986 */ /* 0x0001e2000c101b04 */
[----:B------:R-:W-:Y:S05]  /*1450*/  BRA `(.L_x_557) ;  /* 0x00000008004c7947 */ /* 0x000fea0003800000 */
.L_x_1884:
        /* <DEDUP_REMOVED lines=17> */
.L_x_577:
        /* <DEDUP_REMOVED lines=24> */
.L_x_579:
[----:B------:R-:W-:Y:S05]  /*16f0*/  BSYNC.RECONVERGENT B2 ;  /* 0x0000000000027941 */ /* 0x000fea0003800200 */
.L_x_578:
        /* <DEDUP_REMOVED lines=24> */
.L_x_581:
[----:B------:R-:W-:Y:S05]  /*1880*/  BSYNC.RECONVERGENT B2 ;  /* 0x0000000000027941 */ /* 0x000fea0003800200 */
.L_x_580:
[----:B------:R-:W0:Y:S01]  /*1890*/  FRND.F64.FLOOR R8, R8 ;  /* 0x0000000800087313 */ /* 0x000e220000305800 */
[----:B------:R-:W2:Y:S01]  /*18a0*/  LDC.64 R6, c[0x0][0x3f8] ;  /* 0x0000fe00ff067b82 */ /* 0x000ea20000000a00 */
[----:B0-----:R-:W-:-:S08]  /*18b0*/  DMUL R30, R30, R8 ;  /* 0x000000081e1e7228 */ /* 0x001fd00000000000 */
[----:B-----5:R-:W-:Y:S01]  /*18c0*/  DFMA R28, -R26, R30, R28 ;  /* 0x0000001e1a1c722b */ /* 0x020fe2000000011c */
[----:B--2---:R-:W-:-:S06]  /*18d0*/  IMAD.WIDE R6, R3, 0x8, R6 ;  /* 0x0000000803067825 */ /* 0x004fcc00078e0206 */
[----:B------:R0:W-:Y:S01]  /*18e0*/  STG.E.64 desc[UR4][R6.64], R28 ;  /* 0x0000001c06007986 */ /* 0x0001e2000c101b04 */
[----:B------:R-:W-:Y:S05]  /*18f0*/  BRA `(.L_x_557) ;  /* 0x0000000400247947 */ /* 0x000fea0003800000 */
.L_x_1885:
        /* <DEDUP_REMOVED lines=17> */
.L_x_582:
[----:B0-----:R-:W-:-:S06]  /*1a10*/  IMAD.WIDE R8, R5, 0x8, R20 ;  /* 0x0000000805087825 */ /* 0x001fcc00078e0214 */
[----:B------:R-:W2:Y:S01]  /*1a20*/  LDG.E.64 R8, desc[UR4][R8.64] ;  /* 0x0000000408087981 */ /* 0x000ea2000c1e1b00 */
[----:B------:R-:W-:-:S06]  /*1a30*/  IMAD.WIDE R28, R3, 0x8, R6 ;  /* 0x00000008031c7825 */ /* 0x000fcc00078e0206 */
        /* <DEDUP_REMOVED lines=21> */
.L_x_584:
[----:B------:R-:W-:Y:S05]  /*1b90*/  BSYNC.RECONVERGENT B2 ;  /* 0x0000000000027941 */ /* 0x000fea0003800200 */
.L_x_583:
        /* <DEDUP_REMOVED lines=22> */
[----:B------:R-:W-:Y:S01]  /*1d00*/  MOV R8, R0 ;  /* 0x0000000000087202 */ /* 0x000fe20000000f00 */
[----:B------:R-:W-:-:S07]  /*1d10*/  IMAD.MOV.U32 R9, RZ, RZ, R7 ;  /* 0x000000ffff097224 */ /* 0x000fce00078e0007 */
.L_x_586:
[----:B------:R-:W-:Y:S05]  /*1d20*/  BSYNC.RECONVERGENT B2 ;  /* 0x0000000000027941 */ /* 0x000fea0003800200 */
.L_x_585:
[----:B------:R-:W0:Y:S01]  /*1d30*/  FRND.F64.FLOOR R8, R8 ;  /* 0x0000000800087313 */ /* 0x000e220000305800 */
[----:B------:R-:W2:Y:S01]  /*1d40*/  LDC.64 R6, c[0x0][0x400] ;  /* 0x00010000ff067b82 */ /* 0x000ea20000000a00 */
[----:B0-----:R-:W-:-:S08]  /*1d50*/  DMUL R30, R30, R8 ;  /* 0x000000081e1e7228 */ /* 0x001fd00000000000 */
[----:B-----5:R-:W-:Y:S01]  /*1d60*/  DFMA R28, -R26, R30, R28 ;  /* 0x0000001e1a1c722b */ /* 0x020fe2000000011c */
[----:B--2---:R-:W-:-:S06]  /*1d70*/  IMAD.WIDE R6, R3, 0x8, R6 ;  /* 0x0000000803067825 */ /* 0x004fcc00078e0206 */
[----:B------:R0:W-:Y:S04]  /*1d80*/  STG.E.64 desc[UR4][R6.64], R28 ;  /* 0x0000001c06007986 */ /* 0x0001e8000c101b04 */
.L_x_557:
[----:B------:R-:W-:Y:S05]  /*1d90*/  BSYNC.RECONVERGENT B0 ;  /* 0x0000000000007941 */ /* 0x000fea0003800200 */
.L_x_554:
[----:B0-----:R-:W0:Y:S02]  /*1da0*/  LDC.64 R2, c[0x0][0x388] ;  /* 0x0000e200ff027b82 */ /* 0x001e240000000a00 */
[----:B0-----:R-:W5:Y:S01]  /*1db0*/  LDG.E R2, desc[UR4][R2.64] ;  /* 0x0000000402027981 */ /* 0x001f62000c1e1900 */
[----:B------:R-:W-:Y:S01]  /*1dc0*/  IADD3 R5, PT, PT, R4, R5, RZ ;  /* 0x0000000504057210 */ /* 0x000fe20007ffe0ff */
[----:B-----5:R-:W-:-:S05]  /*1dd0*/  IMAD R0, R2, 0x6, RZ ;  /* 0x0000000602007824 */ /* 0x020fca00078e02ff */
[----:B------:R-:W-:-:S13]  /*1de0*/  ISETP.GE.AND P0, PT, R5, R0, PT ;  /* 0x000000000500720c */ /* 0x000fda0003f06270 */
[----:B------:R-:W-:Y:S05]  /*1df0*/  @!P0 BRA `(.L_x_587) ;  /* 0xffffffe000cc8947 */ /* 0x000fea000383ffff */
[----:B------:R-:W-:Y:S05]  /*1e00*/  EXIT ;  /* 0x000000000000794d */ /* 0x000fea0003800000 */
        .weak           $__internal_4_$__cuda_sm20_div_rn_f64_full
        .type           $__internal_4_$__cuda_sm20_div_rn_f64_full,@function
        .size           $__internal_4_$__cuda_sm20_div_rn_f64_full,(.L_x_1995 - $__internal_4_$__cuda_sm20_div_rn_f64_full)
$__internal_4_$__cuda_sm20_div_rn_f64_full:
[C---:B------:R-:W-:Y:S01]  /*1e10*/  FSETP.GEU.AND P0, PT, |R25|.reuse, 1.469367938527859385e-39, PT ;  /* 0x001000001900780b */ /* 0x040fe20003f0e200 */
[----:B------:R-:W-:Y:S01]  /*1e20*/  IMAD.MOV.U32 R33, RZ, RZ, R7 ;  /* 0x000000ffff217224 */ /* 0x000fe200078e0007 */
[----:B------:R-:W-:Y:S01]  /*1e30*/  LOP3.LUT R22, R25, 0x800fffff, RZ, 0xc0, !PT ;  /* 0x800fffff19167812 */ /* 0x000fe200078ec0ff */
[----:B------:R-:W-:Y:S01]  /*1e40*/  HFMA2 R38, -RZ, RZ, 0, 5.9604644775390625e-08 ;  /* 0x00000001ff267431 */ /* 0x000fe200000001ff */
[----:B------:R-:W-:Y:S01]  /*1e50*/  MOV R32, R0 ;  /* 0x0000000000207202 */ /* 0x000fe20000000f00 */
[----:B------:R-:W-:Y:S01]  /*1e60*/  IMAD.MOV.U32 R0, RZ, RZ, 0x1ca00000 ;  /* 0x1ca00000ff007424 */ /* 0x000fe200078e00ff */
[----:B------:R-:W-:Y:S01]  /*1e70*/  LOP3.LUT R23, R22, 0x3ff00000, RZ, 0xfc, !PT ;  /* 0x3ff0000016177812 */ /* 0x000fe200078efcff */
[----:B------:R-:W-:Y:S01]  /*1e80*/  IMAD.MOV.U32 R22, RZ, RZ, R24 ;  /* 0x000000ffff167224 */ /* 0x000fe200078e0018 */
[C---:B------:R-:W-:Y:S01]  /*1e90*/  FSETP.GEU.AND P2, PT, |R33|.reuse, 1.469367938527859385e-39, PT ;  /* 0x001000002100780b */ /* 0x040fe20003f4e200 */
[----:B------:R-:W-:Y:S01]  /*1ea0*/  BSSY.RECONVERGENT B1, `(.L_x_588) ;  /* 0x0000055000017945 */ /* 0x000fe20003800200 */
[----:B------:R-:W-:-:S02]  /*1eb0*/  LOP3.LUT R2, R33, 0x7ff00000, RZ, 0xc0, !PT ;  /* 0x7ff0000021027812 */ /* 0x000fc400078ec0ff */
[----:B------:R-:W-:Y:S01]  /*1ec0*/  LOP3.LUT R7, R25, 0x7ff00000, RZ, 0xc0, !PT ;  /* 0x7ff0000019077812 */ /* 0x000fe200078ec0ff */
[----:B------:R-:W-:-:S03]  /*1ed0*/  @!P0 DMUL R22, R24, 8.98846567431157953865e+307 ;  /* 0x7fe0000018168828 */ /* 0x000fc60000000000 */
[----:B------:R-:W-:-:S03]  /*1ee0*/  ISETP.GE.U32.AND P1, PT, R2, R7, PT ;  /* 0x000000070200720c */ /* 0x000fc60003f26070 */
[----:B------:R-:W0:Y:S01]  /*1ef0*/  MUFU.RCP64H R39, R23 ;  /* 0x0000001700277308 */ /* 0x000e220000001800 */
[----:B------:R-:W-:Y:S02]  /*1f00*/  SEL R8, R0, 0x63400000, !P1 ;  /* 0x6340000000087807 */ /* 0x000fe40004800000 */
[----:B------:R-:W-:Y:S02]  /*1f10*/  @!P2 LOP3.LUT R9, R25, 0x7ff00000, RZ, 0xc0, !PT ;  /* 0x7ff000001909a812 */ /* 0x000fe400078ec0ff */
[----:B------:R-:W-:Y:S02]  /*1f20*/  @!P0 LOP3.LUT R7, R23, 0x7ff00000, RZ, 0xc0, !PT ;  /* 0x7ff0000017078812 */ /* 0x000fe400078ec0ff */
[----:B------:R-:W-:-:S04]  /*1f30*/  @!P2 ISETP.GE.U32.AND P3, PT, R2, R9, PT ;  /* 0x000000090200a20c */ /* 0x000fc80003f66070 */
[----:B------:R-:W-:-:S04]  /*1f40*/  @!P2 SEL R9, R0, 0x63400000, !P3 ;  /* 0x634000000009a807 */ /* 0x000fc80005800000 */
[----:B------:R-:W-:Y:S01]  /*1f50*/  @!P2 LOP3.LUT R9, R9, 0x80000000, R33, 0xf8, !PT ;  /* 0x800000000909a812 */ /* 0x000fe200078ef821 */
[----:B0-----:R-:W-:-:S03]  /*1f60*/  DFMA R34, R38, -R22, 1 ;  /* 0x3ff000002622742b */ /* 0x001fc60000000816 */
[----:B------:R-:W-:-:S05]  /*1f70*/  @!P2 LOP3.LUT R9, R9, 0x100000, RZ, 0xfc, !PT ;  /* 0x001000000909a812 */ /* 0x000fca00078efcff */
[----:B------:R-:W-:-:S08]  /*1f80*/  DFMA R34, R34, R34, R34 ;  /* 0x000000222222722b */ /* 0x000fd00000000022 */
[----:B------:R-:W-:Y:S01]  /*1f90*/  DFMA R38, R38, R34, R38 ;  /* 0x000000222626722b */ /* 0x000fe20000000026 */
[----:B------:R-:W-:Y:S01]  /*1fa0*/  LOP3.LUT R35, R8, 0x800fffff, R33, 0xf8, !PT ;  /* 0x800fffff08237812 */ /* 0x000fe200078ef821 */
[----:B------:R-:W-:Y:S01]  /*1fb0*/  @!P2 IMAD.MOV.U32 R8, RZ, RZ, RZ ;  /* 0x000000ffff08a224 */ /* 0x000fe200078e00ff */
[----:B------:R-:W-:-:S05]  /*1fc0*/  MOV R34, R32 ;  /* 0x0000002000227202 */ /* 0x000fca0000000f00 */
[----:B------:R-:W-:Y:S02]  /*1fd0*/  DFMA R36, R38, -R22, 1 ;  /* 0x3ff000002624742b */ /* 0x000fe40000000816 */
[----:B------:R-:W-:Y:S01]  /*1fe0*/  @!P2 DFMA R34, R34, 2, -R8 ;  /* 0x400000002222a82b */ /* 0x000fe20000000808 */
[----:B------:R-:W-:-:S05]  /*1ff0*/  MOV R8, R2 ;  /* 0x0000000200087202 */ /* 0x000fca0000000f00 */
[----:B------:R-:W-:-:S04]  /*2000*/  DFMA R38, R38, R36, R38 ;  /* 0x000000242626722b */ /* 0x000fc80000000026 */
[----:B------:R-:W-:-:S04]  /*2010*/  @!P2 LOP3.LUT R8, R35, 0x7ff00000, RZ, 0xc0, !PT ;  /* 0x7ff000002308a812 */ /* 0x000fc800078ec0ff */
[----:B------:R-:W-:Y:S01]  /*2020*/  DMUL R36, R38, R34 ;  /* 0x0000002226247228 */ /* 0x000fe20000000000 */
[----:B------:R-:W-:-:S05]  /*2030*/  VIADD R9, R8, 0xffffffff ;  /* 0xffffffff08097836 */ /* 0x000fca0000000000 */
[----:B------:R-:W-:Y:S02]  /*2040*/  ISETP.GT.U32.AND P0, PT, R9, 0x7feffffe, PT ;  /* 0x7feffffe0900780c */ /* 0x000fe40003f04070 */
[----:B------:R-:W-:Y:S01]  /*2050*/  IADD3 R9, PT, PT, R7, -0x1, RZ ;  /* 0xffffffff07097810 */ /* 0x000fe20007ffe0ff */
[----:B------:R-:W-:-:S03]  /*2060*/  DFMA R40, R36, -R22, R34 ;  /* 0x800000162428722b */ /* 0x000fc60000000022 */
[----:B------:R-:W-:-:S05]  /*2070*/  ISETP.GT.U32.OR P0, PT, R9, 0x7feffffe, P0 ;  /* 0x7feffffe0900780c */ /* 0x000fca0000704470 */
[----:B------:R-:W-:-:S08]  /*2080*/  DFMA R36, R38, R40, R36 ;  /* 0x000000282624722b */ /* 0x000fd00000000024 */
[----:B------:R-:W-:Y:S05]  /*2090*/  @P0 BRA `(.L_x_589) ;  /* 0x0000000000740947 */ /* 0x000fea0003800000 */
[----:B------:R-:W-:-:S04]  /*20a0*/  LOP3.LUT R7, R25, 0x7ff00000, RZ, 0xc0, !PT ;  /* 0x7ff0000019077812 */ /* 0x000fc800078ec0ff */
[CC--:B------:R-:W-:Y:S02]  /*20b0*/  VIADDMNMX R8, R2.reuse, -R7.reuse, 0xb9600000, !PT ;  /* 0xb960000002087446 */ /* 0x0c0fe40007800907 */
[----:B------:R-:W-:Y:S02]  /*20c0*/  ISETP.GE.U32.AND P0, PT, R2, R7, PT ;  /* 0x000000070200720c */ /* 0x000fe40003f06070 */
[----:B------:R-:W-:Y:S02]  /*20d0*/  VIMNMX R8, PT, PT, R8, 0x46a00000, PT ;  /* 0x46a0000008087848 */ /* 0x000fe40003fe0100 */
[----:B------:R-:W-:-:S05]  /*20e0*/  SEL R7, R0, 0x63400000, !P0 ;  /* 0x6340000000077807 */ /* 0x000fca0004000000 */
[----:B------:R-:W-:Y:S02]  /*20f0*/  IMAD.IADD R7, R8, 0x1, -R7 ;  /* 0x0000000108077824 */ /* 0x000fe400078e0a07 */
[----:B------:R-:W-:-:S03]  /*2100*/  IMAD.MOV.U32 R8, RZ, RZ, RZ ;  /* 0x000000ffff087224 */ /* 0x000fc600078e00ff */
[----:B------:R-:W-:-:S06]  /*2110*/  IADD3 R9, PT, PT, R7, 0x7fe00000, RZ ;  /* 0x7fe0000007097810 */ /* 0x000fcc0007ffe0ff */
[----:B------:R-:W-:-:S10]  /*2120*/  DMUL R38, R36, R8 ;  /* 0x0000000824267228 */ /* 0x000fd40000000000 */
[----:B------:R-:W-:-:S13]  /*2130*/  FSETP.GTU.AND P0, PT, |R39|, 1.469367938527859385e-39, PT ;  /* 0x001000002700780b */ /* 0x000fda0003f0c200 */
[----:B------:R-:W-:Y:S05]  /*2140*/  @P0 BRA `(.L_x_590) ;  /* 0x0000000000a80947 */ /* 0x000fea0003800000 */
[----:B------:R-:W-:-:S06]  /*2150*/  DFMA R22, R36, -R22, R34 ;  /* 0x800000162416722b */ /* 0x000fcc0000000022 */
[----:B------:R-:W-:-:S04]  /*2160*/  MOV R22, RZ ;  /* 0x000000ff00167202 */ /* 0x000fc80000000f00 */
[C---:B------:R-:W-:Y:S02]  /*2170*/  FSETP.NEU.AND P0, PT, R23.reuse, RZ, PT ;  /* 0x000000ff1700720b */ /* 0x040fe40003f0d000 */
[----:B------:R-:W-:-:S04]  /*2180*/  LOP3.LUT R24, R23, 0x80000000, R25, 0x48, !PT ;  /* 0x8000000017187812 */ /* 0x000fc800078e4819 */
[----:B------:R-:W-:-:S07]  /*2190*/  LOP3.LUT R23, R24, R9, RZ, 0xfc, !PT ;  /* 0x0000000918177212 */ /* 0x000fce00078efcff */
[----:B------:R-:W-:Y:S05]  /*21a0*/  @!P0 BRA `(.L_x_590) ;  /* 0x0000000000908947 */ /* 0x000fea0003800000 */
[----:B------:R-:W-:Y:S01]  /*21b0*/  IMAD.MOV R9, RZ, RZ, -R7 ;  /* 0x000000ffff097224 */ /* 0x000fe200078e0a07 */
[----:B------:R-:W-:Y:S02]  /*21c0*/  MOV R8, RZ ;  /* 0x000000ff00087202 */ /* 0x000fe40000000f00 */
[----:B------:R-:W-:-:S04]  /*21d0*/  IADD3 R7, PT, PT, -R7, -0x43300000, RZ ;  /* 0xbcd0000007077810 */ /* 0x000fc80007ffe1ff */
        /* <DEDUP_REMOVED lines=9> */
.L_x_589:
[----:B------:R-:W-:-:S14]  /*2270*/  DSETP.NAN.AND P0, PT, R32, R32, PT ;  /* 0x000000202000722a */ /* 0x000fdc0003f08000 */
[----:B------:R-:W-:Y:S05]  /*2280*/  @P0 BRA `(.L_x_591) ;  /* 0x00000000004c0947 */ /* 0x000fea0003800000 */
[----:B------:R-:W-:-:S14]  /*2290*/  DSETP.NAN.AND P0, PT, R24, R24, PT ;  /* 0x000000181800722a */ /* 0x000fdc0003f08000 */
[----:B------:R-:W-:Y:S05]  /*22a0*/  @P0 BRA `(.L_x_592) ;  /* 0x0000000000340947 */ /* 0x000fea0003800000 */
[----:B------:R-:W-:Y:S01]  /*22b0*/  ISETP.NE.AND P0, PT, R8, R7, PT ;  /* 0x000000070800720c */ /* 0x000fe20003f05270 */
[----:B------:R-:W-:Y:S01]  /*22c0*/  IMAD.MOV.U32 R38, RZ, RZ, 0x0 ;  /* 0x00000000ff267424 */ /* 0x000fe200078e00ff */
[----:B------:R-:W-:-:S11]  /*22d0*/  MOV R39, 0xfff80000 ;  /* 0xfff8000000277802 */ /* 0x000fd60000000f00 */
[----:B------:R-:W-:Y:S05]  /*22e0*/  @!P0 BRA `(.L_x_590) ;  /* 0x0000000000408947 */ /* 0x000fea0003800000 */
[----:B------:R-:W-:Y:S02]  /*22f0*/  ISETP.NE.AND P0, PT, R8, 0x7ff00000, PT ;  /* 0x7ff000000800780c */ /* 0x000fe40003f05270 */
[----:B------:R-:W-:Y:S02]  /*2300*/  LOP3.LUT R25, R33, 0x80000000, R25, 0x48, !PT ;  /* 0x8000000021197812 */ /* 0x000fe400078e4819 */
[----:B------:R-:W-:-:S13]  /*2310*/  ISETP.EQ.OR P0, PT, R7, RZ, !P0 ;  /* 0x000000ff0700720c */ /* 0x000fda0004702670 */
[----:B------:R-:W-:Y:S01]  /*2320*/  @P0 LOP3.LUT R0, R25, 0x7ff00000, RZ, 0xfc, !PT ;  /* 0x7ff0000019000812 */ /* 0x000fe200078efcff */
[----:B------:R-:W-:Y:S01]  /*2330*/  @!P0 IMAD.MOV.U32 R38, RZ, RZ, RZ ;  /* 0x000000ffff268224 */ /* 0x000fe200078e00ff */
[----:B------:R-:W-:Y:S01]  /*2340*/  @!P0 MOV R39, R25 ;  /* 0x0000001900278202 */ /* 0x000fe20000000f00 */
[----:B------:R-:W-:Y:S01]  /*2350*/  @P0 IMAD.MOV.U32 R38, RZ, RZ, RZ ;  /* 0x000000ffff260224 */ /* 0x000fe200078e00ff */
[----:B------:R-:W-:Y:S01]  /*2360*/  @P0 MOV R39, R0 ;  /* 0x0000000000270202 */ /* 0x000fe20000000f00 */
[----:B------:R-:W-:Y:S06]  /*2370*/  BRA `(.L_x_590) ;  /* 0x00000000001c7947 */ /* 0x000fec0003800000 */
.L_x_592:
[----:B------:R-:W-:Y:S01]  /*2380*/  LOP3.LUT R7, R25, 0x80000, RZ, 0xfc, !PT ;  /* 0x0008000019077812 */ /* 0x000fe200078efcff */
[----:B------:R-:W-:-:S03]  /*2390*/  IMAD.MOV.U32 R38, RZ, RZ, R24 ;  /* 0x000000ffff267224 */ /* 0x000fc600078e0018 */
[----:B------:R-:W-:Y:S01]  /*23a0*/  MOV R39, R7 ;  /* 0x0000000700277202 */ /* 0x000fe20000000f00 */
[----:B------:R-:W-:Y:S06]  /*23b0*/  BRA `(.L_x_590) ;  /* 0x00000000000c7947 */ /* 0x000fec0003800000 */
.L_x_591:
[----:B------:R-:W-:Y:S01]  /*23c0*/  LOP3.LUT R7, R33, 0x80000, RZ, 0xfc, !PT ;  /* 0x0008000021077812 */ /* 0x000fe200078efcff */
[----:B------:R-:W-:-:S03]  /*23d0*/  IMAD.MOV.U32 R38, RZ, RZ, R32 ;  /* 0x000000ffff267224 */ /* 0x000fc600078e0020 */
[----:B------:R-:W-:-:S07]  /*23e0*/  MOV R39, R7 ;  /* 0x0000000700277202 */ /* 0x000fce0000000f00 */
.L_x_590:
[----:B------:R-:W-:Y:S05]  /*23f0*/  BSYNC.RECONVERGENT B1 ;  /* 0x0000000000017941 */ /* 0x000fea0003800200 */
.L_x_588:
[----:B------:R-:W-:Y:S02]  /*2400*/  HFMA2 R9, -RZ, RZ, 0, 0 ;  /* 0x00000000ff097431 */ /* 0x000fe400000001ff */
[----:B------:R-:W-:Y:S01]  /*2410*/  IMAD.MOV.U32 R8, RZ, RZ, R6 ;  /* 0x000000ffff087224 */ /* 0x000fe200078e0006 */
[----:B------:R-:W-:Y:S01]  /*2420*/  MOV R7, R39 ;  /* 0x0000002700077202 */ /* 0x000fe20000000f00 */
[----:B------:R-:W-:Y:S02]  /*2430*/  IMAD.MOV.U32 R0, RZ, RZ, R38 ;  /* 0x000000ffff007224 */ /* 0x000fe400078e0026 */
[----:B------:R-:W-:Y:S05]  /*2440*/  RET.REL.NODEC R8 `(_Z10s0_new_calPdPiS_S_S_S_S_S_S_S_S_S_S_S_S_S_S_S_) ;  /* 0xffffffd808ec7950 */ /* 0x000fea0003c3ffff */
.L_x_593:
        /* <DEDUP_REMOVED lines=11> */
.L_x_1995:


//--------------------- .text._Z23s0_grad_length_sqrt_calPdPiS_ --------------------------
	.section	.text._Z23s0_grad_length_sqrt_calPdPiS_,"ax",@progbits
	.align	128
        .global         _Z23s0_grad_length_sqrt_calPdPiS_
        .type           _Z23s0_grad_length_sqrt_calPdPiS_,@function
        .size           _Z23s0_grad_length_sqrt_calPdPiS_,(.L_x_1997 - _Z23s0_grad_length_sqrt_calPdPiS_)
        .other          _Z23s0_grad_length_sqrt_calPdPiS_,@"STO_CUDA_ENTRY STV_DEFAULT"
_Z23s0_grad_length_sqrt_calPdPiS_:
.text._Z23s0_grad_length_sqrt_calPdPiS_:
[----:B------:R-:W-:Y:S08]  /*0000*/  LDC R1, c[0x0][0x37c] ;  /* 0x0000df00ff017b82 */ /* 0x000ff00000000800 */
[----:B------:R-:W0:Y:S01]  /*0010*/  LDC.64 R2, c[0x0][0x388] ;  /* 0x0000e200ff027b82 */ /* 0x000e220000000a00 */
[----:B------:R-:W0:Y:S02]  /*0020*/  LDCU.64 UR4, c[0x0][0x358] ;  /* 0x00006b00ff0477ac */ /* 0x000e240008000a00 */
[----:B0-----:R0:W2:Y:S05]  /*0030*/  LDG.E R3, desc[UR4][R2.64] ;  /* 0x0000000402037981 */ /* 0x0010aa000c1e1900 */
        /* <DEDUP_REMOVED lines=8> */
[----:B------:R-:W1:Y:S02]  /*00c0*/  LDCU UR6, c[0x0][0x370] ;  /* 0x00006e00ff0677ac */ /* 0x000e640008000800 */
[----:B-1----:R-:W-:-:S07]  /*00d0*/  IMAD R3, R0, UR6, RZ ;  /* 0x0000000600037c24 */ /* 0x002fce000f8e02ff */
.L_x_598:
[----:B0-----:R-:W-:-:S05]  /*00e0*/  IMAD.WIDE R8, R2, 0x8, R10 ;  /* 0x0000000802087825 */ /* 0x001fca00078e020a */
[----:B------:R-:W2:Y:S01]  /*00f0*/  LDG.E.64 R4, desc[UR4][R8.64] ;  /* 0x0000000408047981 */ /* 0x000ea2000c1e1b00 */
[----:B------:R-:W-:Y:S01]  /*0100*/  IMAD.MOV.U32 R14, RZ, RZ, 0x0 ;  /* 0x00000000ff0e7424 */ /* 0x000fe200078e00ff */
[----:B------:R-:W-:Y:S01]  /*0110*/  BSSY.RECONVERGENT B0, `(.L_x_594) ;  /* 0x0000012000007945 */ /* 0x000fe20003800200 */
[----:B------:R-:W-:Y:S01]  /*0120*/  IMAD.MOV.U32 R15, RZ, RZ, 0x3fd80000 ;  /* 0x3fd80000ff0f7424 */ /* 0x000fe200078e00ff */
[----:B--2---:R-:W0:Y:S01]  /*0130*/  MUFU.RSQ64H R13, R5 ;  /* 0x00000005000d7308 */ /* 0x004e220000001c00 */
        /* <DEDUP_REMOVED lines=13> */
[----:B------:R-:W-:-:S07]  /*0210*/  MOV R0, 0x230 ;  /* 0x0000023000007802 */ /* 0x000fce0000000f00 */
[----:B------:R-:W-:Y:S05]  /*0220*/  CALL.REL.NOINC `($__internal_6_$__cuda_sm20_dsqrt_rn_f64_mediumpath_v1) ;  /* 0x0000000800007944 */ /* 0x000fea0003c00000 */
.L_x_595:
[----:B------:R-:W-:Y:S05]  /*0230*/  BSYNC.RECONVERGENT B0 ;  /* 0x0000000000007941 */ /* 0x000fea0003800200 */
.L_x_594:
        /* <DEDUP_REMOVED lines=20> */
[----:B------:R-:W-:Y:S05]  /*0380*/  CALL.REL.NOINC `($__internal_5_$__cuda_sm20_div_rn_f64_full) ;  /* 0x0000000000347944 */ /* 0x000fea0003c00000 */
[----:B------:R-:W-:Y:S02]  /*0390*/  IMAD.MOV.U32 R4, RZ, RZ, R6 ;  /* 0x000000ffff047224 */ /* 0x000fe400078e0006 */
[----:B------:R-:W-:-:S07]  /*03a0*/  IMAD.MOV.U32 R5, RZ, RZ, R7 ;  /* 0x000000ffff057224 */ /* 0x000fce00078e0007 */
.L_x_597:
[----:B------:R-:W-:Y:S05]  /*03b0*/  BSYNC.RECONVERGENT B0 ;  /* 0x0000000000007941 */ /* 0x000fea0003800200 */
.L_x_596:
[----:B------:R-:W0:Y:S01]  /*03c0*/  LDC.64 R6, c[0x0][0x388] ;  /* 0x0000e200ff067b82 */ /* 0x000e220000000a00 */
[----:B------:R-:W1:Y:S02]  /*03d0*/  FRND.F64.FLOOR R4, R4 ;  /* 0x0000000400047313 */ /* 0x000e640000305800 */
[----:B-1----:R-:W-:-:S07]  /*03e0*/  DMUL R22, R22, R4 ;  /* 0x0000000416167228 */ /* 0x002fce0000000000 */
[----:B------:R1:W-:Y:S04]  /*03f0*/  STG.E.64 desc[UR4][R8.64], R22 ;  /* 0x0000001608007986 */ /* 0x0003e8000c101b04 */
[----:B0-----:R-:W2:Y:S01]  /*0400*/  LDG.E R6, desc[UR4][R6.64] ;  /* 0x0000000406067981 */ /* 0x001ea2000c1e1900 */
[----:B------:R-:W-:Y:S01]  /*0410*/  IADD3 R2, PT, PT, R3, R2, RZ ;  /* 0x0000000203027210 */ /* 0x000fe20007ffe0ff */
[----:B--2---:R-:W-:-:S05]  /*0420*/  IMAD.SHL.U32 R13, R6, 0x2, RZ ;  /* 0x00000002060d7824 */ /* 0x004fca00078e00ff */
[----:B------:R-:W-:-:S13]  /*0430*/  ISETP.GE.AND P0, PT, R2, R13, PT ;  /* 0x0000000d0200720c */ /* 0x000fda0003f06270 */
[----:B-1----:R-:W-:Y:S05]  /*0440*/  @!P0 BRA `(.L_x_598) ;  /* 0xfffffffc00248947 */ /* 0x002fea000383ffff */
[----:B------:R-:W-:Y:S05]  /*0450*/  EXIT ;  /* 0x000000000000794d */ /* 0x000fea0003800000 */
        .weak           $__internal_5_$__cuda_sm20_div_rn_f64_full
        .type           $__internal_5_$__cuda_sm20_div_rn_f64_full,@function
        .size           $__internal_5_$__cuda_sm20_div_rn_f64_full,($__internal_6_$__cuda_sm20_dsqrt_rn_f64_mediumpath_v1 - $__internal_5_$__cuda_sm20_div_rn_f64_full)
$__internal_5_$__cuda_sm20_div_rn_f64_full:
[C---:B------:R-:W-:Y:S01]  /*0460*/  FSETP.GEU.AND P0, PT, |R23|.reuse, 1.469367938527859385e-39, PT ;  /* 0x001000001700780b */ /* 0x040fe20003f0e200 */
[----:B------:R-:W-:Y:S01]  /*0470*/  IMAD.MOV.U32 R18, RZ, RZ, 0x1 ;  /* 0x00000001ff127424 */ /* 0x000fe200078e00ff */
[----:B------:R-:W-:Y:S01]  /*0480*/  LOP3.LUT R6, R23, 0x800fffff, RZ, 0xc0, !PT ;  /* 0x800fffff17067812 */ /* 0x000fe200078ec0ff */
[----:B------:R-:W-:Y:S01]  /*0490*/  BSSY.RECONVERGENT B1, `(.L_x_599) ;  /* 0x0000054000017945 */ /* 0x000fe20003800200 */
[C---:B------:R-:W-:Y:S02]  /*04a0*/  FSETP.GEU.AND P2, PT, |R13|.reuse, 1.469367938527859385e-39, PT ;  /* 0x001000000d00780b */ /* 0x040fe40003f4e200 */
        /* <DEDUP_REMOVED lines=8> */
[----:B------:R-:W-:Y:S01]  /*0530*/  @!P2 ISETP.GE.U32.AND P3, PT, R4, R5, PT ;  /* 0x000000050400a20c */ /* 0x000fe20003f66070 */
[----:B------:R-:W-:Y:S01]  /*0540*/  IMAD.MOV.U32 R5, RZ, RZ, 0x1ca00000 ;  /* 0x1ca00000ff057424 */ /* 0x000fe200078e00ff */
[----:B------:R-:W-:-:S04]  /*0550*/  @!P0 LOP3.LUT R25, R7, 0x7ff00000, RZ, 0xc0, !PT ;  /* 0x7ff0000007198812 */ /* 0x000fc800078ec0ff */
[----:B------:R-:W-:-:S04]  /*0560*/  @!P2 SEL R17, R5, 0x63400000, !P3 ;  /* 0x634000000511a807 */ /* 0x000fc80005800000 */
[----:B------:R-:W-:-:S04]  /*0570*/  @!P2 LOP3.LUT R20, R17, 0x80000000, R13, 0xf8, !PT ;  /* 0x800000001114a812 */ /* 0x000fc800078ef80d */
[----:B------:R-:W-:Y:S01]  /*0580*/  @!P2 LOP3.LUT R21, R20, 0x100000, RZ, 0xfc, !PT ;  /* 0x001000001415a812 */ /* 0x000fe200078efcff */
[----:B0-----:R-:W-:Y:S01]  /*0590*/  DFMA R14, R18, -R6, 1 ;  /* 0x3ff00000120e742b */ /* 0x001fe20000000806 */
[----:B------:R-:W-:-:S07]  /*05a0*/  @!P2 IMAD.MOV.U32 R20, RZ, RZ, RZ ;  /* 0x000000ffff14a224 */ /* 0x000fce00078e00ff */
        /* <DEDUP_REMOVED lines=12> */
[----:B------:R-:W-:Y:S02]  /*0670*/  @!P2 LOP3.LUT R16, R15, 0x7ff00000, RZ, 0xc0, !PT ;  /* 0x7ff000000f10a812 */ /* 0x000fe400078ec0ff */
[----:B------:R-:W-:-:S03]  /*0680*/  IADD3 R18, PT, PT, R25, -0x1, RZ ;  /* 0xffffffff19127810 */ /* 0x000fc60007ffe0ff */
[----:B------:R-:W-:-:S05]  /*0690*/  VIADD R17, R16, 0xffffffff ;  /* 0xffffffff10117836 */ /* 0x000fca0000000000 */
[----:B------:R-:W-:-:S04]  /*06a0*/  ISETP.GT.U32.AND P0, PT, R17, 0x7feffffe, PT ;  /* 0x7feffffe1100780c */ /* 0x000fc80003f04070 */
        /* <DEDUP_REMOVED lines=21> */
[----:B------:R-:W-:-:S06]  /*0800*/  IMAD.MOV.U32 R6, RZ, RZ, RZ ;  /* 0x000000ffff067224 */ /* 0x000fcc00078e00ff */
[----:B------:R-:W-:-:S03]  /*0810*/  DFMA R6, R4, -R6, R20 ;  /* 0x800000060406722b */ /* 0x000fc60000000014 */
[----:B------:R-:W-:-:S03]  /*0820*/  LOP3.LUT R13, R17, R13, RZ, 0x3c, !PT ;  /* 0x0000000d110d7212 */ /* 0x000fc600078e3cff */
[----:B------:R-:W-:-:S04]  /*0830*/  IADD3 R6, PT, PT, -R12, -0x43300000, RZ ;  /* 0xbcd000000c067810 */ /* 0x000fc80007ffe1ff */
[----:B------:R-:W-:-:S04]  /*0840*/  FSETP.NEU.AND P0, PT, |R7|, R6, PT ;  /* 0x000000060700720b */ /* 0x000fc80003f0d200 */
[----:B------:R-:W-:Y:S02]  /*0850*/  FSEL R4, R16, R4, !P0 ;  /* 0x0000000410047208 */ /* 0x000fe40004000000 */
[----:B------:R-:W-:Y:S01]  /*0860*/  FSEL R5, R13, R5, !P0 ;  /* 0x000000050d057208 */ /* 0x000fe20004000000 */
[----:B------:R-:W-:Y:S06]  /*0870*/  BRA `(.L_x_601) ;  /* 0x0000000000547947 */ /* 0x000fec0003800000 */
.L_x_600:
        /* <DEDUP_REMOVED lines=11> */
[----:B------:R-:W-:Y:S02]  /*0930*/  @P0 LOP3.LUT R6, R5, 0x7ff00000, RZ, 0xfc, !PT ;  /* 0x7ff0000005060812 */ /* 0x000fe400078efcff */
[----:B------:R-:W-:Y:S01]  /*0940*/  @!P0 MOV R4, RZ ;  /* 0x000000ff00048202 */ /* 0x000fe20000000f00 */
[----:B------:R-:W-:Y:S02]  /*0950*/  @P0 IMAD.MOV.U32 R4, RZ, RZ, RZ ;  /* 0x000000ffff040224 */ /* 0x000fe400078e00ff */
[----:B------:R-:W-:Y:S01]  /*0960*/  @P0 IMAD.MOV.U32 R5, RZ, RZ, R6 ;  /* 0x000000ffff050224 */ /* 0x000fe200078e0006 */
[----:B------:R-:W-:Y:S06]  /*0970*/  BRA `(.L_x_601) ;  /* 0x0000000000147947 */ /* 0x000fec0003800000 */
.L_x_603:
[----:B------:R-:W-:Y:S01]  /*0980*/  LOP3.LUT R5, R23, 0x80000, RZ, 0xfc, !PT ;  /* 0x0008000017057812 */ /* 0x000fe200078efcff */
[----:B------:R-:W-:Y:S01]  /*0990*/  IMAD.MOV.U32 R4, RZ, RZ, R22 ;  /* 0x000000ffff047224 */ /* 0x000fe200078e0016 */
[----:B------:R-:W-:Y:S06]  /*09a0*/  BRA `(.L_x_601) ;  /* 0x0000000000087947 */ /* 0x000fec0003800000 */
.L_x_602:
[----:B------:R-:W-:Y:S01]  /*09b0*/  LOP3.LUT R5, R13, 0x80000, RZ, 0xfc, !PT ;  /* 0x000800000d057812 */ /* 0x000fe200078efcff */
[----:B------:R-:W-:-:S07]  /*09c0*/  IMAD.MOV.U32 R4, RZ, RZ, R12 ;  /* 0x000000ffff047224 */ /* 0x000fce00078e000c */
.L_x_601:
[----:B------:R-:W-:Y:S05]  /*09d0*/  BSYNC.RECONVERGENT B1 ;  /* 0x0000000000017941 */ /* 0x000fea0003800200 */
.L_x_599:
[----:B------:R-:W-:Y:S02]  /*09e0*/  IMAD.MOV.U32 R6, RZ, RZ, R4 ;  /* 0x000000ffff067224 */ /* 0x000fe400078e0004 */
[----:B------:R-:W-:Y:S02]  /*09f0*/  IMAD.MOV.U32 R7, RZ, RZ, R5 ;  /* 0x000000ffff077224 */ /* 0x000fe400078e0005 */
[----:B------:R-:W-:Y:S02]  /*0a00*/  IMAD.MOV.U32 R4, RZ, RZ, R0 ;  /* 0x000000ffff047224 */ /* 0x000fe400078e0000 */
[----:B------:R-:W-:-:S04]  /*0a10*/  IMAD.MOV.U32 R5, RZ, RZ, 0x0 ;  /* 0x00000000ff057424 */ /* 0x000fc800078e00ff */
[----:B------:R-:W-:Y:S05]  /*0a20*/  RET.REL.NODEC R4 `(_Z23s0_grad_length_sqrt_calPdPiS_) ;  /* 0xfffffff404747950 */ /* 0x000fea0003c3ffff */
        .weak           $__internal_6_$__cuda_sm20_dsqrt_rn_f64_mediumpath_v1
        .type           $__internal_6_$__cuda_sm20_dsqrt_rn_f64_mediumpath_v1,@function
        .size           $__internal_6_$__cuda_sm20_dsqrt_rn_f64_mediumpath_v1,(.L_x_1997 - $__internal_6_$__cuda_sm20_dsqrt_rn_f64_mediumpath_v1)
$__internal_6_$__cuda_sm20_dsqrt_rn_f64_mediumpath_v1:
[----:B------:R-:W-:Y:S01]  /*0a30*/  ISETP.GE.U32.AND P0, PT, R12, -0x3400000, PT ;  /* 0xfcc000000c00780c */ /* 0x000fe20003f06070 */
[----:B------:R-:W-:Y:S01]  /*0a40*/  BSSY.RECONVERGENT B1, `(.L_x_604) ;  /* 0x0000028000017945 */ /* 0x000fe20003800200 */
[----:B------:R-:W-:Y:S01]  /*0a50*/  IMAD.MOV.U32 R6, RZ, RZ, R4 ;  /* 0x000000ffff067224 */ /* 0x000fe200078e0004 */
[----:B------:R-:W-:Y:S01]  /*0a60*/  MOV R16, R18 ;  /* 0x0000001200107202 */ /* 0x000fe20000000f00 */
[----:B------:R-:W-:Y:S02]  /*0a70*/  IMAD.MOV.U32 R7, RZ, RZ, R5 ;  /* 0x000000ffff077224 */ /* 0x000fe400078e0005 */
[----:B------:R-:W-:Y:S02]  /*0a80*/  IMAD.MOV.U32 R4, RZ, RZ, R20 ;  /* 0x000000ffff047224 */ /* 0x000fe400078e0014 */
[----:B------:R-:W-:-:S05]  /*0a90*/  IMAD.MOV.U32 R5, RZ, RZ, R21 ;  /* 0x000000ffff057224 */ /* 0x000fca00078e0015 */
[----:B------:R-:W-:Y:S05]  /*0aa0*/  @!P0 BRA `(.L_x_605) ;  /* 0x0000000000208947 */ /* 0x000fea0003800000 */
[----:B------:R-:W-:-:S10]  /*0ab0*/  DFMA.RM R4, R4, R16, R14 ;  /* 0x000000100404722b */ /* 0x000fd4000000400e */
[----:B------:R-:W-:-:S05]  /*0ac0*/  IADD3 R12, P0, PT, R4, 0x1, RZ ;  /* 0x00000001040c7810 */ /* 0x000fca0007f1e0ff */
[----:B------:R-:W-:-:S06]  /*0ad0*/  IMAD.X R13, RZ, RZ, R5, P0 ;  /* 0x000000ffff0d7224 */ /* 0x000fcc00000e0605 */
[----:B------:R-:W-:-:S08]  /*0ae0*/  DFMA.RP R6, -R4, R12, R6 ;  /* 0x0000000c0406722b */ /* 0x000fd00000008106 */
[----:B------:R-:W-:-:S06]  /*0af0*/  DSETP.GT.AND P0, PT, R6, RZ, PT ;  /* 0x000000ff0600722a */ /* 0x000fcc0003f04000 */
[----:B------:R-:W-:Y:S02]  /*0b00*/  FSEL R4, R12, R4, P0 ;  /* 0x000000040c047208 */ /* 0x000fe40000000000 */
[----:B------:R-:W-:Y:S01]  /*0b10*/  FSEL R5, R13, R5, P0 ;  /* 0x000000050d057208 */ /* 0x000fe20000000000 */
[----:B------:R-:W-:Y:S06]  /*0b20*/  BRA `(.L_x_606) ;  /* 0x0000000000647947 */ /* 0x000fec0003800000 */
.L_x_605:
        /* <DEDUP_REMOVED lines=9> */
[----:B------:R-:W-:Y:S01]  /*0bc0*/  MOV R14, 0x0 ;  /* 0x00000000000e7802 */ /* 0x000fe20000000f00 */
[----:B------:R-:W-:Y:S02]  /*0bd0*/  IMAD.MOV.U32 R6, RZ, RZ, RZ ;  /* 0x000000ffff067224 */ /* 0x000fe400078e00ff */
        /* <DEDUP_REMOVED lines=8> */
[----:B------:R-:W-:-:S06]  /*0c60*/  VIADD R13, R13, 0xfff00000 ;  /* 0xfff000000d0d7836 */ /* 0x000fcc0000000000 */
[----:B------:R-:W-:-:S08]  /*0c70*/  DFMA R14, R6, -R6, R4 ;  /* 0x80000006060e722b */ /* 0x000fd00000000004 */
[----:B------:R-:W-:-:S10]  /*0c80*/  DFMA R4, R12, R14, R6 ;  /* 0x0000000e0c04722b */ /* 0x000fd40000000006 */
[----:B------:R-:W-:Y:S01]  /*0c90*/  VIADD R5, R5, 0xfcb00000 ;  /* 0xfcb0000005057836 */ /* 0x000fe20000000000 */
[----:B------:R-:W-:Y:S06]  /*0ca0*/  BRA `(.L_x_606) ;  /* 0x0000000000047947 */ /* 0x000fec0003800000 */
.L_x_607:
[----:B------:R-:W-:-:S11]  /*0cb0*/  DADD R4, R6, R6 ;  /* 0x0000000006047229 */ /* 0x000fd60000000006 */
.L_x_606:
[----:B------:R-:W-:Y:S05]  /*0cc0*/  BSYNC.RECONVERGENT B1 ;  /* 0x0000000000017941 */ /* 0x000fea0003800200 */
.L_x_604:
[----:B------:R-:W-:Y:S02]  /*0cd0*/  IMAD.MOV.U32 R6, RZ, RZ, R4 ;  /* 0x000000ffff067224 */ /* 0x000fe400078e0004 */
[----:B------:R-:W-:Y:S02]  /*0ce0*/  IMAD.MOV.U32 R7, RZ, RZ, R5 ;  /* 0x000000ffff077224 */ /* 0x000fe400078e0005 */
[----:B------:R-:W-:Y:S02]  /*0cf0*/  IMAD.MOV.U32 R4, RZ, RZ, R0 ;  /* 0x000000ffff047224 */ /* 0x000fe400078e0000 */
[----:B------:R-:W-:-:S04]  /*0d00*/  IMAD.MOV.U32 R5, RZ, RZ, 0x0 ;  /* 0x00000000ff057424 */ /* 0x000fc800078e00ff */
[----:B------:R-:W-:Y:S05]  /*0d10*/  RET.REL.NODEC R4 `(_Z23s0_grad_length_sqrt_calPdPiS_) ;  /* 0xfffffff004b87950 */ /* 0x000fea0003c3ffff */
.L_x_608:
        /* <DEDUP_REMOVED lines=14> */
.L_x_1997:


//--------------------- .text._Z11s0_grad_calPdS_S_PiS_S_S_ --------------------------
	.section	.text._Z11s0_grad_calPdS_S_PiS_S_S_,"ax",@progbits
	.align	128
        .global         _Z11s0_grad_calPdS_S_PiS_S_S_
        .type           _Z11s0_grad_calPdS_S_PiS_S_S_,@function
        .size           _Z11s0_grad_calPdS_S_PiS_S_S_,(.L_x_1998 - _Z11s0_grad_calPdS_S_PiS_S_S_)
        .other          _Z11s0_grad_calPdS_S_PiS_S_S_,@"STO_CUDA_ENTRY STV_DEFAULT"
_Z11s0_grad_calPdS_S_PiS_S_S_:
.text._Z11s0_grad_calPdS_S_PiS_S_S_:
        /* <DEDUP_REMOVED lines=13> */
[----:B------:R-:W2:Y:S06]  /*00d0*/  LDCU.64 UR8, c[0x0][0x3a0] ;  /* 0x00007400ff0877ac */ /* 0x000eac0008000a00 */
[----:B------:R-:W3:Y:S08]  /*00e0*/  LDC.64 R8, c[0x0][0x3a0] ;  /* 0x0000e800ff087b82 */ /* 0x000ef00000000a00 */
[----:B------:R-:W4:Y:S01]  /*00f0*/  LDC.64 R6, c[0x0][0x3a8] ;  /* 0x0000ea00ff067b82 */ /* 0x000f220000000a00 */
[----:B-1----:R-:W-:-:S07]  /*0100*/  IMAD R0, R4, UR6, RZ ;  /* 0x0000000604007c24 */ /* 0x002fce000f8e02ff */
.L_x_611:
[----:B------:R-:W-:-:S05]  /*0110*/  IMAD.HI R2, R15, 0x2aaaaaab, RZ ;  /* 0x2aaaaaab0f027827 */ /* 0x000fca00078e02ff */
[----:B------:R-:W-:-:S05]  /*0120*/  LEA.HI R2, R2, R2, RZ, 0x1 ;  /* 0x0000000202027211 */ /* 0x000fca00078f08ff */
[C---:B------:R-:W-:Y:S02]  /*0130*/  IMAD R3, R2.reuse, -0x6, R15 ;  /* 0xfffffffa02037824 */ /* 0x040fe400078e020f */
[----:B------:R-:W-:-:S03]  /*0140*/  IMAD R2, R2, 0x7, RZ ;  /* 0x0000000702027824 */ /* 0x000fc600078e02ff */
[----:B------:R-:W-:Y:S02]  /*0150*/  SHF.R.S32.HI R5, RZ, 0x1f, R3 ;  /* 0x0000001fff057819 */ /* 0x000fe40000011403 */
[----:B------:R-:W-:-:S04]  /*0160*/  IADD3 R4, P0, PT, R3, R2, RZ ;  /* 0x0000000203047210 */ /* 0x000fc80007f1e0ff */
[C---:B------:R-:W-:Y:S01]  /*0170*/  LEA.HI.X.SX32 R5, R2.reuse, R5, 0x1, P0 ;  /* 0x0000000502057211 */ /* 0x040fe200000f0eff */
[----:B---3--:R-:W-:Y:S01]  /*0180*/  IMAD.WIDE R2, R2, 0x8, R8 ;  /* 0x0000000802027825 */ /* 0x008fe200078e0208 */
[----:B--2---:R-:W-:-:S04]  /*0190*/  LEA R22, P0, R4, UR8, 0x3 ;  /* 0x0000000804167c11 */ /* 0x004fc8000f8018ff */
[----:B------:R-:W-:Y:S01]  /*01a0*/  LEA.HI.X R23, R4, UR9, R5, 0x3, P0 ;  /* 0x0000000904177c11 */ /* 0x000fe200080f1c05 */
[----:B------:R-:W2:Y:S04]  /*01b0*/  LDG.E.64 R2, desc[UR4][R2.64] ;  /* 0x0000000402027981 */ /* 0x000ea8000c1e1b00 */
[----:B------:R-:W2:Y:S01]  /*01c0*/  LDG.E.64 R16, desc[UR4][R22.64+0x8] ;  /* 0x0000080416107981 */ /* 0x000ea2000c1e1b00 */
[----:B------:R-:W1:Y:S01]  /*01d0*/  LDC.64 R12, c[0x0][0x390] ;  /* 0x0000e400ff0c7b82 */ /* 0x000e620000000a00 */
[----:B----4-:R-:W-:Y:S01]  /*01e0*/  IMAD.WIDE R4, R15, 0x8, R6 ;  /* 0x000000080f047825 */ /* 0x010fe200078e0206 */
[----:B--2---:R-:W-:-:S07]  /*01f0*/  DADD R16, R16, -R2 ;  /* 0x0000000010107229 */ /* 0x004fce0000000802 */
[----:B------:R2:W-:Y:S04]  /*0200*/  STG.E.64 desc[UR4][R4.64], R16 ;  /* 0x0000001004007986 */ /* 0x0005e8000c101b04 */
[----:B-1----:R-:W3:Y:S01]  /*0210*/  LDG.E.64 R12, desc[UR4][R12.64] ;  /* 0x000000040c0c7981 */ /* 0x002ee2000c1e1b00 */
[----:B------:R-:W-:Y:S01]  /*0220*/  IMAD.MOV.U32 R18, RZ, RZ, 0x1 ;  /* 0x00000001ff127424 */ /* 0x000fe200078e00ff */
[----:B------:R-:W-:Y:S01]  /*0230*/  FSETP.GEU.AND P1, PT, |R17|, 6.5827683646048100446e-37, PT ;  /* 0x036000001100780b */ /* 0x000fe20003f2e200 */
[----:B------:R-:W-:Y:S01]  /*0240*/  BSSY.RECONVERGENT B0, `(.L_x_609) ;  /* 0x0000011000007945 */ /* 0x000fe20003800200 */
[----:B---3--:R-:W1:Y:S03]  /*0250*/  MUFU.RCP64H R19, R13 ;  /* 0x0000000d00137308 */ /* 0x008e660000001800 */
[----:B-1----:R-:W-:-:S08]  /*0260*/  DFMA R20, -R12, R18, 1 ;  /* 0x3ff000000c14742b */ /* 0x002fd00000000112 */
        /* <DEDUP_REMOVED lines=9> */
[----:B--2---:R-:W-:Y:S05]  /*0300*/  @P0 BRA P1, `(.L_x_610) ;  /* 0x0000000000100947 */ /* 0x004fea0000800000 */
[----:B------:R-:W-:-:S07]  /*0310*/  MOV R14, 0x330 ;  /* 0x00000330000e7802 */ /* 0x000fce0000000f00 */
[----:B0-----:R-:W-:Y:S05]  /*0320*/  CALL.REL.NOINC `($__internal_7_$__cuda_sm20_div_rn_f64_full) ;  /* 0x0000000000407944 */ /* 0x001fea0003c00000 */
[----:B------:R-:W-:Y:S02]  /*0330*/  IMAD.MOV.U32 R2, RZ, RZ, R22 ;  /* 0x000000ffff027224 */ /* 0x000fe400078e0016 */
[----:B------:R-:W-:-:S07]  /*0340*/  IMAD.MOV.U32 R3, RZ, RZ, R23 ;  /* 0x000000ffff037224 */ /* 0x000fce00078e0017 */
.L_x_610:
[----:B------:R-:W-:Y:S05]  /*0350*/  BSYNC.RECONVERGENT B0 ;  /* 0x0000000000007941 */ /* 0x000fea0003800200 */
.L_x_609:
[----:B------:R-:W1:Y:S01]  /*0360*/  FRND.F64.FLOOR R2, R2 ;  /* 0x0000000200027313 */ /* 0x000e620000305800 */
[----:B------:R-:W2:Y:S01]  /*0370*/  LDC.64 R20, c[0x0][0x398] ;  /* 0x0000e600ff147b82 */ /* 0x000ea20000000a00 */
[----:B0-----:R-:W-:Y:S01]  /*0380*/  IMAD.WIDE R18, R15, 0x8, R10 ;  /* 0x000000080f127825 */ /* 0x001fe200078e020a */
[----:B-1----:R-:W-:-:S07]  /*0390*/  DMUL R12, R12, R2 ;  /* 0x000000020c0c7228 */ /* 0x002fce0000000000 */
[----:B------:R1:W-:Y:S01]  /*03a0*/  STG.E.64 desc[UR4][R4.64], R12 ;  /* 0x0000000c04007986 */ /* 0x0003e2000c101b04 */
[----:B------:R-:W-:-:S07]  /*03b0*/  DMUL R16, R12, R12 ;  /* 0x0000000c0c107228 */ /* 0x000fce0000000000 */
[----:B------:R1:W-:Y:S04]  /*03c0*/  STG.E.64 desc[UR4][R18.64], R16 ;  /* 0x0000001012007986 */ /* 0x0003e8000c101b04 */
[----:B--2---:R-:W2:Y:S01]  /*03d0*/  LDG.E R20, desc[UR4][R20.64] ;  /* 0x0000000414147981 */ /* 0x004ea2000c1e1900 */
[----:B------:R-:W-:Y:S02]  /*03e0*/  IMAD.IADD R15, R0, 0x1, R15 ;  /* 0x00000001000f7824 */ /* 0x000fe400078e020f */
[----:B--2---:R-:W-:-:S05]  /*03f0*/  IMAD R14, R20, 0x6, RZ ;  /* 0x00000006140e7824 */ /* 0x004fca00078e02ff */
[----:B------:R-:W-:-:S13]  /*0400*/  ISETP.GE.AND P0, PT, R15, R14, PT ;  /* 0x0000000e0f00720c */ /* 0x000fda0003f06270 */
[----:B-1----:R-:W-:Y:S05]  /*0410*/  @!P0 BRA `(.L_x_611) ;  /* 0xfffffffc003c8947 */ /* 0x002fea000383ffff */
[----:B------:R-:W-:Y:S05]  /*0420*/  EXIT ;  /* 0x000000000000794d */ /* 0x000fea0003800000 */
        .weak           $__internal_7_$__cuda_sm20_div_rn_f64_full
        .type           $__internal_7_$__cuda_sm20_div_rn_f64_full,@function
        .size           $__internal_7_$__cuda_sm20_div_rn_f64_full,(.L_x_1998 - $__internal_7_$__cuda_sm20_div_rn_f64_full)
$__internal_7_$__cuda_sm20_div_rn_f64_full:
[----:B------:R-:W-:Y:S01]  /*0430*/  FSETP.GEU.AND P2, PT, |R17|, 1.469367938527859385e-39, PT ;  /* 0x001000001100780b */ /* 0x000fe20003f4e200 */
[----:B------:R-:W-:Y:S01]  /*0440*/  IMAD.MOV.U32 R23, RZ, RZ, 0x1ca00000 ;  /* 0x1ca00000ff177424 */ /* 0x000fe200078e00ff */
[C---:B------:R-:W-:Y:S01]  /*0450*/  FSETP.GEU.AND P0, PT, |R13|.reuse, 1.469367938527859385e-39, PT ;  /* 0x001000000d00780b */ /* 0x040fe20003f0e200 */
[----:B------:R-:W-:Y:S01]  /*0460*/  IMAD.MOV.U32 R18, RZ, RZ, R16 ;  /* 0x000000ffff127224 */ /* 0x000fe200078e0010 */
[----:B------:R-:W-:Y:S01]  /*0470*/  LOP3.LUT R2, R13, 0x800fffff, RZ, 0xc0, !PT ;  /* 0x800fffff0d027812 */ /* 0x000fe200078ec0ff */
[----:B------:R-:W-:Y:S01]  /*0480*/  IMAD.MOV.U32 R20, RZ, RZ, 0x1 ;  /* 0x00000001ff147424 */ /* 0x000fe200078e00ff */
[----:B------:R-:W-:Y:S01]  /*0490*/  LOP3.LUT R22, R17, 0x7ff00000, RZ, 0xc0, !PT ;  /* 0x7ff0000011167812 */ /* 0x000fe200078ec0ff */
[----:B------:R-:W-:Y:S01]  /*04a0*/  BSSY.RECONVERGENT B1, `(.L_x_612) ;  /* 0x0000050000017945 */ /* 0x000fe20003800200 */
[----:B------:R-:W-:Y:S01]  /*04b0*/  LOP3.LUT R3, R2, 0x3ff00000, RZ, 0xfc, !PT ;  /* 0x3ff0000002037812 */ /* 0x000fe200078efcff */
[----:B------:R-:W-:Y:S01]  /*04c0*/  IMAD.MOV.U32 R2, RZ, RZ, R12 ;  /* 0x000000ffff027224 */ /* 0x000fe200078e000c */
[----:B------:R-:W-:Y:S01]  /*04d0*/  LOP3.LUT R25, R13, 0x7ff00000, RZ, 0xc0, !PT ;  /* 0x7ff000000d197812 */ /* 0x000fe200078ec0ff */
[----:B------:R-:W-:-:S02]  /*04e0*/  IMAD.MOV.U32 R24, RZ, RZ, R22 ;  /* 0x000000ffff187224 */ /* 0x000fc400078e0016 */
[----:B------:R-:W-:Y:S01]  /*04f0*/  @!P2 LOP3.LUT R19, R13, 0x7ff00000, RZ, 0xc0, !PT ;  /* 0x7ff000000d13a812 */ /* 0x000fe200078ec0ff */
[----:B------:R-:W-:Y:S01]  /*0500*/  @!P2 IMAD.MOV.U32 R26, RZ, RZ, RZ ;  /* 0x000000ffff1aa224 */ /* 0x000fe200078e00ff */
[----:B------:R-:W-:Y:S01]  /*0510*/  @!P0 DMUL R2, R12, 8.98846567431157953865e+307 ;  /* 0x7fe000000c028828 */ /* 0x000fe20000000000 */
[C---:B------:R-:W-:Y:S02]  /*0520*/  ISETP.GE.U32.AND P1, PT, R22.reuse, R25, PT ;  /* 0x000000191600720c */ /* 0x040fe40003f26070 */
[----:B------:R-:W-:Y:S02]  /*0530*/  @!P2 ISETP.GE.U32.AND P3, PT, R22, R19, PT ;  /* 0x000000131600a20c */ /* 0x000fe40003f66070 */
[C---:B------:R-:W-:Y:S01]  /*0540*/  SEL R19, R23.reuse, 0x63400000, !P1 ;  /* 0x6340000017137807 */ /* 0x040fe20004800000 */
[----:B------:R-:W0:Y:S01]  /*0550*/  MUFU.RCP64H R21, R3 ;  /* 0x0000000300157308 */ /* 0x000e220000001800 */
[----:B------:R-:W-:Y:S02]  /*0560*/  @!P2 SEL R27, R23, 0x63400000, !P3 ;  /* 0x63400000171ba807 */ /* 0x000fe40005800000 */
[----:B------:R-:W-:-:S02]  /*0570*/  LOP3.LUT R19, R19, 0x800fffff, R17, 0xf8, !PT ;  /* 0x800fffff13137812 */ /* 0x000fc400078ef811 */
[----:B------:R-:W-:Y:S02]  /*0580*/  @!P2 LOP3.LUT R27, R27, 0x80000000, R17, 0xf8, !PT ;  /* 0x800000001b1ba812 */ /* 0x000fe400078ef811 */
[----:B------:R-:W-:Y:S02]  /*0590*/  @!P0 LOP3.LUT R25, R3, 0x7ff00000, RZ, 0xc0, !PT ;  /* 0x7ff0000003198812 */ /* 0x000fe400078ec0ff */
[----:B------:R-:W-:-:S06]  /*05a0*/  @!P2 LOP3.LUT R27, R27, 0x100000, RZ, 0xfc, !PT ;  /* 0x001000001b1ba812 */ /* 0x000fcc00078efcff */
        /* <DEDUP_REMOVED lines=10> */
[----:B------:R-:W-:-:S05]  /*0650*/  VIADD R26, R24, 0xffffffff ;  /* 0xffffffff181a7836 */ /* 0x000fca0000000000 */
[----:B------:R-:W-:Y:S01]  /*0660*/  ISETP.GT.U32.AND P0, PT, R26, 0x7feffffe, PT ;  /* 0x7feffffe1a00780c */ /* 0x000fe20003f04070 */
[----:B------:R-:W-:-:S05]  /*0670*/  VIADD R26, R25, 0xffffffff ;  /* 0xffffffff191a7836 */ /* 0x000fca0000000000 */
[----:B------:R-:W-:-:S13]  /*0680*/  ISETP.GT.U32.OR P0, PT, R26, 0x7feffffe, P0 ;  /* 0x7feffffe1a00780c */ /* 0x000fda0000704470 */
[----:B------:R-:W-:Y:S05]  /*0690*/  @P0 BRA `(.L_x_613) ;  /* 0x00000000006c0947 */ /* 0x000fea0003800000 */
[----:B------:R-:W-:-:S04]  /*06a0*/  LOP3.LUT R17, R13, 0x7ff00000, RZ, 0xc0, !PT ;  /* 0x7ff000000d117812 */ /* 0x000fc800078ec0ff */
[CC--:B------:R-:W-:Y:S02]  /*06b0*/  VIADDMNMX R16, R22.reuse, -R17.reuse, 0xb9600000, !PT ;  /* 0xb960000016107446 */ /* 0x0c0fe40007800911 */
[----:B------:R-:W-:Y:S02]  /*06c0*/  ISETP.GE.U32.AND P0, PT, R22, R17, PT ;  /* 0x000000111600720c */ /* 0x000fe40003f06070 */
[----:B------:R-:W-:Y:S02]  /*06d0*/  VIMNMX R16, PT, PT, R16, 0x46a00000, PT ;  /* 0x46a0000010107848 */ /* 0x000fe40003fe0100 */
[----:B------:R-:W-:-:S05]  /*06e0*/  SEL R23, R23, 0x63400000, !P0 ;  /* 0x6340000017177807 */ /* 0x000fca0004000000 */
[----:B------:R-:W-:Y:S02]  /*06f0*/  IMAD.IADD R24, R16, 0x1, -R23 ;  /* 0x0000000110187824 */ /* 0x000fe400078e0a17 */
[----:B------:R-:W-:Y:S02]  /*0700*/  IMAD.MOV.U32 R16, RZ, RZ, RZ ;  /* 0x000000ffff107224 */ /* 0x000fe400078e00ff */
        /* <DEDUP_REMOVED lines=20> */
.L_x_613:
        /* <DEDUP_REMOVED lines=16> */
.L_x_616:
[----:B------:R-:W-:Y:S01]  /*0950*/  LOP3.LUT R23, R13, 0x80000, RZ, 0xfc, !PT ;  /* 0x000800000d177812 */ /* 0x000fe200078efcff */
[----:B------:R-:W-:Y:S01]  /*0960*/  IMAD.MOV.U32 R22, RZ, RZ, R12 ;  /* 0x000000ffff167224 */ /* 0x000fe200078e000c */
[----:B------:R-:W-:Y:S06]  /*0970*/  BRA `(.L_x_614) ;  /* 0x0000000000087947 */ /* 0x000fec0003800000 */
.L_x_615:
[----:B------:R-:W-:Y:S01]  /*0980*/  LOP3.LUT R23, R17, 0x80000, RZ, 0xfc, !PT ;  /* 0x0008000011177812 */ /* 0x000fe200078efcff */
[----:B------:R-:W-:-:S07]  /*0990*/  IMAD.MOV.U32 R22, RZ, RZ, R16 ;  /* 0x000000ffff167224 */ /* 0x000fce00078e0010 */
.L_x_614:
[----:B------:R-:W-:Y:S05]  /*09a0*/  BSYNC.RECONVERGENT B1 ;  /* 0x0000000000017941 */ /* 0x000fea0003800200 */
.L_x_612:
[----:B------:R-:W-:Y:S02]  /*09b0*/  IMAD.MOV.U32 R2, RZ, RZ, R14 ;  /* 0x000000ffff027224 */ /* 0x000fe400078e000e */
[----:B------:R-:W-:-:S04]  /*09c0*/  IMAD.MOV.U32 R3, RZ, RZ, 0x0 ;  /* 0x00000000ff037424 */ /* 0x000fc800078e00ff */
[----:B------:R-:W-:Y:S05]  /*09d0*/  RET.REL.NODEC R2 `(_Z11s0_grad_calPdS_S_PiS_S_S_) ;  /* 0xfffffff402887950 */ /* 0x000fea0003c3ffff */
.L_x_617:
        /* <DEDUP_REMOVED lines=10> */
.L_x_1998:


//--------------------- .text._Z16Vext_s0_deri_calPiPdS0_S0_S0_S0_S_S0_S0_S0_S0_S0_S_S_S_S0_S0_S0_S0_S0_S0_S0_S_S_S0_S0_S0_S0_S0_S0_S_S_S0_S0_S0_S0_S0_S0_S0_S0_S0_S0_S0_S0_S0_S0_ --------------------------
	.section	.text._Z16Vext_s0_deri_calPiPdS0_S0_S0_S0_S_S0_S0_S0_S0_S0_S_S_S_S0_S0_S0_S0_S0_S0_S0_S_S_S0_S0_S0_S0_S0_S0_S_S_S0_S0_S0_S0_S0_S0_S0_S0_S0_S0_S0_S0_S0_S0_,"ax",@progbits
	.align	128
        .global         _Z16Vext_s0_deri_calPiPdS0_S0_S0_S0_S_S0_S0_S0_S0_S0_S_S_S_S0_S0_S0_S0_S0_S0_S0_S_S_S0_S0_S0_S0_S0_S0_S_S_S0_S0_S0_S0_S0_S0_S0_S0_S0_S0_S0_S0_S0_S0_
        .type           _Z16Vext_s0_deri_calPiPdS0_S0_S0_S0_S_S0_S0_S0_S0_S0_S_S_S_S0_S0_S0_S0_S0_S0_S0_S_S_S0_S0_S0_S0_S0_S0_S_S_S0_S0_S0_S0_S0_S0_S0_S0_S0_S0_S0_S0_S0_S0_,@function
        .size           _Z16Vext_s0_deri_calPiPdS0_S0_S0_S0_S_S0_S0_S0_S0_S0_S_S_S_S0_S0_S0_S0_S0_S0_S0_S_S_S0_S0_S0_S0_S0_S0_S_S_S0_S0_S0_S0_S0_S0_S0_S0_S0_S0_S0_S0_S0_S0_,(.L_x_2002 - _Z16Vext_s0_deri_calPiPdS0_S0_S0_S0_S_S0_S0_S0_S0_S0_S_S_S_S0_S0_S0_S0_S0_S0_S0_S_S_S0_S0_S0_S0_S0_S0_S_S_S0_S0_S0_S0_S0_S0_S0_S0_S0_S0_S0_S0_S0_S0_)
        .other          _Z16Vext_s0_deri_calPiPdS0_S0_S0_S0_S_S0_S0_S0_S0_S0_S_S_S_S0_S0_S0_S0_S0_S0_S0_S_S_S0_S0_S0_S0_S0_S0_S_S_S0_S0_S0_S0_S0_S0_S0_S0_S0_S0_S0_S0_S0_S0_,@"STO_CUDA_ENTRY STV_DEFAULT"
_Z16Vext_s0_deri_calPiPdS0_S0_S0_S0_S_S0_S0_S0_S0_S0_S_S_S_S0_S0_S0_S0_S0_S0_S0_S_S_S0_S0_S0_S0_S0_S0_S_S_S0_S0_S0_S0_S0_S0_S0_S0_S0_S0_S0_S0_S0_S0_:
.text._Z16Vext_s0_deri_calPiPdS0_S0_S0_S0_S_S0_S0_S0_S0_S0_S_S_S_S0_S0_S0_S0_S0_S0_S0_S_S_S0_S0_S0_S0_S0_S0_S_S_S0_S0_S0_S0_S0_S0_S0_S0_S0_S0_S0_S0_S0_S0_:
[----:B------:R-:W0:Y:S08]  /*0000*/  LDC R1, c[0x0][0x37c] ;  /* 0x0000df00ff017b82 */ /* 0x000e300000000800 */
[----:B------:R-:W1:Y:S01]  /*0010*/  LDC.64 R2, c[0x0][0x438] ;  /* 0x00010e00ff027b82 */ /* 0x000e620000000a00 */
[----:B------:R-:W1:Y:S01]  /*0020*/  LDCU.64 UR4, c[0x0][0x358] ;  /* 0x00006b00ff0477ac */ /* 0x000e620008000a00 */
[----:B0-----:R-:W-:-:S06]  /*0030*/  VIADD R1, R1, 0xffffffd8 ;  /* 0xffffffd801017836 */ /* 0x001fcc0000000000 */
[----:B------:R-:W0:Y:S08]  /*0040*/  LDC.64 R4, c[0x0][0x380] ;  /* 0x0000e000ff047b82 */ /* 0x000e300000000a00 */
[----:B------:R-:W2:Y:S01]  /*0050*/  LDC.64 R6, c[0x0][0x430] ;  /* 0x00010c00ff067b82 */ /* 0x000ea20000000a00 */
[----:B-1----:R-:W3:Y:S04]  /*0060*/  LDG.E R2, desc[UR4][R2.64] ;  /* 0x0000000402027981 */ /* 0x002ee8000c1e1900 */
[----:B0-----:R-:W3:Y:S04]  /*0070*/  LDG.E R5, desc[UR4][R4.64] ;  /* 0x0000000404057981 */ /* 0x001ee8000c1e1900 */
[----:B--2---:R-:W2:Y:S01]  /*0080*/  LDG.E R6, desc[UR4][R6.64] ;  /* 0x0000000406067981 */ /* 0x004ea2000c1e1900 */
[----:B------:R-:W0:Y:S01]  /*0090*/  S2UR UR6, SR_CTAID.X ;  /* 0x00000000000679c3 */ /* 0x000e220000002500 */
[----:B------:R-:W0:Y:S07]  /*00a0*/  S2R R11, SR_TID.X ;  /* 0x00000000000b7919 */ /* 0x000e2e0000002100 */
[----:B------:R-:W0:Y:S02]  /*00b0*/  LDC R8, c[0x0][0x360] ;  /* 0x0000d800ff087b82 */ /* 0x000e240000000800 */
[----:B0-----:R-:W-:-:S02]  /*00c0*/  IMAD R0, R8, UR6, R11 ;  /* 0x0000000608007c24 */ /* 0x001fc4000f8e020b */
[----:B---3--:R-:W-:-:S04]  /*00d0*/  IMAD R9, R2, R5, RZ ;  /* 0x0000000502097224 */ /* 0x008fc800078e02ff */
[----:B--2---:R-:W-:-:S04]  /*00e0*/  IMAD R9, R6, R9, RZ ;  /* 0x0000000906097224 */ /* 0x004fc800078e02ff */
[----:B------:R-:W-:-:S05]  /*00f0*/  IMAD R9, R9, 0x7, RZ ;  /* 0x0000000709097824 */ /* 0x000fca00078e02ff */
[----:B------:R-:W-:-:S13]  /*0100*/  ISETP.GE.AND P0, PT, R0, R9, PT ;  /* 0x000000090000720c */ /* 0x000fda0003f06270 */
[----:B------:R-:W-:Y:S05]  /*0110*/  @P0 EXIT ;  /* 0x000000000000094d */ /* 0x000fea0003800000 */
[----:B------:R-:W0:Y:S01]  /*0120*/  LDCU UR8, c[0x0][0x370] ;  /* 0x00006e00ff0877ac */ /* 0x000e220008000800 */
[----:B------:R-:W1:Y:S01]  /*0130*/  LDCU.64 UR6, c[0x4][0x1c8] ;  /* 0x01003900ff0677ac */ /* 0x000e620008000a00 */
[----:B0-----:R-:W-:-:S07]  /*0140*/  IMAD R3, R8, UR8, RZ ;  /* 0x0000000808037c24 */ /* 0x001fce000f8e02ff */
.L_x_706:
[----:B------:R-:W0:Y:S08]  /*0150*/  LDC.64 R4, c[0x0][0x448] ;  /* 0x00011200ff047b82 */ /* 0x000e300000000a00 */
[----:B------:R-:W2:Y:S08]  /*0160*/  LDC.64 R16, c[0x0][0x410] ;  /* 0x00010400ff107b82 */ /* 0x000eb00000000a00 */
[----:B------:R-:W3:Y:S08]  /*0170*/  LDC.64 R8, c[0x0][0x440] ;  /* 0x00011000ff087b82 */ /* 0x000ef00000000a00 */
[----:B------:R-:W4:Y:S01]  /*0180*/  LDC.64 R10, c[0x0][0x450] ;  /* 0x00011400ff0a7b82 */ /* 0x000f220000000a00 */
[----:B0-----:R-:W-:-:S05]  /*0190*/  IMAD.WIDE R4, R0, 0x8, R4 ;  /* 0x0000000800047825 */ /* 0x001fca00078e0204 */
[----:B------:R-:W4:Y:S02]  /*01a0*/  LDG.E.64 R12, desc[UR4][R4.64] ;  /* 0x00000004040c7981 */ /* 0x000f24000c1e1b00 */
[----:B------:R-:W0:Y:S02]  /*01b0*/  LDC.64 R32, c[0x0][0x480] ;  /* 0x00012000ff207b82 */ /* 0x000e240000000a00 */
[----:B--2---:R-:W2:Y:S04]  /*01c0*/  LDG.E.64 R20, desc[UR4][R16.64+0x8] ;  /* 0x0000080410147981 */ /* 0x004ea8000c1e1b00 */
[----:B------:R-:W2:Y:S01]  /*01d0*/  LDG.E.64 R18, desc[UR4][R16.64] ;  /* 0x0000000410127981 */ /* 0x000ea2000c1e1b00 */
[C---:B---3--:R-:W-:Y:S01]  /*01e0*/  IMAD.WIDE R8, R0.reuse, 0x8, R8 ;  /* 0x0000000800087825 */ /* 0x048fe200078e0208 */
[----:B------:R-:W3:Y:S02]  /*01f0*/  LDC.64 R26, c[0x0][0x488] ;  /* 0x00012200ff1a7b82 */ /* 0x000ee40000000a00 */
[----:B------:R-:W3:Y:S04]  /*0200*/  LDG.E.64 R22, desc[UR4][R16.64+0x10] ;  /* 0x0000100410167981 */ /* 0x000ee8000c1e1b00 */
[----:B------:R-:W3:Y:S01]  /*0210*/  LDG.E.64 R6, desc[UR4][R8.64] ;  /* 0x0000000408067981 */ /* 0x000ee2000c1e1b00 */
[C---:B----4-:R-:W-:Y:S01]  /*0220*/  IMAD.WIDE R10, R0.reuse, 0x8, R10 ;  /* 0x00000008000a7825 */ /* 0x050fe200078e020a */
[----:B------:R-:W4:Y:S04]  /*0230*/  LDC.64 R38, c[0x0][0x398] ;  /* 0x0000e600ff267b82 */ /* 0x000f280000000a00 */
[----:B------:R-:W4:Y:S01]  /*0240*/  LDG.E.64 R14, desc[UR4][R10.64] ;  /* 0x000000040a0e7981 */ /* 0x000f22000c1e1b00 */
[----:B0-----:R-:W-:Y:S01]  /*0250*/  IMAD.WIDE R32, R0, 0x8, R32 ;  /* 0x0000000800207825 */ /* 0x001fe200078e0220 */
[----:B--2---:R-:W-:-:S02]  /*0260*/  DMUL R12, R12, R20 ;  /* 0x000000140c0c7228 */ /* 0x004fc40000000000 */
[----:B------:R-:W0:Y:S06]  /*0270*/  LDC.64 R20, c[0x0][0x418] ;  /* 0x00010600ff147b82 */ /* 0x000e2c0000000a00 */
[----:B---3--:R-:W-:-:S08]  /*0280*/  DFMA R6, R6, R18, R12 ;  /* 0x000000120606722b */ /* 0x008fd0000000000c */
[----:B----4-:R-:W-:-:S07]  /*0290*/  DFMA R6, R14, R22, R6 ;  /* 0x000000160e06722b */ /* 0x010fce0000000006 */
[----:B------:R-:W-:Y:S04]  /*02a0*/  STG.E.64 desc[UR4][R32.64], R6 ;  /* 0x0000000620007986 */ /* 0x000fe8000c101b04 */
[----:B------:R-:W2:Y:S04]  /*02b0*/  LDG.E.64 R14, desc[UR4][R4.64] ;  /* 0x00000004040e7981 */ /* 0x000ea8000c1e1b00 */
[----:B0-----:R-:W2:Y:S04]  /*02c0*/  LDG.E.64 R22, desc[UR4][R20.64+0x8] ;  /* 0x0000080414167981 */ /* 0x001ea8000c1e1b00 */
[----:B------:R-:W3:Y:S04]  /*02d0*/  LDG.E.64 R12, desc[UR4][R8.64] ;  /* 0x00000004080c7981 */ /* 0x000ee8000c1e1b00 */
[----:B------:R-:W3:Y:S04]  /*02e0*/  LDG.E.64 R18, desc[UR4][R20.64] ;  /* 0x0000000414127981 */ /* 0x000ee8000c1e1b00 */
[----:B------:R-:W4:Y:S04]  /*02f0*/  LDG.E.64 R16, desc[UR4][R10.64] ;  /* 0x000000040a107981 */ /* 0x000f28000c1e1b00 */
[----:B------:R0:W4:Y:S02]  /*0300*/  LDG.E.64 R24, desc[UR4][R20.64+0x10] ;  /* 0x0000100414187981 */ /* 0x000124000c1e1b00 */
[----:B0-----:R-:W0:Y:S01]  /*0310*/  LDC.64 R20, c[0x0][0x490] ;  /* 0x00012400ff147b82 */ /* 0x001e220000000a00 */
[----:B--2---:R-:W-:-:S07]  /*0320*/  DMUL R14, R14, R22 ;  /* 0x000000160e0e7228 */ /* 0x004fce0000000000 */
[----:B------:R-:W2:Y:S01]  /*0330*/  LDC.64 R22, c[0x0][0x420] ;  /* 0x00010800ff167b82 */ /* 0x000ea20000000a00 */
[----:B---3--:R-:W-:Y:S01]  /*0340*/  DFMA R12, R12, R18, R14 ;  /* 0x000000120c0c722b */ /* 0x008fe2000000000e */
[----:B------:R-:W-:-:S07]  /*0350*/  IMAD.WIDE R18, R0, 0x8, R26 ;  /* 0x0000000800127825 */ /* 0x000fce00078e021a */
[----:B----4-:R-:W-:Y:S01]  /*0360*/  DFMA R12, R16, R24, R12 ;  /* 0x00000018100c722b */ /* 0x010fe2000000000c */
[----:B------:R-:W3:Y:S06]  /*0370*/  LDC.64 R24, c[0x0][0x470] ;  /* 0x00011c00ff187b82 */ /* 0x000eec0000000a00 */
[----:B------:R4:W-:Y:S04]  /*0380*/  STG.E.64 desc[UR4][R18.64], R12 ;  /* 0x0000000c12007986 */ /* 0x0009e8000c101b04 */
[----:B------:R-:W3:Y:S04]  /*0390*/  LDG.E.64 R4, desc[UR4][R4.64] ;  /* 0x0000000404047981 */ /* 0x000ee8000c1e1b00 */
[----:B--2---:R-:W3:Y:S04]  /*03a0*/  LDG.E.64 R14, desc[UR4][R22.64+0x8] ;  /* 0x00000804160e7981 */ /* 0x004ee8000c1e1b00 */
[----:B------:R-:W2:Y:S01]  /*03b0*/  LDG.E.64 R8, desc[UR4][R8.64] ;  /* 0x0000000408087981 */ /* 0x000ea2000c1e1b00 */
[----:B----4-:R-:W4:Y:S03]  /*03c0*/  LDC.64 R12, c[0x0][0x460] ;  /* 0x00011800ff0c7b82 */ /* 0x010f260000000a00 */
[----:B------:R-:W2:Y:S04]  /*03d0*/  LDG.E.64 R6, desc[UR4][R22.64] ;  /* 0x0000000416067981 */ /* 0x000ea8000c1e1b00 */
[----:B------:R-:W4:Y:S04]  /*03e0*/  LDG.E.64 R10, desc[UR4][R10.64] ;  /* 0x000000040a0a7981 */ /* 0x000f28000c1e1b00 */
[----:B------:R-:W4:Y:S01]  /*03f0*/  LDG.E.64 R16, desc[UR4][R22.64+0x10] ;  /* 0x0000100416107981 */ /* 0x000f22000c1e1b00 */
[----:B---3--:R-:W-:-:S08]  /*0400*/  DMUL R14, R4, R14 ;  /* 0x0000000e040e7228 */ /* 0x008fd00000000000 */
[----:B--2---:R-:W-:Y:S01]  /*0410*/  DFMA R6, R8, R6, R14 ;  /* 0x000000060806722b */ /* 0x004fe2000000000e */
[C---:B0-----:R-:W-:Y:S01]  /*0420*/  IMAD.WIDE R4, R0.reuse, 0x8, R20 ;  /* 0x0000000800047825 */ /* 0x041fe200078e0214 */
[----:B------:R-:W0:Y:S06]  /*0430*/  LDC.64 R8, c[0x0][0x468] ;  /* 0x00011a00ff087b82 */ /* 0x000e2c0000000a00 */
[----:B----4-:R-:W-:Y:S01]  /*0440*/  DFMA R16, R10, R16, R6 ;  /* 0x000000100a10722b */ /* 0x010fe20000000006 */
[C---:B------:R-:W-:Y:S01]  /*0450*/  IMAD.WIDE R6, R0.reuse, 0x4, R24 ;  /* 0x0000000400067825 */ /* 0x040fe200078e0218 */
[----:B------:R-:W2:Y:S05]  /*0460*/  LDC.64 R14, c[0x0][0x3a0] ;  /* 0x0000e800ff0e7b82 */ /* 0x000eaa0000000a00 */
[----:B------:R3:W-:Y:S04]  /*0470*/  STG.E.64 desc[UR4][R4.64], R16 ;  /* 0x0000001004007986 */ /* 0x0007e8000c101b04 */
[----:B------:R-:W4:Y:S01]  /*0480*/  LDG.E R25, desc[UR4][R6.64] ;  /* 0x0000000406197981 */ /* 0x000f22000c1e1900 */
[----:B------:R-:W3:Y:S08]  /*0490*/  LDC.64 R20, c[0x0][0x3a8] ;  /* 0x0000ea00ff147b82 */ /* 0x000ef00000000a00 */
[----:B------:R-:W1:Y:S01]  /*04a0*/  LDC.64 R10, c[0x0][0x458] ;  /* 0x00011600ff0a7b82 */ /* 0x000e620000000a00 */
[----:B0-----:R-:W-:-:S05]  /*04b0*/  IMAD.WIDE R8, R0, 0x8, R8 ;  /* 0x0000000800087825 */ /* 0x001fca00078e0208 */
[----:B------:R-:W3:Y:S01]  /*04c0*/  LDG.E.64 R46, desc[UR4][R8.64] ;  /* 0x00000004082e7981 */ /* 0x000ee2000c1e1b00 */
[----:B------:R-:W-:-:S05]  /*04d0*/  IMAD.WIDE R12, R0, 0x8, R12 ;  /* 0x00000008000c7825 */ /* 0x000fca00078e020c */
[----:B------:R0:W5:Y:S01]  /*04e0*/  LDG.E.64 R36, desc[UR4][R12.64] ;  /* 0x000000040c247981 */ /* 0x000162000c1e1b00 */
[----:B-1----:R-:W-:-:S05]  /*04f0*/  IMAD.WIDE R10, R0, 0x8, R10 ;  /* 0x00000008000a7825 */ /* 0x002fca00078e020a */
[----:B------:R0:W5:Y:S01]  /*0500*/  LDG.E.64 R40, desc[UR4][R10.64] ;  /* 0x000000040a287981 */ /* 0x000162000c1e1b00 */
[----:B----4-:R-:W-:-:S04]  /*0510*/  IMAD.WIDE R38, R25, 0x8, R38 ;  /* 0x0000000819267825 */ /* 0x010fc800078e0226 */
[C---:B--2---:R-:W-:Y:S02]  /*0520*/  IMAD.WIDE R14, R25.reuse, 0x8, R14 ;  /* 0x00000008190e7825 */ /* 0x044fe400078e020e */
[----:B------:R-:W5:Y:S02]  /*0530*/  LDG.E.64 R38, desc[UR4][R38.64] ;  /* 0x0000000426267981 */ /* 0x000f64000c1e1b00 */
[----:B---3--:R-:W-:Y:S02]  /*0540*/  IMAD.WIDE R16, R25, 0x8, R20 ;  /* 0x0000000819107825 */ /* 0x008fe400078e0214 */
[----:B------:R-:W5:Y:S04]  /*0550*/  LDG.E.64 R14, desc[UR4][R14.64] ;  /* 0x000000040e0e7981 */ /* 0x000f68000c1e1b00 */
[----:B------:R-:W5:Y:S01]  /*0560*/  LDG.E.64 R16, desc[UR4][R16.64] ;  /* 0x0000000410107981 */ /* 0x000f62000c1e1b00 */
[----:B------:R-:W-:Y:S01]  /*0570*/  DSETP.NEU.AND P3, PT, |R46|, +INF , PT ;  /* 0x7ff000002e00742a */ /* 0x000fe20003f6d200 */
[----:B------:R-:W-:-:S13]  /*0580*/  BSSY.RECONVERGENT B2, `(.L_x_618) ;  /* 0x000001d000027945 */ /* 0x000fda0003800200 */
[----:B------:R-:W-:Y:S01]  /*0590*/  @!P3 DMUL R34, RZ, R46 ;  /* 0x0000002eff22b228 */ /* 0x000fe20000000000 */
[----:B------:R-:W-:Y:S01]  /*05a0*/  @!P3 IMAD.MOV.U32 R2, RZ, RZ, 0x1 ;  /* 0x00000001ff02b424 */ /* 0x000fe200078e00ff */
[----:B0-----:R-:W-:Y:S09]  /*05b0*/  @!P3 BRA `(.L_x_619) ;  /* 0x000000000064b947 */ /* 0x001ff20003800000 */
[----:B------:R-:W-:Y:S01]  /*05c0*/  UMOV UR8, 0x6dc9c883 ;  /* 0x6dc9c88300087882 */ /* 0x000fe20000000000 */
[----:B------:R-:W-:Y:S01]  /*05d0*/  UMOV UR9, 0x3fe45f30 ;  /* 0x3fe45f3000097882 */ /* 0x000fe20000000000 */
[C---:B------:R-:W-:Y:S01]  /*05e0*/  DSETP.GE.AND P0, PT, |R46|.reuse, 2.14748364800000000000e+09, PT ;  /* 0x41e000002e00742a */ /* 0x040fe20003f06200 */
[----:B------:R-:W-:Y:S01]  /*05f0*/  BSSY.RECONVERGENT B3, `(.L_x_620) ;  /* 0x0000014000037945 */ /* 0x000fe20003800200 */
[----:B------:R-:W-:Y:S01]  /*0600*/  DMUL R20, R46, UR8 ;  /* 0x000000082e147c28 */ /* 0x000fe20008000000 */
[----:B------:R-:W-:Y:S01]  /*0610*/  UMOV UR8, 0x54442d18 ;  /* 0x54442d1800087882 */ /* 0x000fe20000000000 */
[----:B------:R-:W-:-:S08]  /*0620*/  UMOV UR9, 0x3ff921fb ;  /* 0x3ff921fb00097882 */ /* 0x000fd00000000000 */
        /* <DEDUP_REMOVED lines=13> */
[----:B-----5:R-:W-:Y:S05]  /*0700*/  CALL.REL.NOINC `($_Z16Vext_s0_deri_calPiPdS0_S0_S0_S0_S_S0_S0_S0_S0_S0_S_S_S_S0_S0_S0_S0_S0_S0_S0_S_S_S0_S0_S0_S0_S0_S0_S_S_S0_S0_S0_S0_S0_S0_S0_S0_S0_S0_S0_S0_S0_S0_$__internal_trig_reduction_slowpathd) ;  /* 0x0000006c00a47944 */ /* 0x020fea0003c00000 */
[----:B------:R-:W-:Y:S02]  /*0710*/  IMAD.MOV.U32 R34, RZ, RZ, R24 ;  /* 0x000000ffff227224 */ /* 0x000fe400078e0018 */
[----:B------:R-:W-:-:S07]  /*0720*/  IMAD.MOV.U32 R35, RZ, RZ, R25 ;  /* 0x000000ffff237224 */ /* 0x000fce00078e0019 */
.L_x_621:
[----:B------:R-:W-:Y:S05]  /*0730*/  BSYNC.RECONVERGENT B3 ;  /* 0x0000000000037941 */ /* 0x000fea0003800200 */
.L_x_620:
[----:B------:R-:W-:-:S07]  /*0740*/  VIADD R2, R20, 0x1 ;  /* 0x0000000114027836 */ /* 0x000fce0000000000 */
.L_x_619:
[----:B------:R-:W-:Y:S05]  /*0750*/  BSYNC.RECONVERGENT B2 ;  /* 0x0000000000027941 */ /* 0x000fea0003800200 */
.L_x_618:
[----:B------:R-:W-:-:S05]  /*0760*/  IMAD.SHL.U32 R20, R2, 0x40, RZ ;  /* 0x0000004002147824 */ /* 0x000fca00078e00ff */
[----:B------:R-:W-:-:S04]  /*0770*/  LOP3.LUT R20, R20, 0x40, RZ, 0xc0, !PT ;  /* 0x0000004014147812 */ /* 0x000fc800078ec0ff */
[----:B------:R-:W-:-:S05]  /*0780*/  IADD3 R44, P0, PT, R20, UR6, RZ ;  /* 0x00000006142c7c10 */ /* 0x000fca000ff1e0ff */
[----:B------:R-:W-:-:S05]  /*0790*/  IMAD.X R45, RZ, RZ, UR7, P0 ;  /* 0x00000007ff2d7e24 */ /* 0x000fca00080e06ff */
[----:B------:R-:W2:Y:S04]  /*07a0*/  LDG.E.128.CONSTANT R20, desc[UR4][R44.64] ;  /* 0x000000042c147981 */ /* 0x000ea8000c1e9d00 */
[----:B------:R-:W3:Y:S04]  /*07b0*/  LDG.E.128.CONSTANT R24, desc[UR4][R44.64+0x10] ;  /* 0x000010042c187981 */ /* 0x000ee8000c1e9d00 */
[----:B------:R-:W4:Y:S01]  /*07c0*/  LDG.E.128.CONSTANT R28, desc[UR4][R44.64+0x20] ;  /* 0x000020042c1c7981 */ /* 0x000f22000c1e9d00 */
[----:B------:R-:W-:Y:S01]  /*07d0*/  LOP3.LUT R42, R2, 0x1, RZ, 0xc0, !PT ;  /* 0x00000001022a7812 */ /* 0x000fe200078ec0ff */
[----:B------:R-:W-:Y:S01]  /*07e0*/  IMAD.MOV.U32 R48, RZ, RZ, 0x20fd8164 ;  /* 0x20fd8164ff307424 */ /* 0x000fe200078e00ff */
[----:B-----5:R-:W-:Y:S01]  /*07f0*/  DSETP.NEU.AND P4, PT, |R36|, +INF , PT ;  /* 0x7ff000002400742a */ /* 0x020fe20003f8d200 */
[----:B------:R-:W-:Y:S01]  /*0800*/  IMAD.MOV.U32 R49, RZ, RZ, 0x3da8ff83 ;  /* 0x3da8ff83ff317424 */ /* 0x000fe200078e00ff */
[----:B------:R-:W-:Y:S01]  /*0810*/  ISETP.NE.U32.AND P0, PT, R42, 0x1, PT ;  /* 0x000000012a00780c */ /* 0x000fe20003f05070 */
[----:B------:R-:W-:Y:S01]  /*0820*/  DMUL R42, R34, R34 ;  /* 0x00000022222a7228 */ /* 0x000fe20000000000 */
[----:B------:R-:W-:Y:S02]  /*0830*/  BSSY.RECONVERGENT B2, `(.L_x_622) ;  /* 0x000002d000027945 */ /* 0x000fe40003800200 */
[----:B------:R-:W-:-:S02]  /*0840*/  FSEL R48, R48, -8.06006814911005101289e+34, !P0 ;  /* 0xf9785eba30307808 */ /* 0x000fc40004000000 */
        /* <DEDUP_REMOVED lines=38> */
[----:B------:R-:W-:Y:S05]  /*0ab0*/  CALL.REL.NOINC `($_Z16Vext_s0_deri_calPiPdS0_S0_S0_S0_S_S0_S0_S0_S0_S0_S_S_S_S0_S0_S0_S0_S0_S0_S0_S_S_S0_S0_S0_S0_S0_S0_S_S_S0_S0_S0_S0_S0_S0_S0_S0_S0_S0_S0_S0_S0_S0_$__internal_trig_reduction_slowpathd) ;  /* 0x0000006800b87944 */ /* 0x000fea0003c00000 */
[----:B------:R-:W-:Y:S02]  /*0ac0*/  IMAD.MOV.U32 R42, RZ, RZ, R24 ;  /* 0x000000ffff2a7224 */ /* 0x000fe400078e0018 */
[----:B------:R-:W-:-:S07]  /*0ad0*/  IMAD.MOV.U32 R43, RZ, RZ, R25 ;  /* 0x000000ffff2b7224 */ /* 0x000fce00078e0019 */
.L_x_625:
[----:B------:R-:W-:Y:S05]  /*0ae0*/  BSYNC.RECONVERGENT B3 ;  /* 0x0000000000037941 */ /* 0x000fea0003800200 */
.L_x_624:
[----:B------:R-:W-:-:S07]  /*0af0*/  VIADD R2, R20, 0x1 ;  /* 0x0000000114027836 */ /* 0x000fce0000000000 */
.L_x_623:
[----:B------:R-:W-:Y:S05]  /*0b00*/  BSYNC.RECONVERGENT B2 ;  /* 0x0000000000027941 */ /* 0x000fea0003800200 */
.L_x_622:
        /* <DEDUP_REMOVED lines=14> */
[----:B------:R-:W-:Y:S01]  /*0bf0*/  FSEL R49, -R44, 0.11223486810922622681, !P0 ;  /* 0x3de5db652c317808 */ /* 0x000fe20004000100 */
[----:B------:R-:W-:-:S08]  /*0c00*/  DMUL R44, R42, R42 ;  /* 0x0000002a2a2c7228 */ /* 0x000fd00000000000 */
        /* <DEDUP_REMOVED lines=15> */
[----:B------:R-:W-:-:S06]  /*0d00*/  FSEL R21, R23, R21, !P0 ;  /* 0x0000001517157208 */ /* 0x000fcc0004000000 */
[----:B------:R-:W-:Y:S01]  /*0d10*/  DMUL R38, R38, R20 ;  /* 0x0000001426267228 */ /* 0x000fe20000000000 */
        /* <DEDUP_REMOVED lines=22> */
[----:B------:R-:W-:Y:S02]  /*0e80*/  IMAD.MOV.U32 R42, RZ, RZ, R24 ;  /* 0x000000ffff2a7224 */ /* 0x000fe400078e0018 */
[----:B------:R-:W-:-:S07]  /*0e90*/  IMAD.MOV.U32 R43, RZ, RZ, R25 ;  /* 0x000000ffff2b7224 */ /* 0x000fce00078e0019 */
.L_x_627:
[----:B------:R-:W-:Y:S05]  /*0ea0*/  BSYNC.RECONVERGENT B2 ;  /* 0x0000000000027941 */ /* 0x000fea0003800200 */
.L_x_626:
        /* <DEDUP_REMOVED lines=9> */
[----:B------:R-:W-:Y:S01]  /*0f40*/  DSETP.NEU.AND P3, PT, |R40|, +INF , PT ;  /* 0x7ff000002800742a */ /* 0x000fe20003f6d200 */
        /* <DEDUP_REMOVED lines=46> */
.L_x_631:
[----:B------:R-:W-:Y:S05]  /*1230*/  BSYNC.RECONVERGENT B3 ;  /* 0x0000000000037941 */ /* 0x000fea0003800200 */
.L_x_630:
[----:B------:R-:W-:-:S07]  /*1240*/  VIADD R2, R20, 0x1 ;  /* 0x0000000114027836 */ /* 0x000fce0000000000 */
.L_x_629:
[----:B------:R-:W-:Y:S05]  /*1250*/  BSYNC.RECONVERGENT B2 ;  /* 0x0000000000027941 */ /* 0x000fea0003800200 */
.L_x_628:
        /* <DEDUP_REMOVED lines=9> */
[----:B------:R-:W-:Y:S02]  /*12f0*/  BSSY.RECONVERGENT B2, `(.L_x_632) ;  /* 0x000002e000027945 */ /* 0x000fe40003800200 */
        /* <DEDUP_REMOVED lines=45> */
.L_x_633:
[----:B------:R-:W-:Y:S05]  /*15d0*/  BSYNC.RECONVERGENT B2 ;  /* 0x0000000000027941 */ /* 0x000fea0003800200 */
.L_x_632:
        /* <DEDUP_REMOVED lines=56> */
.L_x_635:
[----:B------:R-:W-:Y:S05]  /*1960*/  BSYNC.RECONVERGENT B2 ;  /* 0x0000000000027941 */ /* 0x000fea0003800200 */
.L_x_634:
        /* <DEDUP_REMOVED lines=9> */
[----:B------:R-:W-:-:S02]  /*1a00*/  DMUL R44, R42, R42 ;  /* 0x0000002a2a2c7228 */ /* 0x000fc40000000000 */
[----:B------:R-:W-:Y:S01]  /*1a10*/  ISETP.NE.U32.AND P0, PT, R36, 0x1, PT ;  /* 0x000000012400780c */ /* 0x000fe20003f05070 */
[----:B------:R-:W-:Y:S01]  /*1a20*/  IMAD.MOV.U32 R36, RZ, RZ, 0x20fd8164 ;  /* 0x20fd8164ff247424 */ /* 0x000fe200078e00ff */
[----:B------:R-:W-:Y:S02]  /*1a30*/  DMUL R40, R34, R40 ;  /* 0x0000002822287228 */ /* 0x000fe40000000000 */
[----:B------:R-:W-:Y:S02]  /*1a40*/  FSEL R37, -R37, 0.11223486810922622681, !P0 ;  /* 0x3de5db6525257808 */ /* 0x000fe40004000100 */
[----:B------:R-:W-:-:S06]  /*1a50*/  FSEL R36, R36, -8.06006814911005101289e+34, !P0 ;  /* 0xf9785eba24247808 */ /* 0x000fcc0004000000 */
        /* <DEDUP_REMOVED lines=10> */
[-C--:B------:R-:W-:Y:S01]  /*1b00*/  DMUL R20, R14, R46.reuse ;  /* 0x0000002e0e147228 */ /* 0x080fe20000000000 */
[----:B------:R-:W-:Y:S01]  /*1b10*/  LOP3.LUT P0, RZ, R2, 0x2, RZ, 0xc0, !PT ;  /* 0x0000000202ff7812 */ /* 0x000fe2000780c0ff */
[C---:B------:R-:W-:Y:S02]  /*1b20*/  DMUL R46, R16.reuse, R46 ;  /* 0x0000002e102e7228 */ /* 0x040fe40000000000 */
[----:B------:R-:W-:Y:S02]  /*1b30*/  DMUL R16, R16, R48 ;  /* 0x0000003010107228 */ /* 0x000fe40000000000 */
[----:B------:R-:W-:Y:S02]  /*1b40*/  DADD R14, RZ, -R22 ;  /* 0x00000000ff0e7229 */ /* 0x000fe40000000816 */
[----:B------:R-:W-:-:S04]  /*1b50*/  DFMA R20, R48, -R20, R38 ;  /* 0x800000143014722b */ /* 0x000fc80000000026 */
[----:B------:R-:W-:Y:S01]  /*1b60*/  DMUL R16, R34, R16 ;  /* 0x0000001022107228 */ /* 0x000fe20000000000 */
[----:B------:R-:W0:Y:S03]  /*1b70*/  LDC.64 R34, c[0x0][0x3a0] ;  /* 0x0000e800ff227b82 */ /* 0x000e260000000a00 */
[----:B------:R-:W-:Y:S02]  /*1b80*/  FSEL R14, R22, R14, !P0 ;  /* 0x0000000e160e7208 */ /* 0x000fe40004000000 */
[----:B------:R-:W-:-:S03]  /*1b90*/  FSEL R15, R23, R15, !P0 ;  /* 0x0000000f170f7208 */ /* 0x000fc60004000000 */
[----:B------:R-:W1:Y:S03]  /*1ba0*/  LDC.64 R22, c[0x0][0x498] ;  /* 0x00012600ff167b82 */ /* 0x000e660000000a00 */
[----:B------:R-:W-:-:S08]  /*1bb0*/  DFMA R20, R14, R40, R20 ;  /* 0x000000280e14722b */ /* 0x000fd00000000014 */
[----:B------:R-:W-:Y:S01]  /*1bc0*/  DFMA R20, R50, R46, R20 ;  /* 0x0000002e3214722b */ /* 0x000fe20000000014 */
[----:B------:R-:W2:Y:S07]  /*1bd0*/  LDC.64 R46, c[0x0][0x398] ;  /* 0x0000e600ff2e7b82 */ /* 0x000eae0000000a00 */
[----:B------:R-:W-:Y:S02]  /*1be0*/  DFMA R16, R14, R16, R20 ;  /* 0x000000100e10722b */ /* 0x000fe40000000014 */
[----:B------:R-:W3:Y:S01]  /*1bf0*/  LDC.64 R20, c[0x0][0x3a8] ;  /* 0x0000ea00ff147b82 */ /* 0x000ee20000000a00 */
[----:B-1----:R-:W-:-:S05]  /*1c00*/  IMAD.WIDE R14, R0, 0x8, R22 ;  /* 0x00000008000e7825 */ /* 0x002fca00078e0216 */
[----:B------:R1:W-:Y:S04]  /*1c10*/  STG.E.64 desc[UR4][R14.64], R16 ;  /* 0x000000100e007986 */ /* 0x0003e8000c101b04 */
[----:B------:R-:W2:Y:S04]  /*1c20*/  LDG.E R23, desc[UR4][R6.64] ;  /* 0x0000000406177981 */ /* 0x000ea8000c1e1900 */
[----:B------:R-:W4:Y:S04]  /*1c30*/  LDG.E.64 R40, desc[UR4][R8.64] ;  /* 0x0000000408287981 */ /* 0x000f28000c1e1b00 */
[----:B------:R0:W5:Y:S04]  /*1c40*/  LDG.E.64 R36, desc[UR4][R10.64] ;  /* 0x000000040a247981 */ /* 0x000168000c1e1b00 */
[----:B------:R0:W5:Y:S01]  /*1c50*/  LDG.E.64 R38, desc[UR4][R12.64] ;  /* 0x000000040c267981 */ /* 0x000162000c1e1b00 */
[----:B--2---:R-:W-:-:S04]  /*1c60*/  IMAD.WIDE R46, R23, 0x8, R46 ;  /* 0x00000008172e7825 */ /* 0x004fc800078e022e */
[C---:B0-----:R-:W-:Y:S02]  /*1c70*/  IMAD.WIDE R34, R23.reuse, 0x8, R34 ;  /* 0x0000000817227825 */ /* 0x041fe400078e0222 */
[----:B------:R-:W5:Y:S02]  /*1c80*/  LDG.E.64 R46, desc[UR4][R46.64] ;  /* 0x000000042e2e7981 */ /* 0x000f64000c1e1b00 */
[----:B---3--:R-:W-:Y:S02]  /*1c90*/  IMAD.WIDE R20, R23, 0x8, R20 ;  /* 0x0000000817147825 */ /* 0x008fe400078e0214 */
[----:B------:R-:W5:Y:S04]  /*1ca0*/  LDG.E.64 R34, desc[UR4][R34.64] ;  /* 0x0000000422227981 */ /* 0x000f68000c1e1b00 */
[----:B-1----:R0:W5:Y:S01]  /*1cb0*/  LDG.E.64 R16, desc[UR4][R20.64] ;  /* 0x0000000414107981 */ /* 0x002162000c1e1b00 */
[----:B----4-:R-:W-:Y:S01]  /*1cc0*/  DSETP.NEU.AND P3, PT, |R40|, +INF , PT ;  /* 0x7ff000002800742a */ /* 0x010fe20003f6d200 */
[----:B------:R-:W-:-:S13]  /*1cd0*/  BSSY.RECONVERGENT B2, `(.L_x_636) ;  /* 0x000001b000027945 */ /* 0x000fda0003800200 */
[----:B------:R-:W-:Y:S01]  /*1ce0*/  @!P3 DMUL R42, RZ, R40 ;  /* 0x00000028ff2ab228 */ /* 0x000fe20000000000 */
[----:B------:R-:W-:Y:S01]  /*1cf0*/  @!P3 IMAD.MOV.U32 R2, RZ, RZ, RZ ;  /* 0x000000ffff02b224 */ /* 0x000fe200078e00ff */
[----:B0-----:R-:W-:Y:S09]  /*1d00*/  @!P3 BRA `(.L_x_637) ;  /* 0x00000000005cb947 */ /* 0x001ff20003800000 */
        /* <DEDUP_REMOVED lines=21> */
[----:B------:R-:W-:Y:S02]  /*1e60*/  IMAD.MOV.U32 R42, RZ, RZ, R24 ;  /* 0x000000ffff2a7224 */ /* 0x000fe400078e0018 */
[----:B------:R-:W-:-:S07]  /*1e70*/  IMAD.MOV.U32 R43, RZ, RZ, R25 ;  /* 0x000000ffff2b7224 */ /* 0x000fce00078e0019 */
.L_x_637:
[----:B------:R-:W-:Y:S05]  /*1e80*/  BSYNC.RECONVERGENT B2 ;  /* 0x0000000000027941 */ /* 0x000fea0003800200 */
.L_x_636:
        /* <DEDUP_REMOVED lines=56> */
.L_x_641:
[----:B------:R-:W-:Y:S05]  /*2210*/  BSYNC.RECONVERGENT B3 ;  /* 0x0000000000037941 */ /* 0x000fea0003800200 */
.L_x_640:
[----:B------:R-:W-:-:S07]  /*2220*/  VIADD R2, R20, 0x1 ;  /* 0x0000000114027836 */ /* 0x000fce0000000000 */
.L_x_639:
[----:B------:R-:W-:Y:S05]  /*2230*/  BSYNC.RECONVERGENT B2 ;  /* 0x0000000000027941 */ /* 0x000fea0003800200 */
.L_x_638:
        /* <DEDUP_REMOVED lines=31> */
[----:B------:R-:W-:-:S06]  /*2430*/  FSEL R21, R23, R21, !P0 ;  /* 0x0000001517157208 */ /* 0x000fcc0004000000 */
[----:B------:R-:W-:Y:S01]  /*2440*/  DMUL R46, R46, R20 ;  /* 0x000000142e2e7228 */ /* 0x000fe20000000000 */
[----:B------:R-:W-:Y:S10]  /*2450*/  @!P3 BRA `(.L_x_643) ;  /* 0x000000000064b947 */ /* 0x000ff40003800000 */
        /* <DEDUP_REMOVED lines=23> */
.L_x_645:
[----:B------:R-:W-:Y:S05]  /*25d0*/  BSYNC.RECONVERGENT B3 ;  /* 0x0000000000037941 */ /* 0x000fea0003800200 */
.L_x_644:
[----:B------:R-:W-:-:S07]  /*25e0*/  VIADD R2, R20, 0x1 ;  /* 0x0000000114027836 */ /* 0x000fce0000000000 */
.L_x_643:
[----:B------:R-:W-:Y:S05]  /*25f0*/  BSYNC.RECONVERGENT B2 ;  /* 0x0000000000027941 */ /* 0x000fea0003800200 */
.L_x_642:
        /* <DEDUP_REMOVED lines=56> */
.L_x_649:
[----:B------:R-:W-:Y:S05]  /*2980*/  BSYNC.RECONVERGENT B3 ;  /* 0x0000000000037941 */ /* 0x000fea0003800200 */
.L_x_648:
[----:B------:R-:W-:-:S07]  /*2990*/  VIADD R2, R20, 0x1 ;  /* 0x0000000114027836 */ /* 0x000fce0000000000 */
.L_x_647:
[----:B------:R-:W-:Y:S05]  /*29a0*/  BSYNC.RECONVERGENT B2 ;  /* 0x0000000000027941 */ /* 0x000fea0003800200 */
.L_x_646:
        /* <DEDUP_REMOVED lines=57> */
.L_x_651:
[----:B------:R-:W-:Y:S05]  /*2d40*/  BSYNC.RECONVERGENT B2 ;  /* 0x0000000000027941 */ /* 0x000fea0003800200 */
.L_x_650:
        /* <DEDUP_REMOVED lines=9> */
[----:B------:R-:W-:Y:S01]  /*2de0*/  BSSY.RECONVERGENT B2, `(.L_x_652) ;  /* 0x000002f000027945 */ /* 0x000fe20003800200 */
[----:B------:R-:W-:Y:S01]  /*2df0*/  DMUL R34, R34, R8 ;  /* 0x0000000822227228 */ /* 0x000fe20000000000 */
        /* <DEDUP_REMOVED lines=45> */
.L_x_653:
[----:B------:R-:W-:Y:S05]  /*30d0*/  BSYNC.RECONVERGENT B2 ;  /* 0x0000000000027941 */ /* 0x000fea0003800200 */
.L_x_652:
        /* <DEDUP_REMOVED lines=12> */
[C---:B------:R-:W-:Y:S02]  /*31a0*/  DMUL R40, R16.reuse, R40 ;  /* 0x0000002810287228 */ /* 0x040fe40000000000 */
[----:B------:R-:W-:Y:S01]  /*31b0*/  FSEL R44, R44, -8.06006814911005101289e+34, !P0 ;  /* 0xf9785eba2c2c7808 */ /* 0x000fe20004000000 */
[----:B------:R-:W-:Y:S01]  /*31c0*/  DMUL R8, R16, R8 ;  /* 0x0000000810087228 */ /* 0x000fe20000000000 */
[----:B------:R-:W-:Y:S01]  /*31d0*/  FSEL R45, -R36, 0.11223486810922622681, !P0 ;  /* 0x3de5db65242d7808 */ /* 0x000fe20004000100 */
[----:B------:R-:W-:Y:S01]  /*31e0*/  DMUL R36, R42, R42 ;  /* 0x0000002a2a247228 */ /* 0x000fe20000000000 */
[----:B------:R-:W0:Y:S05]  /*31f0*/  LDC.64 R16, c[0x0][0x3a8] ;  /* 0x0000ea00ff107b82 */ /* 0x000e2a0000000a00 */
[----:B------:R-:W-:-:S02]  /*3200*/  DMUL R8, R38, R8 ;  /* 0x0000000826087228 */ /* 0x000fc40000000000 */
[----:B--2---:R-:W-:-:S08]  /*3210*/  DFMA R20, R36, R44, R20 ;  /* 0x0000002c2414722b */ /* 0x004fd00000000014 */
[----:B------:R-:W-:-:S08]  /*3220*/  DFMA R20, R36, R20, R22 ;  /* 0x000000142414722b */ /* 0x000fd00000000016 */
[----:B---3--:R-:W-:-:S08]  /*3230*/  DFMA R20, R36, R20, R24 ;  /* 0x000000142414722b */ /* 0x008fd00000000018 */
[----:B------:R-:W-:-:S08]  /*3240*/  DFMA R20, R36, R20, R26 ;  /* 0x000000142414722b */ /* 0x000fd0000000001a */
[----:B----4-:R-:W-:-:S08]  /*3250*/  DFMA R20, R36, R20, R28 ;  /* 0x000000142414722b */ /* 0x010fd0000000001c */
[----:B------:R-:W-:-:S08]  /*3260*/  DFMA R20, R36, R20, R30 ;  /* 0x000000142414722b */ /* 0x000fd0000000001e */
[----:B------:R-:W-:Y:S02]  /*3270*/  DFMA R42, R20, R42, R42 ;  /* 0x0000002a142a722b */ /* 0x000fe4000000002a */
[----:B------:R-:W-:Y:S01]  /*3280*/  DFMA R20, R36, R20, 1 ;  /* 0x3ff000002414742b */ /* 0x000fe20000000014 */
[----:B------:R-:W1:Y:S09]  /*3290*/  LDC.64 R36, c[0x0][0x398] ;  /* 0x0000e600ff247b82 */ /* 0x000e720000000a00 */
[----:B------:R-:W-:-:S02]  /*32a0*/  FSEL R22, R20, R42, !P0 ;  /* 0x0000002a14167208 */ /* 0x000fc40004000000 */
[----:B------:R-:W-:Y:S02]  /*32b0*/  FSEL R23, R21, R43, !P0 ;  /* 0x0000002b15177208 */ /* 0x000fe40004000000 */
[----:B------:R-:W-:-:S04]  /*32c0*/  LOP3.LUT P0, RZ, R2, 0x2, RZ, 0xc0, !PT ;  /* 0x0000000202ff7812 */ /* 0x000fc8000780c0ff */
[----:B------:R-:W-:-:S10]  /*32d0*/  DADD R20, RZ, -R22 ;  /* 0x00000000ff147229 */ /* 0x000fd40000000816 */
[----:B------:R-:W-:Y:S02]  /*32e0*/  FSEL R20, R22, R20, !P0 ;  /* 0x0000001416147208 */ /* 0x000fe40004000000 */
[----:B------:R-:W-:Y:S02]  /*32f0*/  FSEL R21, R23, R21, !P0 ;  /* 0x0000001517157208 */ /* 0x000fe40004000000 */
[----:B------:R-:W2:Y:S04]  /*3300*/  LDC.64 R22, c[0x0][0x4a0] ;  /* 0x00012800ff167b82 */ /* 0x000ea80000000a00 */
[----:B------:R-:W-:-:S08]  /*3310*/  DFMA R34, R20, R34, R46 ;  /* 0x000000221422722b */ /* 0x000fd0000000002e */
[----:B------:R-:W-:Y:S01]  /*3320*/  DFMA R34, R20, -R40, R34 ;  /* 0x800000281422722b */ /* 0x000fe20000000022 */
[----:B------:R-:W3:Y:S07]  /*3330*/  LDC.64 R20, c[0x0][0x3a0] ;  /* 0x0000e800ff147b82 */ /* 0x000eee0000000a00 */
[----:B------:R-:W-:Y:S01]  /*3340*/  DFMA R34, R48, R8, R34 ;  /* 0x000000083022722b */ /* 0x000fe20000000022 */
[----:B--2---:R-:W-:-:S06]  /*3350*/  IMAD.WIDE R8, R0, 0x8, R22 ;  /* 0x0000000800087825 */ /* 0x004fcc00078e0216 */
[----:B------:R2:W-:Y:S04]  /*3360*/  STG.E.64 desc[UR4][R8.64], R34 ;  /* 0x0000002208007986 */ /* 0x0005e8000c101b04 */
[----:B------:R-:W1:Y:S04]  /*3370*/  LDG.E R23, desc[UR4][R6.64] ;  /* 0x0000000406177981 */ /* 0x000e68000c1e1900 */
[----:B------:R-:W4:Y:S04]  /*3380*/  LDG.E.64 R12, desc[UR4][R12.64] ;  /* 0x000000040c0c7981 */ /* 0x000f28000c1e1b00 */
[----:B------:R-:W5:Y:S01]  /*3390*/  LDG.E.64 R10, desc[UR4][R10.64] ;  /* 0x000000040a0a7981 */ /* 0x000f62000c1e1b00 */
[----:B-1----:R-:W-:-:S04]  /*33a0*/  IMAD.WIDE R36, R23, 0x8, R36 ;  /* 0x0000000817247825 */ /* 0x002fc800078e0224 */
[C---:B0-----:R-:W-:Y:S02]  /*33b0*/  IMAD.WIDE R16, R23.reuse, 0x8, R16 ;  /* 0x0000000817107825 */ /* 0x041fe400078e0210 */
[----:B------:R-:W5:Y:S02]  /*33c0*/  LDG.E.64 R36, desc[UR4][R36.64] ;  /* 0x0000000424247981 */ /* 0x000f64000c1e1b00 */
[----:B---3--:R-:W-:Y:S02]  /*33d0*/  IMAD.WIDE R20, R23, 0x8, R20 ;  /* 0x0000000817147825 */ /* 0x008fe400078e0214 */
[----:B------:R-:W5:Y:S04]  /*33e0*/  LDG.E.64 R16, desc[UR4][R16.64] ;  /* 0x0000000410107981 */ /* 0x000f68000c1e1b00 */
[----:B--2---:R0:W5:Y:S01]  /*33f0*/  LDG.E.64 R34, desc[UR4][R20.64] ;  /* 0x0000000414227981 */ /* 0x004162000c1e1b00 */
        /* <DEDUP_REMOVED lines=28> */
.L_x_655:
[----:B------:R-:W-:Y:S05]  /*35c0*/  BSYNC.RECONVERGENT B2 ;  /* 0x0000000000027941 */ /* 0x000fea0003800200 */
.L_x_654:
        /* <DEDUP_REMOVED lines=10> */
[----:B------:R-:W-:Y:S01]  /*3670*/  IMAD.MOV.U32 R45, RZ, RZ, 0x3da8ff83 ;  /* 0x3da8ff83ff2d7424 */ /* 0x000fe200078e00ff */
[----:B------:R-:W-:Y:S01]  /*3680*/  ISETP.NE.U32.AND P0, PT, R40, 0x1, PT ;  /* 0x000000012800780c */ /* 0x000fe20003f05070 */
[----:B------:R-:W-:-:S03]  /*3690*/  DMUL R40, R38, R38 ;  /* 0x0000002626287228 */ /* 0x000fc60000000000 */
        /* <DEDUP_REMOVED lines=42> */
.L_x_659:
[----:B------:R-:W-:Y:S05]  /*3940*/  BSYNC.RECONVERGENT B3 ;  /* 0x0000000000037941 */ /* 0x000fea0003800200 */
.L_x_658:
[----:B------:R-:W-:-:S07]  /*3950*/  VIADD R2, R20, 0x1 ;  /* 0x0000000114027836 */ /* 0x000fce0000000000 */
.L_x_657:
[----:B------:R-:W-:Y:S05]  /*3960*/  BSYNC.RECONVERGENT B2 ;  /* 0x0000000000027941 */ /* 0x000fea0003800200 */
.L_x_656:
        /* <DEDUP_REMOVED lines=56> */
.L_x_661:
[----:B------:R-:W-:Y:S05]  /*3cf0*/  BSYNC.RECONVERGENT B2 ;  /* 0x0000000000027941 */ /* 0x000fea0003800200 */
.L_x_660:
        /* <DEDUP_REMOVED lines=10> */
[----:B------:R-:W-:Y:S01]  /*3da0*/  IMAD.MOV.U32 R47, RZ, RZ, 0x3da8ff83 ;  /* 0x3da8ff83ff2f7424 */ /* 0x000fe200078e00ff */
[----:B------:R-:W-:Y:S01]  /*3db0*/  ISETP.NE.U32.AND P0, PT, R42, 0x1, PT ;  /* 0x000000012a00780c */ /* 0x000fe20003f05070 */
[----:B------:R-:W-:Y:S01]  /*3dc0*/  DMUL R42, R40, R40 ;  /* 0x00000028282a7228 */ /* 0x000fe20000000000 */
[----:B------:R-:W-:Y:S01]  /*3dd0*/  BSSY.RECONVERGENT B2, `(.L_x_662) ;  /* 0x000002f000027945 */ /* 0x000fe20003800200 */
[----:B------:R-:W-:Y:S01]  /*3de0*/  DMUL R34, R34, R12 ;  /* 0x0000000c22227228 */ /* 0x000fe20000000000 */
[----:B------:R-:W-:Y:S01]  /*3df0*/  FSEL R46, R46, -8.06006814911005101289e+34, !P0 ;  /* 0xf9785eba2e2e7808 */ /* 0x000fe20004000000 */
[----:B------:R-:W-:Y:S01]  /*3e00*/  @!P3 DMUL R36, RZ, R10 ;  /* 0x0000000aff24b228 */ /* 0x000fe20000000000 */
        /* <DEDUP_REMOVED lines=41> */
.L_x_665:
[----:B------:R-:W-:Y:S05]  /*40a0*/  BSYNC.RECONVERGENT B3 ;  /* 0x0000000000037941 */ /* 0x000fea0003800200 */
.L_x_664:
[----:B------:R-:W-:-:S07]  /*40b0*/  VIADD R2, R20, 0x1 ;  /* 0x0000000114027836 */ /* 0x000fce0000000000 */
.L_x_663:
[----:B------:R-:W-:Y:S05]  /*40c0*/  BSYNC.RECONVERGENT B2 ;  /* 0x0000000000027941 */ /* 0x000fea0003800200 */
.L_x_662:
        /* <DEDUP_REMOVED lines=8> */
[----:B------:R-:W-:-:S02]  /*4150*/  IMAD.MOV.U32 R40, RZ, RZ, 0x20fd8164 ;  /* 0x20fd8164ff287424 */ /* 0x000fc400078e00ff */
[----:B------:R-:W-:Y:S01]  /*4160*/  IMAD.MOV.U32 R41, RZ, RZ, 0x3da8ff83 ;  /* 0x3da8ff83ff297424 */ /* 0x000fe200078e00ff */
[----:B------:R-:W-:Y:S01]  /*4170*/  ISETP.NE.U32.AND P0, PT, R10, 0x1, PT ;  /* 0x000000010a00780c */ /* 0x000fe20003f05070 */
[----:B------:R-:W-:-:S03]  /*4180*/  DMUL R10, R36, R36 ;  /* 0x00000024240a7228 */ /* 0x000fc60000000000 */
[----:B------:R-:W-:Y:S02]  /*4190*/  FSEL R40, R40, -8.06006814911005101289e+34, !P0 ;  /* 0xf9785eba28287808 */ /* 0x000fe40004000000 */
[----:B------:R-:W-:-:S06]  /*41a0*/  FSEL R41, -R41, 0.11223486810922622681, !P0 ;  /* 0x3de5db6529297808 */ /* 0x000fcc0004000100 */
[----:B--2---:R-:W-:-:S08]  /*41b0*/  DFMA R20, R10, R40, R20 ;  /* 0x000000280a14722b */ /* 0x004fd00000000014 */
[C---:B------:R-:W-:Y:S01]  /*41c0*/  DFMA R20, R10.reuse, R20, R22 ;  /* 0x000000140a14722b */ /* 0x040fe20000000016 */
[----:B------:R-:W0:Y:S07]  /*41d0*/  LDC.64 R22, c[0x0][0x4b8] ;  /* 0x00012e00ff167b82 */ /* 0x000e2e0000000a00 */
[C---:B---3--:R-:W-:Y:S01]  /*41e0*/  DFMA R20, R10.reuse, R20, R24 ;  /* 0x000000140a14722b */ /* 0x048fe20000000018 */
[----:B------:R-:W1:Y:S07]  /*41f0*/  LDC.64 R24, c[0x0][0x4a8] ;  /* 0x00012a00ff187b82 */ /* 0x000e6e0000000a00 */
[----:B------:R-:W-:-:S08]  /*4200*/  DFMA R20, R10, R20, R26 ;  /* 0x000000140a14722b */ /* 0x000fd0000000001a */
[----:B----4-:R-:W-:-:S08]  /*4210*/  DFMA R20, R10, R20, R28 ;  /* 0x000000140a14722b */ /* 0x010fd0000000001c */
[----:B------:R-:W-:Y:S01]  /*4220*/  DFMA R20, R10, R20, R30 ;  /* 0x000000140a14722b */ /* 0x000fe2000000001e */
[----:B-1----:R-:W-:-:S07]  /*4230*/  IMAD.WIDE R24, R0, 0x8, R24 ;  /* 0x0000000800187825 */ /* 0x002fce00078e0218 */
[----:B------:R-:W-:Y:S02]  /*4240*/  DFMA R36, R20, R36, R36 ;  /* 0x000000241424722b */ /* 0x000fe40000000024 */
[----:B------:R-:W-:-:S10]  /*4250*/  DFMA R10, R10, R20, 1 ;  /* 0x3ff000000a0a742b */ /* 0x000fd40000000014 */
[----:B------:R-:W-:Y:S02]  /*4260*/  FSEL R20, R10, R36, !P0 ;  /* 0x000000240a147208 */ /* 0x000fe40004000000 */
[----:B------:R-:W-:Y:S02]  /*4270*/  FSEL R21, R11, R37, !P0 ;  /* 0x000000250b157208 */ /* 0x000fe40004000000 */
[----:B------:R-:W-:-:S04]  /*4280*/  LOP3.LUT P0, RZ, R2, 0x2, RZ, 0xc0, !PT ;  /* 0x0000000202ff7812 */ /* 0x000fc8000780c0ff */
[----:B------:R-:W-:-:S10]  /*4290*/  DADD R10, RZ, -R20 ;  /* 0x00000000ff0a7229 */ /* 0x000fd40000000814 */
[----:B------:R-:W-:Y:S02]  /*42a0*/  FSEL R10, R20, R10, !P0 ;  /* 0x0000000a140a7208 */ /* 0x000fe40004000000 */
[----:B------:R-:W-:Y:S02]  /*42b0*/  FSEL R11, R21, R11, !P0 ;  /* 0x0000000b150b7208 */ /* 0x000fe40004000000 */
[----:B------:R-:W1:Y:S04]  /*42c0*/  LDC.64 R20, c[0x0][0x4b0] ;  /* 0x00012c00ff147b82 */ /* 0x000e680000000a00 */
[----:B------:R-:W-:-:S08]  /*42d0*/  DMUL R16, R16, R10 ;  /* 0x0000000a10107228 */ /* 0x000fd00000000000 */
[----:B------:R-:W-:Y:S01]  /*42e0*/  DFMA R16, R12, R16, R34 ;  /* 0x000000100c10722b */ /* 0x000fe20000000022 */
[C---:B0-----:R-:W-:Y:S01]  /*42f0*/  IMAD.WIDE R22, R0.reuse, 0x8, R22 ;  /* 0x0000000800167825 */ /* 0x041fe200078e0216 */
[----:B------:R-:W0:Y:S05]  /*4300*/  LDC.64 R12, c[0x0][0x4e8] ;  /* 0x00013a00ff0c7b82 */ /* 0x000e2a0000000a00 */
[----:B------:R2:W-:Y:S04]  /*4310*/  STG.E.64 desc[UR4][R24.64], R16 ;  /* 0x0000001018007986 */ /* 0x0005e8000c101b04 */
[----:B------:R-:W3:Y:S04]  /*4320*/  LDG.E.64 R32, desc[UR4][R32.64] ;  /* 0x0000000420207981 */ /* 0x000ee8000c1e1b00 */
[----:B------:R-:W3:Y:S01]  /*4330*/  LDG.E.64 R14, desc[UR4][R14.64] ;  /* 0x000000040e0e7981 */ /* 0x000ee2000c1e1b00 */
[----:B-1----:R-:W-:Y:S01]  /*4340*/  IMAD.WIDE R20, R0, 0x8, R20 ;  /* 0x0000000800147825 */ /* 0x002fe200078e0214 */
[----:B--2---:R-:W1:Y:S01]  /*4350*/  LDC.64 R16, c[0x0][0x4c0] ;  /* 0x00013000ff107b82 */ /* 0x004e620000000a00 */
[----:B---3--:R-:W-:-:S07]  /*4360*/  DADD R10, R32, R14 ;  /* 0x00000000200a7229 */ /* 0x008fce000000000e */
[----:B------:R-:W2:Y:S01]  /*4370*/  LDC.64 R14, c[0x0][0x478] ;  /* 0x00011e00ff0e7b82 */ /* 0x000ea20000000a00 */
[----:B------:R0:W-:Y:S04]  /*4380*/  STG.E.64 desc[UR4][R20.64], R10 ;  /* 0x0000000a14007986 */ /* 0x0001e8000c101b04 */
[----:B------:R-:W3:Y:S04]  /*4390*/  LDG.E.64 R18, desc[UR4][R18.64] ;  /* 0x0000000412127981 */ /* 0x000ee8000c1e1b00 */
[----:B------:R-:W3:Y:S02]  /*43a0*/  LDG.E.64 R8, desc[UR4][R8.64] ;  /* 0x0000000408087981 */ /* 0x000ee4000c1e1b00 */
[----:B---3--:R-:W-:Y:S01]  /*43b0*/  DADD R26, R18, R8 ;  /* 0x00000000121a7229 */ /* 0x008fe20000000008 */
[C---:B-1----:R-:W-:Y:S01]  /*43c0*/  IMAD.WIDE R16, R0.reuse, 0x8, R16 ;  /* 0x0000000800107825 */ /* 0x042fe200078e0210 */
[----:B------:R-:W1:Y:S05]  /*43d0*/  LDC.64 R18, c[0x0][0x3d0] ;  /* 0x0000f400ff127b82 */ /* 0x000e6a0000000a00 */
[----:B------:R3:W-:Y:S01]  /*43e0*/  STG.E.64 desc[UR4][R22.64], R26 ;  /* 0x0000001a16007986 */ /* 0x0007e2000c101b04 */
[----:B0-----:R-:W-:-:S02]  /*43f0*/  IMAD.WIDE R10, R0, 0x8, R12 ;  /* 0x00000008000a7825 */ /* 0x001fc400078e020c */
[----:B------:R-:W3:Y:S01]  /*4400*/  LDC.64 R8, c[0x0][0x3c8] ;  /* 0x0000f200ff087b82 */ /* 0x000ee20000000a00 */
[----:B------:R-:W4:Y:S04]  /*4410*/  LDG.E.64 R4, desc[UR4][R4.64] ;  /* 0x0000000404047981 */ /* 0x000f28000c1e1b00 */
[----:B------:R-:W4:Y:S01]  /*4420*/  LDG.E.64 R24, desc[UR4][R24.64] ;  /* 0x0000000418187981 */ /* 0x000f22000c1e1b00 */
[----:B--2---:R-:W-:Y:S02]  /*4430*/  IMAD.WIDE R12, R0, 0x4, R14 ;  /* 0x00000004000c7825 */ /* 0x004fe400078e020e */
[----:B------:R-:W0:Y:S01]  /*4440*/  LDC.64 R14, c[0x0][0x3d8] ;  /* 0x0000f600ff0e7b82 */ /* 0x000e220000000a00 */
[----:B----4-:R-:W-:-:S07]  /*4450*/  DADD R28, R4, R24 ;  /* 0x00000000041c7229 */ /* 0x010fce0000000018 */
[----:B------:R0:W-:Y:S04]  /*4460*/  STG.E.64 desc[UR4][R16.64], R28 ;  /* 0x0000001c10007986 */ /* 0x0001e8000c101b04 */
[----:B------:R2:W-:Y:S04]  /*4470*/  STG.E.64 desc[UR4][R10.64], RZ ;  /* 0x000000ff0a007986 */ /* 0x0005e8000c101b04 */
[----:B------:R-:W1:Y:S01]  /*4480*/  LDG.E R37, desc[UR4][R12.64] ;  /* 0x000000040c257981 */ /* 0x000e62000c1e1900 */
[----:B------:R-:W4:Y:S03]  /*4490*/  LDC.64 R4, c[0x0][0x420] ;  /* 0x00010800ff047b82 */ /* 0x000f260000000a00 */
[----:B------:R-:W5:Y:S05]  /*44a0*/  LDG.E.64 R24, desc[UR4][R16.64] ;  /* 0x0000000410187981 */ /* 0x000f6a000c1e1b00 */
[----:B------:R-:W3:Y:S01]  /*44b0*/  LDC.64 R38, c[0x0][0x408] ;  /* 0x00010200ff267b82 */ /* 0x000ee20000000a00 */
[----:B----4-:R-:W4:Y:S04]  /*44c0*/  LDG.E.64 R34, desc[UR4][R4.64+0x8] ;  /* 0x0000080404227981 */ /* 0x010f28000c1e1b00 */
[----:B------:R-:W2:Y:S04]  /*44d0*/  LDG.E.64 R32, desc[UR4][R4.64] ;  /* 0x0000000404207981 */ /* 0x000ea8000c1e1b00 */
[----:B---3--:R-:W3:Y:S01]  /*44e0*/  LDG.E.64 R38, desc[UR4][R38.64] ;  /* 0x0000000426267981 */ /* 0x008ee2000c1e1b00 */
[----:B-1----:R-:W-:-:S04]  /*44f0*/  IMAD.WIDE R30, R37, 0x8, R18 ;  /* 0x00000008251e7825 */ /* 0x002fc800078e0212 */
[C---:B------:R-:W-:Y:S02]  /*4500*/  IMAD.WIDE R26, R37.reuse, 0x8, R8 ;  /* 0x00000008251a7825 */ /* 0x040fe400078e0208 */
[----:B------:R-:W4:Y:S02]  /*4510*/  LDG.E.64 R30, desc[UR4][R30.64] ;  /* 0x000000041e1e7981 */ /* 0x000f24000c1e1b00 */
[----:B0-----:R-:W-:Y:S02]  /*4520*/  IMAD.WIDE R28, R37, 0x8, R14 ;  /* 0x00000008251c7825 */ /* 0x001fe400078e020e */
[----:B------:R-:W2:Y:S04]  /*4530*/  LDG.E.64 R26, desc[UR4][R26.64] ;  /* 0x000000041a1a7981 */ /* 0x000ea8000c1e1b00 */
[----:B------:R-:W5:Y:S04]  /*4540*/  LDG.E.64 R36, desc[UR4][R4.64+0x10] ;  /* 0x0000100404247981 */ /* 0x000f68000c1e1b00 */
[----:B------:R-:W5:Y:S01]  /*4550*/  LDG.E.64 R28, desc[UR4][R28.64] ;  /* 0x000000041c1c7981 */ /* 0x000f62000c1e1b00 */
[----:B------:R-:W-:Y:S01]  /*4560*/  BSSY.RECONVERGENT B0, `(.L_x_666) ;  /* 0x0000014000007945 */ /* 0x000fe20003800200 */
[----:B----4-:R-:W-:-:S08]  /*4570*/  DMUL R34, R30, R34 ;  /* 0x000000221e227228 */ /* 0x010fd00000000000 */
[----:B--2---:R-:W-:-:S08]  /*4580*/  DFMA R32, R26, R32, R34 ;  /* 0x000000201a20722b */ /* 0x004fd00000000022 */
[----:B-----5:R-:W-:Y:S02]  /*4590*/  DFMA R32, R28, R36, R32 ;  /* 0x000000241c20722b */ /* 0x020fe40000000020 */
[----:B---3--:R-:W-:-:S06]  /*45a0*/  DMUL R30, R38, 0.5 ;  /* 0x3fe00000261e7828 */ /* 0x008fcc0000000000 */
[----:B------:R-:W-:-:S08]  /*45b0*/  DADD R24, R24, -R32 ;  /* 0x0000000018187229 */ /* 0x000fd00000000820 */
[----:B------:R-:W-:-:S14]  /*45c0*/  DSETP.GT.AND P0, PT, R24, R30, PT ;  /* 0x0000001e1800722a */ /* 0x000fdc0003f04000 */
[----:B------:R-:W-:Y:S05]  /*45d0*/  @!P0 BRA `(.L_x_667) ;  /* 0x0000000000148947 */ /* 0x000fea0003800000 */
[----:B------:R-:W0:Y:S02]  /*45e0*/  LDC.64 R24, c[0x0][0x3f0] ;  /* 0x0000fc00ff187b82 */ /* 0x000e240000000a00 */
[----:B0-----:R-:W2:Y:S02]  /*45f0*/  LDG.E R24, desc[UR4][R24.64] ;  /* 0x0000000418187981 */ /* 0x001ea4000c1e1900 */
[----:B--2---:R-:W0:Y:S02]  /*4600*/  I2F.F64 R26, R24 ;  /* 0x00000018001a7312 */ /* 0x004e240000201c00 */
[----:B0-----:R-:W-:Y:S01]  /*4610*/  DADD R28, R28, R26 ;  /* 0x000000001c1c7229 */ /* 0x001fe2000000001a */
[----:B------:R-:W-:Y:S10]  /*4620*/  BRA `(.L_x_668) ;  /* 0x00000000001c7947 */ /* 0x000ff40003800000 */
.L_x_667:
[----:B------:R-:W-:-:S08]  /*4630*/  DMUL R38, R38, -0.5 ;  /* 0xbfe0000026267828 */ /* 0x000fd00000000000 */
[----:B------:R-:W-:-:S14]  /*4640*/  DSETP.GEU.AND P0, PT, R24, R38, PT ;  /* 0x000000261800722a */ /* 0x000fdc0003f0e000 */
[----:B------:R-:W-:Y:S05]  /*4650*/  @P0 BRA `(.L_x_668) ;  /* 0x0000000000100947 */ /* 0x000fea0003800000 */
[----:B------:R-:W0:Y:S02]  /*4660*/  LDC.64 R24, c[0x0][0x3f0] ;  /* 0x0000fc00ff187b82 */ /* 0x000e240000000a00 */
[----:B0-----:R-:W2:Y:S02]  /*4670*/  LDG.E R24, desc[UR4][R24.64] ;  /* 0x0000000418187981 */ /* 0x001ea4000c1e1900 */
[----:B--2---:R-:W0:Y:S02]  /*4680*/  I2F.F64 R26, R24 ;  /* 0x00000018001a7312 */ /* 0x004e240000201c00 */
[----:B0-----:R-:W-:-:S11]  /*4690*/  DADD R28, R28, -R26 ;  /* 0x000000001c1c7229 */ /* 0x001fd6000000081a */
.L_x_668:
[----:B------:R-:W-:Y:S05]  /*46a0*/  BSYNC.RECONVERGENT B0 ;  /* 0x0000000000007941 */ /* 0x000fea0003800200 */
.L_x_666:
[----:B------:R-:W0:Y:S02]  /*46b0*/  LDC.64 R26, c[0x0][0x4d8] ;  /* 0x00013600ff1a7b82 */ /* 0x000e240000000a00 */
[----:B0-----:R-:W-:-:S05]  /*46c0*/  IMAD.WIDE R26, R0, 0x8, R26 ;  /* 0x00000008001a7825 */ /* 0x001fca00078e021a */
[----:B------:R0:W-:Y:S04]  /*46d0*/  STG.E.64 desc[UR4][R26.64], R28 ;  /* 0x0000001c1a007986 */ /* 0x0001e8000c101b04 */
[----:B------:R-:W2:Y:S01]  /*46e0*/  LDG.E R41, desc[UR4][R12.64] ;  /* 0x000000040c297981 */ /* 0x000ea2000c1e1900 */
[----:B------:R-:W1:Y:S03]  /*46f0*/  LDC.64 R24, c[0x0][0x418] ;  /* 0x00010600ff187b82 */ /* 0x000e660000000a00 */
[----:B------:R-:W3:Y:S05]  /*4700*/  LDG.E.64 R36, desc[UR4][R22.64] ;  /* 0x0000000416247981 */ /* 0x000eea000c1e1b00 */
[----:B------:R-:W0:Y:S01]  /*4710*/  LDC.64 R44, c[0x0][0x400] ;  /* 0x00010000ff2c7b82 */ /* 0x000e220000000a00 */
[----:B-1----:R-:W4:Y:S04]  /*4720*/  LDG.E.64 R32, desc[UR4][R24.64+0x8] ;  /* 0x0000080418207981 */ /* 0x002f28000c1e1b00 */
[----:B------:R-:W5:Y:S04]  /*4730*/  LDG.E.64 R34, desc[UR4][R24.64] ;  /* 0x0000000418227981 */ /* 0x000f68000c1e1b00 */
[----:B------:R-:W3:Y:S04]  /*4740*/  LDG.E.64 R42, desc[UR4][R24.64+0x10] ;  /* 0x00001004182a7981 */ /* 0x000ee8000c1e1b00 */
[----:B0-----:R-:W3:Y:S01]  /*4750*/  LDG.E.64 R28, desc[UR4][R44.64] ;  /* 0x000000042c1c7981 */ /* 0x001ee2000c1e1b00 */
[----:B--2---:R-:W-:-:S04]  /*4760*/  IMAD.WIDE R30, R41, 0x8, R18 ;  /* 0x00000008291e7825 */ /* 0x004fc800078e0212 */
[C---:B------:R-:W-:Y:S02]  /*4770*/  IMAD.WIDE R38, R41.reuse, 0x8, R8 ;  /* 0x0000000829267825 */ /* 0x040fe400078e0208 */
[----:B------:R-:W4:Y:S02]  /*4780*/  LDG.E.64 R30, desc[UR4][R30.64] ;  /* 0x000000041e1e7981 */ /* 0x000f24000c1e1b00 */
[----:B------:R-:W-:Y:S02]  /*4790*/  IMAD.WIDE R40, R41, 0x8, R14 ;  /* 0x0000000829287825 */ /* 0x000fe400078e020e */
[----:B------:R-:W5:Y:S04]  /*47a0*/  LDG.E.64 R38, desc[UR4][R38.64] ;  /* 0x0000000426267981 */ /* 0x000f68000c1e1b00 */
[----:B------:R-:W3:Y:S01]  /*47b0*/  LDG.E.64 R40, desc[UR4][R40.64] ;  /* 0x0000000428287981 */ /* 0x000ee2000c1e1b00 */
[----:B------:R-:W-:Y:S01]  /*47c0*/  BSSY.RECONVERGENT B0, `(.L_x_669) ;  /* 0x0000014000007945 */ /* 0x000fe20003800200 */
[----:B----4-:R-:W-:-:S08]  /*47d0*/  DMUL R32, R30, R32 ;  /* 0x000000201e207228 */ /* 0x010fd00000000000 */
[----:B-----5:R-:W-:-:S08]  /*47e0*/  DFMA R32, R38, R34, R32 ;  /* 0x000000222620722b */ /* 0x020fd00000000020 */
[----:B---3--:R-:W-:Y:S02]  /*47f0*/  DFMA R32, R40, R42, R32 ;  /* 0x0000002a2820722b */ /* 0x008fe40000000020 */
[----:B------:R-:W-:-:S06]  /*4800*/  DMUL R34, R28, 0.5 ;  /* 0x3fe000001c227828 */ /* 0x000fcc0000000000 */
        /* <DEDUP_REMOVED lines=8> */
.L_x_670:
[----:B------:R-:W-:-:S08]  /*4890*/  DMUL R28, R28, -0.5 ;  /* 0xbfe000001c1c7828 */ /* 0x000fd00000000000 */
[----:B------:R-:W-:-:S14]  /*48a0*/  DSETP.GEU.AND P0, PT, R32, R28, PT ;  /* 0x0000001c2000722a */ /* 0x000fdc0003f0e000 */
[----:B------:R-:W-:Y:S05]  /*48b0*/  @P0 BRA `(.L_x_671) ;  /* 0x0000000000100947 */ /* 0x000fea0003800000 */
[----:B------:R-:W0:Y:S02]  /*48c0*/  LDC.64 R28, c[0x0][0x3e8] ;  /* 0x0000fa00ff1c7b82 */ /* 0x000e240000000a00 */
[----:B0-----:R-:W2:Y:S02]  /*48d0*/  LDG.E R28, desc[UR4][R28.64] ;  /* 0x000000041c1c7981 */ /* 0x001ea4000c1e1900 */
[----:B--2---:R-:W0:Y:S02]  /*48e0*/  I2F.F64 R32, R28 ;  /* 0x0000001c00207312 */ /* 0x004e240000201c00 */
[----:B0-----:R-:W-:-:S11]  /*48f0*/  DADD R30, R30, -R32 ;  /* 0x000000001e1e7229 */ /* 0x001fd60000000820 */
.L_x_671:
[----:B------:R-:W-:Y:S05]  /*4900*/  BSYNC.RECONVERGENT B0 ;  /* 0x0000000000007941 */ /* 0x000fea0003800200 */
.L_x_669:
[----:B------:R-:W0:Y:S02]  /*4910*/  LDC.64 R28, c[0x0][0x4d0] ;  /* 0x00013400ff1c7b82 */ /* 0x000e240000000a00 */
[----:B0-----:R-:W-:-:S05]  /*4920*/  IMAD.WIDE R28, R0, 0x8, R28 ;  /* 0x00000008001c7825 */ /* 0x001fca00078e021c */
[----:B------:R0:W-:Y:S04]  /*4930*/  STG.E.64 desc[UR4][R28.64], R30 ;  /* 0x0000001e1c007986 */ /* 0x0001e8000c101b04 */
[----:B------:R-:W2:Y:S01]  /*4940*/  LDG.E R39, desc[UR4][R12.64] ;  /* 0x000000040c277981 */ /* 0x000ea2000c1e1900 */
[----:B------:R-:W1:Y:S08]  /*4950*/  LDC.64 R32, c[0x0][0x410] ;  /* 0x00010400ff207b82 */ /* 0x000e700000000a00 */
[----:B------:R-:W3:Y:S01]  /*4960*/  LDC.64 R40, c[0x0][0x3f8] ;  /* 0x0000fe00ff287b82 */ /* 0x000ee20000000a00 */
[----:B-1----:R-:W4:Y:S04]  /*4970*/  LDG.E.64 R36, desc[UR4][R32.64] ;  /* 0x0000000420247981 */ /* 0x002f28000c1e1b00 */
[----:B0-----:R-:W5:Y:S04]  /*4980*/  LDG.E.64 R30, desc[UR4][R32.64+0x10] ;  /* 0x00001004201e7981 */ /* 0x001f68000c1e1b00 */
[----:B---3--:R-:W3:Y:S01]  /*4990*/  LDG.E.64 R40, desc[UR4][R40.64] ;  /* 0x0000000428287981 */ /* 0x008ee2000c1e1b00 */
[----:B--2---:R-:W-:-:S03]  /*49a0*/  IMAD.WIDE R34, R39, 0x8, R18 ;  /* 0x0000000827227825 */ /* 0x004fc600078e0212 */
[----:B------:R-:W2:Y:S01]  /*49b0*/  LDG.E.64 R18, desc[UR4][R32.64+0x8] ;  /* 0x0000080420127981 */ /* 0x000ea2000c1e1b00 */
[----:B------:R-:W-:-:S03]  /*49c0*/  IMAD.WIDE R8, R39, 0x8, R8 ;  /* 0x0000000827087825 */ /* 0x000fc600078e0208 */
[----:B------:R-:W2:Y:S01]  /*49d0*/  LDG.E.64 R34, desc[UR4][R34.64] ;  /* 0x0000000422227981 */ /* 0x000ea2000c1e1b00 */
[----:B------:R-:W-:-:S03]  /*49e0*/  IMAD.WIDE R38, R39, 0x8, R14 ;  /* 0x0000000827267825 */ /* 0x000fc600078e020e */
[----:B------:R-:W4:Y:S04]  /*49f0*/  LDG.E.64 R8, desc[UR4][R8.64] ;  /* 0x0000000408087981 */ /* 0x000f28000c1e1b00 */
[----:B------:R-:W5:Y:S04]  /*4a00*/  LDG.E.64 R38, desc[UR4][R38.64] ;  /* 0x0000000426267981 */ /* 0x000f68000c1e1b00 */
[----:B------:R-:W3:Y:S01]  /*4a10*/  LDG.E.64 R14, desc[UR4][R20.64] ;  /* 0x00000004140e7981 */ /* 0x000ee2000c1e1b00 */
[----:B------:R-:W-:Y:S01]  /*4a20*/  BSSY.RECONVERGENT B0, `(.L_x_672) ;  /* 0x0000014000007945 */ /* 0x000fe20003800200 */
[----:B--2---:R-:W-:-:S08]  /*4a30*/  DMUL R18, R34, R18 ;  /* 0x0000001222127228 */ /* 0x004fd00000000000 */
[----:B----4-:R-:W-:-:S08]  /*4a40*/  DFMA R18, R8, R36, R18 ;  /* 0x000000240812722b */ /* 0x010fd00000000012 */
        /* <DEDUP_REMOVED lines=10> */
.L_x_673:
[----:B------:R-:W-:-:S08]  /*4af0*/  DMUL R40, R40, -0.5 ;  /* 0xbfe0000028287828 */ /* 0x000fd00000000000 */
[----:B------:R-:W-:-:S14]  /*4b00*/  DSETP.GEU.AND P0, PT, R14, R40, PT ;  /* 0x000000280e00722a */ /* 0x000fdc0003f0e000 */
[----:B------:R-:W-:Y:S05]  /*4b10*/  @P0 BRA `(.L_x_674) ;  /* 0x0000000000100947 */ /* 0x000fea0003800000 */
[----:B------:R-:W0:Y:S02]  /*4b20*/  LDC.64 R14, c[0x0][0x3e0] ;  /* 0x0000f800ff0e7b82 */ /* 0x000e240000000a00 */
[----:B0-----:R-:W2:Y:S02]  /*4b30*/  LDG.E R14, desc[UR4][R14.64] ;  /* 0x000000040e0e7981 */ /* 0x001ea4000c1e1900 */
[----:B--2---:R-:W0:Y:S02]  /*4b40*/  I2F.F64 R18, R14 ;  /* 0x0000000e00127312 */ /* 0x004e240000201c00 */
[----:B0-----:R-:W-:-:S11]  /*4b50*/  DADD R8, R8, -R18 ;  /* 0x0000000008087229 */ /* 0x001fd60000000812 */
.L_x_674:
[----:B------:R-:W-:Y:S05]  /*4b60*/  BSYNC.RECONVERGENT B0 ;  /* 0x0000000000007941 */ /* 0x000fea0003800200 */
.L_x_672:
[----:B------:R-:W0:Y:S02]  /*4b70*/  LDC.64 R14, c[0x0][0x4c8] ;  /* 0x00013200ff0e7b82 */ /* 0x000e240000000a00 */
[----:B0-----:R-:W-:-:S05]  /*4b80*/  IMAD.WIDE R14, R0, 0x8, R14 ;  /* 0x00000008000e7825 */ /* 0x001fca00078e020e */
[----:B------:R0:W-:Y:S04]  /*4b90*/  STG.E.64 desc[UR4][R14.64], R8 ;  /* 0x000000080e007986 */ /* 0x0001e8000c101b04 */
[----:B------:R-:W2:Y:S04]  /*4ba0*/  LDG.E.64 R28, desc[UR4][R28.64] ;  /* 0x000000041c1c7981 */ /* 0x000ea8000c1e1b00 */
[----:B------:R-:W2:Y:S04]  /*4bb0*/  LDG.E.64 R18, desc[UR4][R32.64+0x8] ;  /* 0x0000080420127981 */ /* 0x000ea8000c1e1b00 */
[----:B------:R-:W3:Y:S04]  /*4bc0*/  LDG.E.64 R30, desc[UR4][R32.64] ;  /* 0x00000004201e7981 */ /* 0x000ee8000c1e1b00 */
[----:B------:R-:W4:Y:S04]  /*4bd0*/  LDG.E.64 R26, desc[UR4][R26.64] ;  /* 0x000000041a1a7981 */ /* 0x000f28000c1e1b00 */
[----:B------:R-:W4:Y:S04]  /*4be0*/  LDG.E.64 R42, desc[UR4][R32.64+0x10] ;  /* 0x00001004202a7981 */ /* 0x000f28000c1e1b00 */
[----:B------:R-:W4:Y:S04]  /*4bf0*/  LDG.E.64 R20, desc[UR4][R20.64] ;  /* 0x0000000414147981 */ /* 0x000f28000c1e1b00 */
[----:B------:R-:W4:Y:S04]  /*4c00*/  LDG.E.64 R36, desc[UR4][R24.64+0x8] ;  /* 0x0000080418247981 */ /* 0x000f28000c1e1b00 */
[----:B------:R-:W4:Y:S04]  /*4c10*/  LDG.E.64 R34, desc[UR4][R4.64+0x8] ;  /* 0x0000080404227981 */ /* 0x000f28000c1e1b00 */
[----:B------:R-:W4:Y:S04]  /*4c20*/  LDG.E.64 R40, desc[UR4][R24.64] ;  /* 0x0000000418287981 */ /* 0x000f28000c1e1b00 */
[----:B------:R-:W4:Y:S04]  /*4c30*/  LDG.E.64 R38, desc[UR4][R4.64] ;  /* 0x0000000404267981 */ /* 0x000f28000c1e1b00 */
[----:B------:R-:W4:Y:S04]  /*4c40*/  LDG.E.64 R46, desc[UR4][R24.64+0x10] ;  /* 0x00001004182e7981 */ /* 0x000f28000c1e1b00 */
[----:B------:R1:W4:Y:S04]  /*4c50*/  LDG.E.64 R44, desc[UR4][R4.64+0x10] ;  /* 0x00001004042c7981 */ /* 0x000328000c1e1b00 */
[----:B------:R-:W5:Y:S01]  /*4c60*/  LDG.E.64 R16, desc[UR4][R16.64] ;  /* 0x0000000410107981 */ /* 0x000f62000c1e1b00 */
[----:B------:R-:W-:Y:S03]  /*4c70*/  BSSY.RECONVERGENT B0, `(.L_x_675) ;  /* 0x0000013000007945 */ /* 0x000fe60003800200 */
[----:B0-----:R0:W5:Y:S01]  /*4c80*/  LDG.E.64 R14, desc[UR4][R22.64] ;  /* 0x00000004160e7981 */ /* 0x001162000c1e1b00 */
[----:B------:R-:W-:Y:S01]  /*4c90*/  MOV R2, 0x4da0 ;  /* 0x00004da000027802 */ /* 0x000fe20000000f00 */
[----:B-1----:R-:W-:-:S02]  /*4ca0*/  IMAD.MOV.U32 R4, RZ, RZ, RZ ;  /* 0x000000ffff047224 */ /* 0x002fc400078e00ff */
[----:B------:R-:W-:Y:S01]  /*4cb0*/  IMAD.MOV.U32 R5, RZ, RZ, 0x40000000 ;  /* 0x40000000ff057424 */ /* 0x000fe200078e00ff */
[----:B--2---:R-:W-:-:S08]  /*4cc0*/  DMUL R18, R28, R18 ;  /* 0x000000121c127228 */ /* 0x004fd00000000000 */
[----:B---3--:R-:W-:-:S08]  /*4cd0*/  DFMA R18, R30, R8, R18 ;  /* 0x000000081e12722b */ /* 0x008fd00000000012 */
[----:B----4-:R-:W-:Y:S02]  /*4ce0*/  DFMA R18, R26, R42, R18 ;  /* 0x0000002a1a12722b */ /* 0x010fe40000000012 */
[----:B------:R-:W-:-:S06]  /*4cf0*/  DMUL R36, R28, R36 ;  /* 0x000000241c247228 */ /* 0x000fcc0000000000 */
[----:B------:R-:W-:Y:S02]  /*4d00*/  DADD R18, R20, -R18 ;  /* 0x0000000014127229 */ /* 0x000fe40000000812 */
[----:B------:R-:W-:Y:S02]  /*4d10*/  DMUL R34, R28, R34 ;  /* 0x000000221c227228 */ /* 0x000fe40000000000 */
[----:B------:R-:W-:-:S04]  /*4d20*/  DFMA R20, R40, R8, R36 ;  /* 0x000000082814722b */ /* 0x000fc80000000024 */
[----:B------:R-:W-:Y:S02]  /*4d30*/  DADD R24, -RZ, |R18| ;  /* 0x00000000ff187229 */ /* 0x000fe40000000512 */
[----:B------:R-:W-:Y:S02]  /*4d40*/  DFMA R34, R38, R8, R34 ;  /* 0x000000082622722b */ /* 0x000fe40000000022 */
[----:B------:R-:W-:-:S06]  /*4d50*/  DFMA R20, R26, R46, R20 ;  /* 0x0000002e1a14722b */ /* 0x000fcc0000000014 */
[----:B0-----:R-:W-:Y:S01]  /*4d60*/  DFMA R22, R26, R44, R34 ;  /* 0x0000002c1a16722b */ /* 0x001fe20000000022 */
[----:B------:R-:W-:Y:S02]  /*4d70*/  IMAD.MOV.U32 R8, RZ, RZ, R24 ;  /* 0x000000ffff087224 */ /* 0x000fe400078e0018 */
[----:B------:R-:W-:-:S08]  /*4d80*/  IMAD.MOV.U32 R9, RZ, RZ, R25 ;  /* 0x000000ffff097224 */ /* 0x000fd000078e0019 */
[----:B-----5:R-:W-:Y:S05]  /*4d90*/  CALL.REL.NOINC `($_Z16Vext_s0_deri_calPiPdS0_S0_S0_S0_S_S0_S0_S0_S0_S0_S_S_S_S0_S0_S0_S0_S0_S0_S0_S_S_S0_S0_S0_S0_S0_S0_S_S_S0_S0_S0_S0_S0_S0_S0_S0_S0_S0_S0_S0_S0_S0_$__internal_accurate_pow) ;  /* 0x0000001c00407944 */ /* 0x020fea0003c00000 */
[----:B------:R-:W-:Y:S05]  /*4da0*/  BSYNC.RECONVERGENT B0 ;  /* 0x0000000000007941 */ /* 0x000fea0003800200 */
.L_x_675:
[----:B------:R-:W-:Y:S01]  /*4db0*/  DADD R8, R18, 2 ;  /* 0x4000000012087429 */ /* 0x000fe20000000000 */
[----:B------:R-:W-:Y:S01]  /*4dc0*/  BSSY.RECONVERGENT B0, `(.L_x_676) ;  /* 0x0000010000007945 */ /* 0x000fe20003800200 */
[----:B------:R-:W-:Y:S02]  /*4dd0*/  DADD R14, R14, -R20 ;  /* 0x000000000e0e7229 */ /* 0x000fe40000000814 */
[C---:B------:R-:W-:Y:S02]  /*4de0*/  DSETP.NEU.AND P0, PT, R18.reuse, RZ, PT ;  /* 0x000000ff1200722a */ /* 0x040fe40003f0d000 */
[----:B------:R-:W-:-:S04]  /*4df0*/  DSETP.NEU.AND P2, PT, R18, 1, PT ;  /* 0x3ff000001200742a */ /* 0x000fc80003f4d000 */
[----:B------:R-:W-:Y:S01]  /*4e00*/  LOP3.LUT R2, R9, 0x7ff00000, RZ, 0xc0, !PT ;  /* 0x7ff0000009027812 */ /* 0x000fe200078ec0ff */
[----:B------:R-:W-:Y:S01]  /*4e10*/  DADD R8, -RZ, |R14| ;  /* 0x00000000ff087229 */ /* 0x000fe2000000050e */
[----:B------:R-:W-:Y:S02]  /*4e20*/  FSEL R20, R5, RZ, P0 ;  /* 0x000000ff05147208 */ /* 0x000fe40000000000 */
[----:B------:R-:W-:Y:S02]  /*4e30*/  ISETP.NE.AND P1, PT, R2, 0x7ff00000, PT ;  /* 0x7ff000000200780c */ /* 0x000fe40003f25270 */
[----:B------:R-:W-:-:S11]  /*4e40*/  FSEL R21, R24, RZ, P0 ;  /* 0x000000ff18157208 */ /* 0x000fd60000000000 */
[----:B------:R-:W-:Y:S05]  /*4e50*/  @P1 BRA `(.L_x_677) ;  /* 0x0000000000181947 */ /* 0x000fea0003800000 */
[----:B------:R-:W-:-:S14]  /*4e60*/  DSETP.NAN.AND P0, PT, R18, R18, PT ;  /* 0x000000121200722a */ /* 0x000fdc0003f08000 */
[----:B------:R-:W-:Y:S01]  /*4e70*/  @P0 DADD R20, R18, 2 ;  /* 0x4000000012140429 */ /* 0x000fe20000000000 */
[----:B------:R-:W-:Y:S10]  /*4e80*/  @P0 BRA `(.L_x_677) ;  /* 0x00000000000c0947 */ /* 0x000ff40003800000 */
[----:B------:R-:W-:-:S14]  /*4e90*/  DSETP.NEU.AND P0, PT, |R18|, +INF , PT ;  /* 0x7ff000001200742a */ /* 0x000fdc0003f0d200 */
[----:B------:R-:W-:Y:S02]  /*4ea0*/  @!P0 IMAD.MOV.U32 R20, RZ, RZ, 0x0 ;  /* 0x00000000ff148424 */ /* 0x000fe400078e00ff */
[----:B------:R-:W-:-:S07]  /*4eb0*/  @!P0 IMAD.MOV.U32 R21, RZ, RZ, 0x7ff00000 ;  /* 0x7ff00000ff158424 */ /* 0x000fce00078e00ff */
.L_x_677:
[----:B------:R-:W-:Y:S05]  /*4ec0*/  BSYNC.RECONVERGENT B0 ;  /* 0x0000000000007941 */ /* 0x000fea0003800200 */
.L_x_676:
[----:B------:R-:W-:Y:S01]  /*4ed0*/  BSSY.RECONVERGENT B0, `(.L_x_678) ;  /* 0x0000006000007945 */ /* 0x000fe20003800200 */
[----:B------:R-:W-:Y:S01]  /*4ee0*/  FSEL R18, R20, RZ, P2 ;  /* 0x000000ff14127208 */ /* 0x000fe20001000000 */
[----:B------:R-:W-:Y:S01]  /*4ef0*/  IMAD.MOV.U32 R5, RZ, RZ, 0x40000000 ;  /* 0x40000000ff057424 */ /* 0x000fe200078e00ff */
[----:B------:R-:W-:Y:S02]  /*4f00*/  FSEL R19, R21, 1.875, P2 ;  /* 0x3ff0000015137808 */ /* 0x000fe40001000000 */
[----:B------:R-:W-:-:S07]  /*4f10*/  MOV R2, 0x4f30 ;  /* 0x00004f3000027802 */ /* 0x000fce0000000f00 */
[----:B------:R-:W-:Y:S05]  /*4f20*/  CALL.REL.NOINC `($_Z16Vext_s0_deri_calPiPdS0_S0_S0_S0_S_S0_S0_S0_S0_S0_S_S_S_S0_S0_S0_S0_S0_S0_S0_S_S_S0_S0_S0_S0_S0_S0_S_S_S0_S0_S0_S0_S0_S0_S0_S0_S0_S0_S0_S0_S0_S0_$__internal_accurate_pow) ;  /* 0x0000001800dc7944 */ /* 0x000fea0003c00000 */
[----:B------:R-:W-:Y:S05]  /*4f30*/  BSYNC.RECONVERGENT B0 ;  /* 0x0000000000007941 */ /* 0x000fea0003800200 */
.L_x_678:
        /* <DEDUP_REMOVED lines=17> */
.L_x_680:
[----:B------:R-:W-:Y:S05]  /*5050*/  BSYNC.RECONVERGENT B0 ;  /* 0x0000000000007941 */ /* 0x000fea0003800200 */
.L_x_679:
[----:B------:R-:W-:Y:S01]  /*5060*/  FSEL R8, R8, RZ, P2 ;  /* 0x000000ff08087208 */ /* 0x000fe20001000000 */
[----:B------:R-:W-:Y:S01]  /*5070*/  BSSY.RECONVERGENT B0, `(.L_x_681) ;  /* 0x0000008000007945 */ /* 0x000fe20003800200 */
[----:B------:R-:W-:Y:S01]  /*5080*/  FSEL R9, R9, 1.875, P2 ;  /* 0x3ff0000009097808 */ /* 0x000fe20001000000 */
[----:B------:R-:W-:Y:S01]  /*5090*/  IMAD.MOV.U32 R5, RZ, RZ, 0x40000000 ;  /* 0x40000000ff057424 */ /* 0x000fe200078e00ff */
[----:B------:R-:W-:-:S04]  /*50a0*/  MOV R2, 0x50f0 ;  /* 0x000050f000027802 */ /* 0x000fc80000000f00 */
[----:B------:R-:W-:Y:S01]  /*50b0*/  DADD R18, R18, R8 ;  /* 0x0000000012127229 */ /* 0x000fe20000000008 */
[----:B------:R-:W-:Y:S02]  /*50c0*/  IMAD.MOV.U32 R8, RZ, RZ, R20 ;  /* 0x000000ffff087224 */ /* 0x000fe400078e0014 */
[----:B------:R-:W-:-:S08]  /*50d0*/  IMAD.MOV.U32 R9, RZ, RZ, R21 ;  /* 0x000000ffff097224 */ /* 0x000fd000078e0015 */
[----:B------:R-:W-:Y:S05]  /*50e0*/  CALL.REL.NOINC `($_Z16Vext_s0_deri_calPiPdS0_S0_S0_S0_S_S0_S0_S0_S0_S0_S_S_S_S0_S0_S0_S0_S0_S0_S0_S_S_S0_S0_S0_S0_S0_S0_S_S_S0_S0_S0_S0_S0_S0_S0_S0_S0_S0_S0_S0_S0_S0_$__internal_accurate_pow) ;  /* 0x00000018006c7944 */ /* 0x000fea0003c00000 */
[----:B------:R-:W-:Y:S05]  /*50f0*/  BSYNC.RECONVERGENT B0 ;  /* 0x0000000000007941 */ /* 0x000fea0003800200 */
.L_x_681:
[C---:B------:R-:W-:Y:S01]  /*5100*/  DADD R8, R16.reuse, 2 ;  /* 0x4000000010087429 */ /* 0x040fe20000000000 */
[----:B------:R-:W-:Y:S01]  /*5110*/  BSSY.RECONVERGENT B0, `(.L_x_682) ;  /* 0x000000e000007945 */ /* 0x000fe20003800200 */
[C---:B------:R-:W-:Y:S02]  /*5120*/  DSETP.NEU.AND P0, PT, R16.reuse, RZ, PT ;  /* 0x000000ff1000722a */ /* 0x040fe40003f0d000 */
[----:B------:R-:W-:-:S06]  /*5130*/  DSETP.NEU.AND P2, PT, R16, 1, PT ;  /* 0x3ff000001000742a */ /* 0x000fcc0003f4d000 */
[----:B------:R-:W-:Y:S02]  /*5140*/  LOP3.LUT R8, R9, 0x7ff00000, RZ, 0xc0, !PT ;  /* 0x7ff0000009087812 */ /* 0x000fe400078ec0ff */
        /* <DEDUP_REMOVED lines=10> */
.L_x_683:
[----:B------:R-:W-:Y:S05]  /*51f0*/  BSYNC.RECONVERGENT B0 ;  /* 0x0000000000007941 */ /* 0x000fea0003800200 */
.L_x_682:
[----:B------:R-:W-:Y:S01]  /*5200*/  FSEL R8, R8, RZ, P2 ;  /* 0x000000ff08087208 */ /* 0x000fe20001000000 */
[----:B------:R-:W-:Y:S01]  /*5210*/  IMAD.MOV.U32 R16, RZ, RZ, 0x0 ;  /* 0x00000000ff107424 */ /* 0x000fe200078e00ff */
[----:B------:R-:W-:Y:S01]  /*5220*/  FSEL R9, R9, 1.875, P2 ;  /* 0x3ff0000009097808 */ /* 0x000fe20001000000 */
[----:B------:R-:W-:Y:S01]  /*5230*/  IMAD.MOV.U32 R17, RZ, RZ, 0x3fd80000 ;  /* 0x3fd80000ff117424 */ /* 0x000fe200078e00ff */
[----:B------:R-:W-:Y:S04]  /*5240*/  BSSY.RECONVERGENT B0, `(.L_x_684) ;  /* 0x000001c000007945 */ /* 0x000fe80003800200 */
[----:B------:R-:W-:-:S06]  /*5250*/  DADD R18, R18, R8 ;  /* 0x0000000012127229 */ /* 0x000fcc0000000008 */
[----:B------:R-:W0:Y:S04]  /*5260*/  MUFU.RSQ64H R9, R19 ;  /* 0x0000001300097308 */ /* 0x000e280000001c00 */
        /* <DEDUP_REMOVED lines=14> */
[----:B------:R-:W-:Y:S01]  /*5350*/  MOV R2, 0x53e0 ;  /* 0x000053e000027802 */ /* 0x000fe20000000f00 */
[----:B------:R-:W-:Y:S02]  /*5360*/  IMAD.MOV.U32 R30, RZ, RZ, R18 ;  /* 0x000000ffff1e7224 */ /* 0x000fe400078e0012 */
[----:B------:R-:W-:Y:S02]  /*5370*/  IMAD.MOV.U32 R31, RZ, RZ, R19 ;  /* 0x000000ffff1f7224 */ /* 0x000fe400078e0013 */
[----:B------:R-:W-:Y:S02]  /*5380*/  IMAD.MOV.U32 R33, RZ, RZ, R23 ;  /* 0x000000ffff217224 */ /* 0x000fe400078e0017 */
[----:B------:R-:W-:Y:S02]  /*5390*/  IMAD.MOV.U32 R28, RZ, RZ, R16 ;  /* 0x000000ffff1c7224 */ /* 0x000fe400078e0010 */
[----:B------:R-:W-:-:S02]  /*53a0*/  IMAD.MOV.U32 R29, RZ, RZ, R17 ;  /* 0x000000ffff1d7224 */ /* 0x000fc400078e0011 */
[----:B------:R-:W-:Y:S02]  /*53b0*/  IMAD.MOV.U32 R22, RZ, RZ, R8 ;  /* 0x000000ffff167224 */ /* 0x000fe400078e0008 */
[----:B------:R-:W-:-:S07]  /*53c0*/  IMAD.MOV.U32 R25, RZ, RZ, R15 ;  /* 0x000000ffff197224 */ /* 0x000fce00078e000f */
[----:B------:R-:W-:Y:S05]  /*53d0*/  CALL.REL.NOINC `($__internal_9_$__cuda_sm20_dsqrt_rn_f64_mediumpath_v1) ;  /* 0x0000001400007944 */ /* 0x000fea0003c00000 */
[----:B------:R-:W-:Y:S02]  /*53e0*/  IMAD.MOV.U32 R20, RZ, RZ, R24 ;  /* 0x000000ffff147224 */ /* 0x000fe400078e0018 */
[----:B------:R-:W-:-:S07]  /*53f0*/  IMAD.MOV.U32 R21, RZ, RZ, R25 ;  /* 0x000000ffff157224 */ /* 0x000fce00078e0019 */
.L_x_685:
[----:B------:R-:W-:Y:S05]  /*5400*/  BSYNC.RECONVERGENT B0 ;  /* 0x0000000000007941 */ /* 0x000fea0003800200 */
.L_x_684:
[----:B------:R-:W0:Y:S08]  /*5410*/  LDC.64 R8, c[0x0][0x4e0] ;  /* 0x00013800ff087b82 */ /* 0x000e300000000a00 */
[----:B------:R-:W1:Y:S01]  /*5420*/  LDC.64 R18, c[0x0][0x3c0] ;  /* 0x0000f000ff127b82 */ /* 0x000e620000000a00 */
[----:B0-----:R-:W-:-:S07]  /*5430*/  IMAD.WIDE R26, R0, 0x8, R8 ;  /* 0x00000008001a7825 */ /* 0x001fce00078e0208 */
[----:B------:R-:W0:Y:S01]  /*5440*/  LDC.64 R8, c[0x0][0x390] ;  /* 0x0000e400ff087b82 */ /* 0x000e220000000a00 */
[----:B------:R2:W-:Y:S04]  /*5450*/  STG.E.64 desc[UR4][R26.64], R20 ;  /* 0x000000141a007986 */ /* 0x0005e8000c101b04 */
[----:B------:R-:W0:Y:S04]  /*5460*/  LDG.E R17, desc[UR4][R6.64] ;  /* 0x0000000406117981 */ /* 0x000e28000c1e1900 */
[----:B------:R-:W1:Y:S01]  /*5470*/  LDG.E R23, desc[UR4][R12.64] ;  /* 0x000000040c177981 */ /* 0x000e62000c1e1900 */
[----:B0-----:R-:W-:-:S04]  /*5480*/  IMAD.WIDE R16, R17, 0x8, R8 ;  /* 0x0000000811107825 */ /* 0x001fc800078e0208 */
[----:B-1----:R-:W-:Y:S02]  /*5490*/  IMAD.WIDE R22, R23, 0x8, R18 ;  /* 0x0000000817167825 */ /* 0x002fe400078e0212 */
[----:B------:R-:W3:Y:S04]  /*54a0*/  LDG.E.64 R16, desc[UR4][R16.64] ;  /* 0x0000000410107981 */ /* 0x000ee8000c1e1b00 */
[----:B------:R-:W3:Y:S01]  /*54b0*/  LDG.E.64 R22, desc[UR4][R22.64] ;  /* 0x0000000416167981 */ /* 0x000ee2000c1e1b00 */
[----:B------:R-:W-:Y:S01]  /*54c0*/  UMOV UR8, 0x9999999a ;  /* 0x9999999a00087882 */ /* 0x000fe20000000000 */
[----:B------:R-:W-:Y:S01]  /*54d0*/  UMOV UR9, 0x3fb99999 ;  /* 0x3fb9999900097882 */ /* 0x000fe20000000000 */
[----:B------:R-:W0:Y:S01]  /*54e0*/  LDC.64 R24, c[0x0][0x428] ;  /* 0x00010a00ff187b82 */ /* 0x000e220000000a00 */
[----:B---3--:R-:W-:-:S08]  /*54f0*/  DADD R14, R16, R22 ;  /* 0x00000000100e7229 */ /* 0x008fd00000000016 */
[----:B------:R-:W-:-:S08]  /*5500*/  DMUL R14, R14, 0.5 ;  /* 0x3fe000000e0e7828 */ /* 0x000fd00000000000 */
[----:B------:R-:W-:-:S08]  /*5510*/  DMUL R28, R14, UR8 ;  /* 0x000000080e1c7c28 */ /* 0x000fd00008000000 */
[----:B------:R-:W-:-:S14]  /*5520*/  DSETP.GEU.AND P0, PT, R20, R28, PT ;  /* 0x0000001c1400722a */ /* 0x000fdc0003f0e000 */
[----:B------:R1:W-:Y:S04]  /*5530*/  @!P0 STG.E.64 desc[UR4][R26.64], R28 ;  /* 0x0000001c1a008986 */ /* 0x0003e8000c101b04 */
[----:B0-----:R-:W3:Y:S01]  /*5540*/  LDG.E.64 R14, desc[UR4][R24.64] ;  /* 0x00000004180e7981 */ /* 0x001ee2000c1e1b00 */
[----:B--2---:R-:W-:Y:S01]  /*5550*/  @!P0 IMAD.MOV.U32 R20, RZ, RZ, R28 ;  /* 0x000000ffff148224 */ /* 0x004fe200078e001c */
[----:B------:R-:W-:Y:S01]  /*5560*/  BSSY.RECONVERGENT B0, `(.L_x_686) ;  /* 0x00000bd000007945 */ /* 0x000fe20003800200 */
[----:B------:R-:W-:-:S06]  /*5570*/  @!P0 IMAD.MOV.U32 R21, RZ, RZ, R29 ;  /* 0x000000ffff158224 */ /* 0x000fcc00078e001d */
[----:B---3--:R-:W-:-:S14]  /*5580*/  DSETP.GEU.AND P0, PT, R20, R14, PT ;  /* 0x0000000e1400722a */ /* 0x008fdc0003f0e000 */
[----:B-1----:R-:W-:Y:S05]  /*5590*/  @P0 BRA `(.L_x_687) ;  /* 0x0000000800e40947 */ /* 0x002fea0003800000 */
[----:B------:R-:W2:Y:S01]  /*55a0*/  LDG.E R7, desc[UR4][R6.64] ;  /* 0x0000000406077981 */ /* 0x000ea2000c1e1900 */
[----:B------:R-:W2:Y:S03]  /*55b0*/  LDC.64 R24, c[0x0][0x388] ;  /* 0x0000e200ff187b82 */ /* 0x000ea60000000a00 */
[----:B------:R-:W3:Y:S04]  /*55c0*/  LDG.E R5, desc[UR4][R12.64] ;  /* 0x000000040c057981 */ /* 0x000ee8000c1e1900 */
[----:B------:R0:W5:Y:S01]  /*55d0*/  LDG.E.64 R16, desc[UR4][R10.64] ;  /* 0x000000040a107981 */ /* 0x000162000c1e1b00 */
[----:B------:R-:W3:Y:S01]  /*55e0*/  LDC.64 R26, c[0x0][0x3b8] ;  /* 0x0000ee00ff1a7b82 */ /* 0x000ee20000000a00 */
[----:B--2---:R-:W-:-:S04]  /*55f0*/  IMAD.WIDE R24, R7, 0x8, R24 ;  /* 0x0000000807187825 */ /* 0x004fc800078e0218 */
[----:B---3--:R-:W-:Y:S02]  /*5600*/  IMAD.WIDE R26, R5, 0x8, R26 ;  /* 0x00000008051a7825 */ /* 0x008fe400078e021a */
[----:B------:R-:W2:Y:S04]  /*5610*/  LDG.E.64 R24, desc[UR4][R24.64] ;  /* 0x0000000418187981 */ /* 0x000ea8000c1e1b00 */
[----:B------:R-:W2:Y:S01]  /*5620*/  LDG.E.64 R26, desc[UR4][R26.64] ;  /* 0x000000041a1a7981 */ /* 0x000ea2000c1e1b00 */
[----:B------:R-:W-:Y:S02]  /*5630*/  IMAD.MOV.U32 R28, RZ, RZ, 0x0 ;  /* 0x00000000ff1c7424 */ /* 0x000fe400078e00ff */
[----:B------:R-:W-:Y:S01]  /*5640*/  IMAD.MOV.U32 R29, RZ, RZ, 0x3fd80000 ;  /* 0x3fd80000ff1d7424 */ /* 0x000fe200078e00ff */
[----:B------:R-:W-:Y:S01]  /*5650*/  BSSY.RECONVERGENT B1, `(.L_x_688) ;  /* 0x0000017000017945 */ /* 0x000fe20003800200 */
[----:B--2---:R-:W-:-:S06]  /*5660*/  DMUL R30, R24, R26 ;  /* 0x0000001a181e7228 */ /* 0x004fcc0000000000 */
[----:B------:R-:W1:Y:S04]  /*5670*/  MUFU.RSQ64H R23, R31 ;  /* 0x0000001f00177308 */ /* 0x000e680000001c00 */
[----:B------:R-:W-:-:S06]  /*5680*/  VIADD R22, R31, 0xfcb00000 ;  /* 0xfcb000001f167836 */ /* 0x000fcc0000000000 */
[----:B-1----:R-:W-:-:S08]  /*5690*/  DMUL R12, R22, R22 ;  /* 0x00000016160c7228 */ /* 0x002fd00000000000 */
[----:B------:R-:W-:-:S08]  /*56a0*/  DFMA R12, R30, -R12, 1 ;  /* 0x3ff000001e0c742b */ /* 0x000fd0000000080c */
[----:B------:R-:W-:Y:S02]  /*56b0*/  DFMA R28, R12, R28, 0.5 ;  /* 0x3fe000000c1c742b */ /* 0x000fe4000000001c */
[----:B------:R-:W-:-:S08]  /*56c0*/  DMUL R12, R22, R12 ;  /* 0x0000000c160c7228 */ /* 0x000fd00000000000 */
[----:B------:R-:W-:Y:S01]  /*56d0*/  DFMA R28, R28, R12, R22 ;  /* 0x0000000c1c1c722b */ /* 0x000fe20000000016 */
[----:B------:R-:W-:-:S07]  /*56e0*/  ISETP.GE.U32.AND P0, PT, R22, 0x7ca00000, PT ;  /* 0x7ca000001600780c */ /* 0x000fce0003f06070 */
[----:B------:R-:W-:Y:S02]  /*56f0*/  DMUL R26, R30, R28 ;  /* 0x0000001c1e1a7228 */ /* 0x000fe40000000000 */
[----:B------:R-:W-:Y:S02]  /*5700*/  VIADD R25, R29, 0xfff00000 ;  /* 0xfff000001d197836 */ /* 0x000fe40000000000 */
[----:B------:R-:W-:-:S04]  /*5710*/  IMAD.MOV.U32 R24, RZ, RZ, R28 ;  /* 0x000000ffff187224 */ /* 0x000fc800078e001c */
[----:B------:R-:W-:-:S08]  /*5720*/  DFMA R32, R26, -R26, R30 ;  /* 0x8000001a1a20722b */ /* 0x000fd0000000001e */
[----:B------:R-:W-:Y:S01]  /*5730*/  DFMA R12, R32, R24, R26 ;  /* 0x00000018200c722b */ /* 0x000fe2000000001a */
[----:B0-----:R-:W-:Y:S10]  /*5740*/  @!P0 BRA `(.L_x_689) ;  /* 0x00000000001c8947 */ /* 0x001ff40003800000 */
[----:B------:R-:W-:Y:S01]  /*5750*/  IMAD.MOV.U32 R24, RZ, RZ, R28 ;  /* 0x000000ffff187224 */ /* 0x000fe200078e001c */
[----:B------:R-:W-:Y:S01]  /*5760*/  MOV R2, 0x57a0 ;  /* 0x000057a000027802 */ /* 0x000fe20000000f00 */
[----:B------:R-:W-:Y:S02]  /*5770*/  IMAD.MOV.U32 R28, RZ, RZ, R26 ;  /* 0x000000ffff1c7224 */ /* 0x000fe400078e001a */
[----:B------:R-:W-:-:S07]  /*5780*/  IMAD.MOV.U32 R29, RZ, RZ, R27 ;  /* 0x000000ffff1d7224 */ /* 0x000fce00078e001b */
[----:B-----5:R-:W-:Y:S05]  /*5790*/  CALL.REL.NOINC `($__internal_9_$__cuda_sm20_dsqrt_rn_f64_mediumpath_v1) ;  /* 0x0000001000107944 */ /* 0x020fea0003c00000 */
[----:B------:R-:W-:Y:S02]  /*57a0*/  IMAD.MOV.U32 R12, RZ, RZ, R24 ;  /* 0x000000ffff0c7224 */ /* 0x000fe400078e0018 */
[----:B------:R-:W-:-:S07]  /*57b0*/  IMAD.MOV.U32 R13, RZ, RZ, R25 ;  /* 0x000000ffff0d7224 */ /* 0x000fce00078e0019 */
.L_x_689:
[----:B------:R-:W-:Y:S05]  /*57c0*/  BSYNC.RECONVERGENT B1 ;  /* 0x0000000000017941 */ /* 0x000fea0003800200 */
.L_x_688:
[----:B------:R-:W-:-:S04]  /*57d0*/  IMAD.WIDE R8, R7, 0x8, R8 ;  /* 0x0000000807087825 */ /* 0x000fc800078e0208 */
[----:B------:R-:W-:Y:S02]  /*57e0*/  IMAD.WIDE R18, R5, 0x8, R18 ;  /* 0x0000000805127825 */ /* 0x000fe400078e0212 */
[----:B------:R-:W2:Y:S04]  /*57f0*/  LDG.E.64 R8, desc[UR4][R8.64] ;  /* 0x0000000408087981 */ /* 0x000ea8000c1e1b00 */
[----:B------:R-:W2:Y:S01]  /*5800*/  LDG.E.64 R18, desc[UR4][R18.64] ;  /* 0x0000000412127981 */ /* 0x000ea2000c1e1b00 */
[----:B------:R-:W0:Y:S01]  /*5810*/  MUFU.RCP64H R7, R21 ;  /* 0x0000001500077308 */ /* 0x000e220000001800 */
[----:B------:R-:W-:Y:S01]  /*5820*/  IMAD.MOV.U32 R6, RZ, RZ, 0x1 ;  /* 0x00000001ff067424 */ /* 0x000fe200078e00ff */
[----:B------:R-:W-:Y:S01]  /*5830*/  BSSY.RECONVERGENT B1, `(.L_x_690) ;  /* 0x0000018000017945 */ /* 0x000fe20003800200 */
[----:B------:R-:W-:-:S04]  /*5840*/  DMUL R12, R12, 4 ;  /* 0x401000000c0c7828 */ /* 0x000fc80000000000 */
[----:B0-----:R-:W-:-:S08]  /*5850*/  DFMA R22, R6, -R20, 1 ;  /* 0x3ff000000616742b */ /* 0x001fd00000000814 */
[----:B------:R-:W-:-:S08]  /*5860*/  DFMA R22, R22, R22, R22 ;  /* 0x000000161616722b */ /* 0x000fd00000000016 */
[----:B------:R-:W-:-:S08]  /*5870*/  DFMA R22, R6, R22, R6 ;  /* 0x000000160616722b */ /* 0x000fd00000000006 */
[----:B------:R-:W-:-:S08]  /*5880*/  DFMA R24, R22, -R20, 1 ;  /* 0x3ff000001618742b */ /* 0x000fd00000000814 */
[----:B------:R-:W-:Y:S02]  /*5890*/  DFMA R22, R22, R24, R22 ;  /* 0x000000181616722b */ /* 0x000fe40000000016 */
[----:B--2---:R-:W-:-:S08]  /*58a0*/  DADD R6, R8, R18 ;  /* 0x0000000008067229 */ /* 0x004fd00000000012 */
[----:B------:R-:W-:-:S08]  /*58b0*/  DMUL R6, R6, 0.5 ;  /* 0x3fe0000006067828 */ /* 0x000fd00000000000 */
[----:B------:R-:W-:Y:S02]  /*58c0*/  DMUL R8, R6, R22 ;  /* 0x0000001606087228 */ /* 0x000fe40000000000 */
[----:B------:R-:W-:-:S06]  /*58d0*/  FSETP.GEU.AND P1, PT, |R7|, 6.5827683646048100446e-37, PT ;  /* 0x036000000700780b */ /* 0x000fcc0003f2e200 */
[----:B------:R-:W-:-:S08]  /*58e0*/  DFMA R18, R8, -R20, R6 ;  /* 0x800000140812722b */ /* 0x000fd00000000006 */
[----:B------:R-:W-:-:S10]  /*58f0*/  DFMA R22, R22, R18, R8 ;  /* 0x000000121616722b */ /* 0x000fd40000000008 */
[----:B------:R-:W-:-:S05]  /*5900*/  FFMA R2, RZ, R21, R23 ;  /* 0x00000015ff027223 */ /* 0x000fca0000000017 */
[----:B------:R-:W-:-:S13]  /*5910*/  FSETP.GT.AND P0, PT, |R2|, 1.469367938527859385e-39, PT ;  /* 0x001000000200780b */ /* 0x000fda0003f04200 */
[----:B------:R-:W-:Y:S05]  /*5920*/  @P0 BRA P1, `(.L_x_691) ;  /* 0x0000000000200947 */ /* 0x000fea0000800000 */
[----:B------:R-:W-:Y:S01]  /*5930*/  IMAD.MOV.U32 R18, RZ, RZ, R20 ;  /* 0x000000ffff127224 */ /* 0x000fe200078e0014 */
[----:B------:R-:W-:Y:S01]  /*5940*/  MOV R2, 0x5990 ;  /* 0x0000599000027802 */ /* 0x000fe20000000f00 */
[----:B------:R-:W-:Y:S02]  /*5950*/  IMAD.MOV.U32 R19, RZ, RZ, R21 ;  /* 0x000000ffff137224 */ /* 0x000fe400078e0015 */
[----:B------:R-:W-:Y:S02]  /*5960*/  IMAD.MOV.U32 R20, RZ, RZ, R6 ;  /* 0x000000ffff147224 */ /* 0x000fe400078e0006 */
[----:B------:R-:W-:-:S07]  /*5970*/  IMAD.MOV.U32 R21, RZ, RZ, R7 ;  /* 0x000000ffff157224 */ /* 0x000fce00078e0007 */
[----:B-----5:R-:W-:Y:S05]  /*5980*/  CALL.REL.NOINC `($__internal_8_$__cuda_sm20_div_rn_f64_full) ;  /* 0x0000000800207944 */ /* 0x020fea0003c00000 */
[----:B------:R-:W-:Y:S02]  /*5990*/  IMAD.MOV.U32 R22, RZ, RZ, R18 ;  /* 0x000000ffff167224 */ /* 0x000fe400078e0012 */
[----:B------:R-:W-:-:S07]  /*59a0*/  IMAD.MOV.U32 R23, RZ, RZ, R19 ;  /* 0x000000ffff177224 */ /* 0x000fce00078e0013 */
.L_x_691:
[----:B------:R-:W-:Y:S05]  /*59b0*/  BSYNC.RECONVERGENT B1 ;  /* 0x0000000000017941 */ /* 0x000fea0003800200 */
.L_x_690:
[----:B------:R-:W-:Y:S01]  /*59c0*/  DADD R8, -RZ, |R22| ;  /* 0x00000000ff087229 */ /* 0x000fe20000000516 */
[----:B------:R-:W-:Y:S01]  /*59d0*/  BSSY.RECONVERGENT B1, `(.L_x_692) ;  /* 0x0000004000017945 */ /* 0x000fe20003800200 */
[----:B------:R-:W-:Y:S01]  /*59e0*/  IMAD.MOV.U32 R5, RZ, RZ, 0x40280000 ;  /* 0x40280000ff057424 */ /* 0x000fe200078e00ff */
[----:B------:R-:W-:-:S08]  /*59f0*/  MOV R2, 0x5a10 ;  /* 0x00005a1000027802 */ /* 0x000fd00000000f00 */
[----:B-----5:R-:W-:Y:S05]  /*5a00*/  CALL.REL.NOINC `($_Z16Vext_s0_deri_calPiPdS0_S0_S0_S0_S_S0_S0_S0_S0_S0_S_S_S_S0_S0_S0_S0_S0_S0_S0_S_S_S0_S0_S0_S0_S0_S0_S_S_S0_S0_S0_S0_S0_S0_S0_S0_S0_S0_S0_S0_S0_S0_$__internal_accurate_pow) ;  /* 0x0000001000247944 */ /* 0x020fea0003c00000 */
[----:B------:R-:W-:Y:S05]  /*5a10*/  BSYNC.RECONVERGENT B1 ;  /* 0x0000000000017941 */ /* 0x000fea0003800200 */
.L_x_692:
[C---:B------:R-:W-:Y:S01]  /*5a20*/  DADD R8, R22.reuse, 12 ;  /* 0x4028000016087429 */ /* 0x040fe20000000000 */
[----:B------:R-:W-:Y:S01]  /*5a30*/  BSSY.RECONVERGENT B1, `(.L_x_693) ;  /* 0x000000f000017945 */ /* 0x000fe20003800200 */
[----:B------:R-:W-:Y:S02]  /*5a40*/  DADD R18, -RZ, |R22| ;  /* 0x00000000ff127229 */ /* 0x000fe40000000516 */
[----:B------:R-:W-:-:S06]  /*5a50*/  DSETP.NEU.AND P0, PT, R22, RZ, PT ;  /* 0x000000ff1600722a */ /* 0x000fcc0003f0d000 */
[----:B------:R-:W-:Y:S02]  /*5a60*/  LOP3.LUT R8, R9, 0x7ff00000, RZ, 0xc0, !PT ;  /* 0x7ff0000009087812 */ /* 0x000fe400078ec0ff */
[----:B------:R-:W-:Y:S02]  /*5a70*/  FSEL R20, R5, RZ, P0 ;  /* 0x000000ff05147208 */ /* 0x000fe40000000000 */
[----:B------:R-:W-:Y:S01]  /*5a80*/  ISETP.NE.AND P1, PT, R8, 0x7ff00000, PT ;  /* 0x7ff000000800780c */ /* 0x000fe20003f25270 */
[----:B------:R-:W-:Y:S01]  /*5a90*/  IMAD.MOV.U32 R8, RZ, RZ, R18 ;  /* 0x000000ffff087224 */ /* 0x000fe200078e0012 */
        /* <DEDUP_REMOVED lines=8> */
.L_x_694:
[----:B------:R-:W-:Y:S05]  /*5b20*/  BSYNC.RECONVERGENT B1 ;  /* 0x0000000000017941 */ /* 0x000fea0003800200 */
.L_x_693:
[----:B------:R-:W-:Y:S01]  /*5b30*/  BSSY.RECONVERGENT B1, `(.L_x_695) ;  /* 0x0000005000017945 */ /* 0x000fe20003800200 */
[----:B------:R-:W-:Y:S01]  /*5b40*/  IMAD.MOV.U32 R9, RZ, RZ, R19 ;  /* 0x000000ffff097224 */ /* 0x000fe200078e0013 */
[----:B------:R-:W-:Y:S01]  /*5b50*/  MOV R2, 0x5b80 ;  /* 0x00005b8000027802 */ /* 0x000fe20000000f00 */
[----:B------:R-:W-:-:S07]  /*5b60*/  IMAD.MOV.U32 R5, RZ, RZ, 0x40180000 ;  /* 0x40180000ff057424 */ /* 0x000fce00078e00ff */
[----:B------:R-:W-:Y:S05]  /*5b70*/  CALL.REL.NOINC `($_Z16Vext_s0_deri_calPiPdS0_S0_S0_S0_S_S0_S0_S0_S0_S0_S_S_S_S0_S0_S0_S0_S0_S0_S0_S_S_S0_S0_S0_S0_S0_S0_S_S_S0_S0_S0_S0_S0_S0_S0_S0_S0_S0_S0_S0_S0_S0_$__internal_accurate_pow) ;  /* 0x0000000c00c87944 */ /* 0x000fea0003c00000 */
[----:B------:R-:W-:Y:S05]  /*5b80*/  BSYNC.RECONVERGENT B1 ;  /* 0x0000000000017941 */ /* 0x000fea0003800200 */
.L_x_695:
[----:B------:R-:W0:Y:S01]  /*5b90*/  MUFU.RCP64H R9, R15 ;  /* 0x0000000f00097308 */ /* 0x000e220000001800 */
[----:B------:R-:W-:Y:S01]  /*5ba0*/  IMAD.MOV.U32 R8, RZ, RZ, 0x1 ;  /* 0x00000001ff087424 */ /* 0x000fe200078e00ff */
[----:B------:R-:W-:Y:S05]  /*5bb0*/  BSSY.RECONVERGENT B1, `(.L_x_696) ;  /* 0x0000015000017945 */ /* 0x000fea0003800200 */
[----:B0-----:R-:W-:-:S08]  /*5bc0*/  DFMA R18, -R14, R8, 1 ;  /* 0x3ff000000e12742b */ /* 0x001fd00000000108 */
[----:B------:R-:W-:-:S08]  /*5bd0*/  DFMA R18, R18, R18, R18 ;  /* 0x000000121212722b */ /* 0x000fd00000000012 */
[----:B------:R-:W-:-:S08]  /*5be0*/  DFMA R18, R8, R18, R8 ;  /* 0x000000120812722b */ /* 0x000fd00000000008 */
[----:B------:R-:W-:-:S08]  /*5bf0*/  DFMA R8, -R14, R18, 1 ;  /* 0x3ff000000e08742b */ /* 0x000fd00000000112 */
[----:B------:R-:W-:Y:S02]  /*5c00*/  DFMA R18, R18, R8, R18 ;  /* 0x000000081212722b */ /* 0x000fe40000000012 */
[----:B------:R-:W-:-:S06]  /*5c10*/  DADD R8, R22, 6 ;  /* 0x4018000016087429 */ /* 0x000fcc0000000000 */
[----:B------:R-:W-:-:S04]  /*5c20*/  DMUL R26, R6, R18 ;  /* 0x00000012061a7228 */ /* 0x000fc80000000000 */
[----:B------:R-:W-:Y:S02]  /*5c30*/  LOP3.LUT R8, R9, 0x7ff00000, RZ, 0xc0, !PT ;  /* 0x7ff0000009087812 */ /* 0x000fe400078ec0ff */
[----:B------:R-:W-:Y:S02]  /*5c40*/  FSEL R9, R24, RZ, P0 ;  /* 0x000000ff18097208 */ /* 0x000fe40000000000 */
[----:B------:R-:W-:Y:S01]  /*5c50*/  ISETP.NE.AND P1, PT, R8, 0x7ff00000, PT ;  /* 0x7ff000000800780c */ /* 0x000fe20003f25270 */
[----:B------:R-:W-:Y:S01]  /*5c60*/  DFMA R28, -R14, R26, R6 ;  /* 0x0000001a0e1c722b */ /* 0x000fe20000000106 */
[----:B------:R-:W-:-:S07]  /*5c70*/  FSEL R8, R5, RZ, P0 ;  /* 0x000000ff05087208 */ /* 0x000fce0000000000 */
[----:B------:R-:W-:-:S04]  /*5c80*/  DFMA R18, R18, R28, R26 ;  /* 0x0000001c1212722b */ /* 0x000fc8000000001a */
[----:B------:R-:W-:Y:S07]  /*5c90*/  @P1 BRA `(.L_x_697) ;  /* 0x0000000000181947 */ /* 0x000fee0003800000 */
[----:B------:R-:W-:-:S14]  /*5ca0*/  DSETP.NAN.AND P0, PT, R22, R22, PT ;  /* 0x000000161600722a */ /* 0x000fdc0003f08000 */
[----:B------:R-:W-:Y:S01]  /*5cb0*/  @P0 DADD R8, R22, 6 ;  /* 0x4018000016080429 */ /* 0x000fe20000000000 */
[----:B------:R-:W-:Y:S10]  /*5cc0*/  @P0 BRA `(.L_x_697) ;  /* 0x00000000000c0947 */ /* 0x000ff40003800000 */
[----:B------:R-:W-:-:S14]  /*5cd0*/  DSETP.NEU.AND P0, PT, |R22|, +INF , PT ;  /* 0x7ff000001600742a */ /* 0x000fdc0003f0d200 */
[----:B------:R-:W-:Y:S02]  /*5ce0*/  @!P0 IMAD.MOV.U32 R8, RZ, RZ, 0x0 ;  /* 0x00000000ff088424 */ /* 0x000fe400078e00ff */
[----:B------:R-:W-:-:S07]  /*5cf0*/  @!P0 IMAD.MOV.U32 R9, RZ, RZ, 0x7ff00000 ;  /* 0x7ff00000ff098424 */ /* 0x000fce00078e00ff */
.L_x_697:
[----:B------:R-:W-:Y:S05]  /*5d00*/  BSYNC.RECONVERGENT B1 ;  /* 0x0000000000017941 */ /* 0x000fea0003800200 */
.L_x_696:
[----:B------:R-:W-:Y:S01]  /*5d10*/  DADD R8, -R8, R20 ;  /* 0x0000000008087229 */ /* 0x000fe20000000114 */
[----:B------:R-:W-:Y:S01]  /*5d20*/  FFMA R2, RZ, R15, R19 ;  /* 0x0000000fff027223 */ /* 0x000fe20000000013 */
[----:B------:R-:W-:Y:S01]  /*5d30*/  DSETP.NEU.AND P0, PT, R22, 1, PT ;  /* 0x3ff000001600742a */ /* 0x000fe20003f0d000 */
[----:B------:R-:W-:Y:S01]  /*5d40*/  FSETP.GEU.AND P1, PT, |R7|, 6.5827683646048100446e-37, PT ;  /* 0x036000000700780b */ /* 0x000fe20003f2e200 */
[----:B------:R-:W-:Y:S06]  /*5d50*/  BSSY.RECONVERGENT B1, `(.L_x_698) ;  /* 0x000000c000017945 */ /* 0x000fec0003800200 */
[----:B------:R-:W-:-:S02]  /*5d60*/  FSEL R8, R8, RZ, P0 ;  /* 0x000000ff08087208 */ /* 0x000fc40000000000 */
[----:B------:R-:W-:Y:S02]  /*5d70*/  FSEL R9, R9, RZ, P0 ;  /* 0x000000ff09097208 */ /* 0x000fe40000000000 */
[----:B------:R-:W-:-:S04]  /*5d80*/  FSETP.GT.AND P0, PT, |R2|, 1.469367938527859385e-39, PT ;  /* 0x001000000200780b */ /* 0x000fc80003f04200 */
[----:B------:R-:W-:-:S09]  /*5d90*/  DFMA R16, R12, R8, R16 ;  /* 0x000000080c10722b */ /* 0x000fd20000000010 */
[----:B------:R-:W-:Y:S05]  /*5da0*/  @P0 BRA P1, `(.L_x_699) ;  /* 0x0000000000180947 */ /* 0x000fea0000800000 */
[----:B------:R-:W-:Y:S01]  /*5db0*/  IMAD.MOV.U32 R20, RZ, RZ, R6 ;  /* 0x000000ffff147224 */ /* 0x000fe200078e0006 */
[----:B------:R-:W-:Y:S01]  /*5dc0*/  MOV R2, 0x5e10 ;  /* 0x00005e1000027802 */ /* 0x000fe20000000f00 */
[----:B------:R-:W-:Y:S02]  /*5dd0*/  IMAD.MOV.U32 R21, RZ, RZ, R7 ;  /* 0x000000ffff157224 */ /* 0x000fe400078e0007 */
[----:B------:R-:W-:Y:S02]  /*5de0*/  IMAD.MOV.U32 R18, RZ, RZ, R14 ;  /* 0x000000ffff127224 */ /* 0x000fe400078e000e */
[----:B------:R-:W-:-:S07]  /*5df0*/  IMAD.MOV.U32 R19, RZ, RZ, R15 ;  /* 0x000000ffff137224 */ /* 0x000fce00078e000f */
[----:B------:R-:W-:Y:S05]  /*5e00*/  CALL.REL.NOINC `($__internal_8_$__cuda_sm20_div_rn_f64_full) ;  /* 0x0000000400007944 */ /* 0x000fea0003c00000 */
.L_x_699:
[----:B------:R-:W-:Y:S05]  /*5e10*/  BSYNC.RECONVERGENT B1 ;  /* 0x0000000000017941 */ /* 0x000fea0003800200 */
.L_x_698:
[----:B------:R-:W-:Y:S01]  /*5e20*/  DADD R8, -RZ, |R18| ;  /* 0x00000000ff087229 */ /* 0x000fe20000000512 */
[----:B------:R-:W-:Y:S01]  /*5e30*/  BSSY.RECONVERGENT B1, `(.L_x_700) ;  /* 0x0000004000017945 */ /* 0x000fe20003800200 */
[----:B------:R-:W-:Y:S01]  /*5e40*/  IMAD.MOV.U32 R5, RZ, RZ, 0x40280000 ;  /* 0x40280000ff057424 */ /* 0x000fe200078e00ff */
[----:B------:R-:W-:-:S08]  /*5e50*/  MOV R2, 0x5e70 ;  /* 0x00005e7000027802 */ /* 0x000fd00000000f00 */
[----:B------:R-:W-:Y:S05]  /*5e60*/  CALL.REL.NOINC `($_Z16Vext_s0_deri_calPiPdS0_S0_S0_S0_S_S0_S0_S0_S0_S0_S_S_S_S0_S0_S0_S0_S0_S0_S0_S_S_S0_S0_S0_S0_S0_S0_S_S_S0_S0_S0_S0_S0_S0_S0_S0_S0_S0_S0_S0_S0_S0_$__internal_accurate_pow) ;  /* 0x0000000c000c7944 */ /* 0x000fea0003c00000 */
[----:B------:R-:W-:Y:S05]  /*5e70*/  BSYNC.RECONVERGENT B1 ;  /* 0x0000000000017941 */ /* 0x000fea0003800200 */
.L_x_700:
[C---:B------:R-:W-:Y:S01]  /*5e80*/  DADD R6, R18.reuse, 12 ;  /* 0x4028000012067429 */ /* 0x040fe20000000000 */
[----:B------:R-:W-:Y:S01]  /*5e90*/  BSSY.RECONVERGENT B1, `(.L_x_701) ;  /* 0x000000f000017945 */ /* 0x000fe20003800200 */
[----:B------:R-:W-:Y:S02]  /*5ea0*/  DADD R14, -RZ, |R18| ;  /* 0x00000000ff0e7229 */ /* 0x000fe40000000512 */
[----:B------:R-:W-:-:S06]  /*5eb0*/  DSETP.NEU.AND P0, PT, R18, RZ, PT ;  /* 0x000000ff1200722a */ /* 0x000fcc0003f0d000 */
[----:B------:R-:W-:Y:S02]  /*5ec0*/  LOP3.LUT R6, R7, 0x7ff00000, RZ, 0xc0, !PT ;  /* 0x7ff0000007067812 */ /* 0x000fe400078ec0ff */
[----:B------:R-:W-:Y:S01]  /*5ed0*/  FSEL R7, R24, RZ, P0 ;  /* 0x000000ff18077208 */ /* 0x000fe20000000000 */
[----:B------:R-:W-:Y:S01]  /*5ee0*/  IMAD.MOV.U32 R8, RZ, RZ, R14 ;  /* 0x000000ffff087224 */ /* 0x000fe200078e000e */
        /* <DEDUP_REMOVED lines=9> */
.L_x_702:
[----:B------:R-:W-:Y:S05]  /*5f80*/  BSYNC.RECONVERGENT B1 ;  /* 0x0000000000017941 */ /* 0x000fea0003800200 */
.L_x_701:
[----:B------:R-:W-:Y:S01]  /*5f90*/  BSSY.RECONVERGENT B1, `(.L_x_703) ;  /* 0x0000005000017945 */ /* 0x000fe20003800200 */
[----:B------:R-:W-:Y:S01]  /*5fa0*/  IMAD.MOV.U32 R9, RZ, RZ, R15 ;  /* 0x000000ffff097224 */ /* 0x000fe200078e000f */
[----:B------:R-:W-:Y:S01]  /*5fb0*/  MOV R2, 0x5fe0 ;  /* 0x00005fe000027802 */ /* 0x000fe20000000f00 */
[----:B------:R-:W-:-:S07]  /*5fc0*/  IMAD.MOV.U32 R5, RZ, RZ, 0x40180000 ;  /* 0x40180000ff057424 */ /* 0x000fce00078e00ff */
[----:B------:R-:W-:Y:S05]  /*5fd0*/  CALL.REL.NOINC `($_Z16Vext_s0_deri_calPiPdS0_S0_S0_S0_S_S0_S0_S0_S0_S0_S_S_S_S0_S0_S0_S0_S0_S0_S0_S_S_S0_S0_S0_S0_S0_S0_S_S_S0_S0_S0_S0_S0_S0_S0_S0_S0_S0_S0_S0_S0_S0_$__internal_accurate_pow) ;  /* 0x0000000800b07944 */ /* 0x000fea0003c00000 */
[----:B------:R-:W-:Y:S05]  /*5fe0*/  BSYNC.RECONVERGENT B1 ;  /* 0x0000000000017941 */ /* 0x000fea0003800200 */
.L_x_703:
[----:B------:R-:W-:Y:S01]  /*5ff0*/  DADD R8, R18, 6 ;  /* 0x4018000012087429 */ /* 0x000fe20000000000 */
[----:B------:R-:W-:Y:S01]  /*6000*/  BSSY.RECONVERGENT B1, `(.L_x_704) ;  /* 0x000000c000017945 */ /* 0x000fe20003800200 */
[----:B------:R-:W-:Y:S02]  /*6010*/  FSEL R4, R5, RZ, P0 ;  /* 0x000000ff05047208 */ /* 0x000fe40000000000 */
[----:B------:R-:W-:-:S06]  /*6020*/  FSEL R5, R24, RZ, P0 ;  /* 0x000000ff18057208 */ /* 0x000fcc0000000000 */
[----:B------:R-:W-:-:S04]  /*6030*/  LOP3.LUT R8, R9, 0x7ff00000, RZ, 0xc0, !PT ;  /* 0x7ff0000009087812 */ /* 0x000fc800078ec0ff */
[----:B------:R-:W-:-:S13]  /*6040*/  ISETP.NE.AND P1, PT, R8, 0x7ff00000, PT ;  /* 0x7ff000000800780c */ /* 0x000fda0003f25270 */
[----:B------:R-:W-:Y:S05]  /*6050*/  @P1 BRA `(.L_x_705) ;  /* 0x0000000000181947 */ /* 0x000fea0003800000 */
[----:B------:R-:W-:-:S14]  /*6060*/  DSETP.NAN.AND P0, PT, R18, R18, PT ;  /* 0x000000121200722a */ /* 0x000fdc0003f08000 */
[----:B------:R-:W-:Y:S01]  /*6070*/  @P0 DADD R4, R18, 6 ;  /* 0x4018000012040429 */ /* 0x000fe20000000000 */
[----:B------:R-:W-:Y:S10]  /*6080*/  @P0 BRA `(.L_x_705) ;  /* 0x00000000000c0947 */ /* 0x000ff40003800000 */
[----:B------:R-:W-:-:S14]  /*6090*/  DSETP.NEU.AND P0, PT, |R18|, +INF , PT ;  /* 0x7ff000001200742a */ /* 0x000fdc0003f0d200 */
[----:B------:R-:W-:Y:S02]  /*60a0*/  @!P0 IMAD.MOV.U32 R4, RZ, RZ, 0x0 ;  /* 0x00000000ff048424 */ /* 0x000fe400078e00ff */
[----:B------:R-:W-:-:S07]  /*60b0*/  @!P0 IMAD.MOV.U32 R5, RZ, RZ, 0x7ff00000 ;  /* 0x7ff00000ff058424 */ /* 0x000fce00078e00ff */
.L_x_705:
[----:B------:R-:W-:Y:S05]  /*60c0*/  BSYNC.RECONVERGENT B1 ;  /* 0x0000000000017941 */ /* 0x000fea0003800200 */
.L_x_704:
[----:B------:R-:W-:Y:S02]  /*60d0*/  DADD R4, -R4, R6 ;  /* 0x0000000004047229 */ /* 0x000fe40000000106 */
[----:B------:R-:W-:-:S08]  /*60e0*/  DSETP.NEU.AND P0, PT, R18, 1, PT ;  /* 0x3ff000001200742a */ /* 0x000fd00003f0d000 */
[----:B------:R-:W-:Y:S02]  /*60f0*/  FSEL R4, R4, RZ, P0 ;  /* 0x000000ff04047208 */ /* 0x000fe40000000000 */
[----:B------:R-:W-:-:S06]  /*6100*/  FSEL R5, R5, RZ, P0 ;  /* 0x000000ff05057208 */ /* 0x000fcc0000000000 */
[----:B------:R-:W-:-:S07]  /*6110*/  DFMA R16, -R12, R4, R16 ;  /* 0x000000040c10722b */ /* 0x000fce0000000110 */
[----:B------:R0:W-:Y:S04]  /*6120*/  STG.E.64 desc[UR4][R10.64], R16 ;  /* 0x000000100a007986 */ /* 0x0001e8000c101b04 */
.L_x_687:
[----:B------:R-:W-:Y:S05]  /*6130*/  BSYNC.RECONVERGENT B0 ;  /* 0x0000000000007941 */ /* 0x000fea0003800200 */
.L_x_686:
[----:B------:R-:W1:Y:S08]  /*6140*/  LDC.64 R4, c[0x0][0x438] ;  /* 0x00010e00ff047b82 */ /* 0x000e700000000a00 */
[----:B------:R-:W2:Y:S08]  /*6150*/  LDC.64 R6, c[0x0][0x380] ;  /* 0x0000e000ff067b82 */ /* 0x000eb00000000a00 */
[----:B------:R-:W3:Y:S01]  /*6160*/  LDC.64 R8, c[0x0][0x430] ;  /* 0x00010c00ff087b82 */ /* 0x000ee20000000a00 */
[----:B-1----:R-:W0:Y:S04]  /*6170*/  LDG.E R4, desc[UR4][R4.64] ;  /* 0x0000000404047981 */ /* 0x002e28000c1e1900 */
[----:B--2---:R-:W0:Y:S04]  /*6180*/  LDG.E R7, desc[UR4][R6.64] ;  /* 0x0000000406077981 */ /* 0x004e28000c1e1900 */
[----:B---3--:R-:W2:Y:S01]  /*6190*/  LDG.E R8, desc[UR4][R8.64] ;  /* 0x0000000408087981 */ /* 0x008ea2000c1e1900 */
[----:B------:R-:W-:-:S02]  /*61a0*/  IMAD.IADD R0, R3, 0x1, R0 ;  /* 0x0000000103007824 */ /* 0x000fc400078e0200 */
[----:B0-----:R-:W-:-:S04]  /*61b0*/  IMAD R11, R4, R7, RZ ;  /* 0x00000007040b7224 */ /* 0x001fc800078e02ff */
[----:B--2---:R-:W-:-:S04]  /*61c0*/  IMAD R11, R8, R11, RZ ;  /* 0x0000000b080b7224 */ /* 0x004fc800078e02ff */
[----:B------:R-:W-:-:S05]  /*61d0*/  IMAD R11, R11, 0x7, RZ ;  /* 0x000000070b0b7824 */ /* 0x000fca00078e02ff */
[----:B------:R-:W-:-:S13]  /*61e0*/  ISETP.GE.AND P0, PT, R0, R11, PT ;  /* 0x0000000b0000720c */ /* 0x000fda0003f06270 */
[----:B------:R-:W-:Y:S05]  /*61f0*/  @!P0 BRA `(.L_x_706) ;  /* 0xffffff9c00d48947 */ /* 0x000fea000383ffff */
[----:B------:R-:W-:Y:S05]  /*6200*/  EXIT ;  /* 0x000000000000794d */ /* 0x000fea0003800000 */
        .weak           $__internal_8_$__cuda_sm20_div_rn_f64_full
        .type           $__internal_8_$__cuda_sm20_div_rn_f64_full,@function
        .size           $__internal_8_$__cuda_sm20_div_rn_f64_full,($__internal_9_$__cuda_sm20_dsqrt_rn_f64_mediumpath_v1 - $__internal_8_$__cuda_sm20_div_rn_f64_full)
$__internal_8_$__cuda_sm20_div_rn_f64_full:
        /* <DEDUP_REMOVED lines=10> */
[----:B------:R-:W-:Y:S01]  /*62b0*/  ISETP.GE.U32.AND P1, PT, R5, R32, PT ;  /* 0x000000200500720c */ /* 0x000fe20003f26070 */
[----:B------:R-:W-:Y:S02]  /*62c0*/  IMAD.MOV.U32 R33, RZ, RZ, R5 ;  /* 0x000000ffff217224 */ /* 0x000fe400078e0005 */
[----:B------:R-:W-:Y:S02]  /*62d0*/  @!P2 LOP3.LUT R26, R19, 0x7ff00000, RZ, 0xc0, !PT ;  /* 0x7ff00000131aa812 */ /* 0x000fe400078ec0ff */
[----:B------:R-:W0:Y:S02]  /*62e0*/  MUFU.RCP64H R23, R9 ;  /* 0x0000000900177308 */ /* 0x000e240000001800 */
[----:B------:R-:W-:Y:S01]  /*62f0*/  @!P2 ISETP.GE.U32.AND P3, PT, R5, R26, PT ;  /* 0x0000001a0500a20c */ /* 0x000fe20003f66070 */
[----:B------:R-:W-:Y:S01]  /*6300*/  IMAD.MOV.U32 R26, RZ, RZ, 0x1ca00000 ;  /* 0x1ca00000ff1a7424 */ /* 0x000fe200078e00ff */
[----:B------:R-:W-:-:S05]  /*6310*/  @!P0 LOP3.LUT R32, R9, 0x7ff00000, RZ, 0xc0, !PT ;  /* 0x7ff0000009208812 */ /* 0x000fca00078ec0ff */
[----:B------:R-:W-:Y:S01]  /*6320*/  VIADD R34, R32, 0xffffffff ;  /* 0xffffffff20227836 */ /* 0x000fe20000000000 */
[----:B0-----:R-:W-:-:S08]  /*6330*/  DFMA R24, R22, -R8, 1 ;  /* 0x3ff000001618742b */ /* 0x001fd00000000808 */
[----:B------:R-:W-:-:S08]  /*6340*/  DFMA R24, R24, R24, R24 ;  /* 0x000000181818722b */ /* 0x000fd00000000018 */
[----:B------:R-:W-:Y:S01]  /*6350*/  DFMA R28, R22, R24, R22 ;  /* 0x00000018161c722b */ /* 0x000fe20000000016 */
[C---:B------:R-:W-:Y:S01]  /*6360*/  @!P2 SEL R25, R26.reuse, 0x63400000, !P3 ;  /* 0x634000001a19a807 */ /* 0x040fe20005800000 */
[----:B------:R-:W-:Y:S01]  /*6370*/  IMAD.MOV.U32 R22, RZ, RZ, R20 ;  /* 0x000000ffff167224 */ /* 0x000fe200078e0014 */
[----:B------:R-:W-:Y:S01]  /*6380*/  SEL R23, R26, 0x63400000, !P1 ;  /* 0x634000001a177807 */ /* 0x000fe20004800000 */
[----:B------:R-:W-:Y:S01]  /*6390*/  @!P2 IMAD.MOV.U32 R24, RZ, RZ, RZ ;  /* 0x000000ffff18a224 */ /* 0x000fe200078e00ff */
[--C-:B------:R-:W-:Y:S02]  /*63a0*/  @!P2 LOP3.LUT R25, R25, 0x80000000, R21.reuse, 0xf8, !PT ;  /* 0x800000001919a812 */ /* 0x100fe400078ef815 */
[----:B------:R-:W-:Y:S01]  /*63b0*/  LOP3.LUT R23, R23, 0x800fffff, R21, 0xf8, !PT ;  /* 0x800fffff17177812 */ /* 0x000fe200078ef815 */
[----:B------:R-:W-:Y:S01]  /*63c0*/  DFMA R30, R28, -R8, 1 ;  /* 0x3ff000001c1e742b */ /* 0x000fe20000000808 */
[----:B------:R-:W-:-:S06]  /*63d0*/  @!P2 LOP3.LUT R25, R25, 0x100000, RZ, 0xfc, !PT ;  /* 0x001000001919a812 */ /* 0x000fcc00078efcff */
[----:B------:R-:W-:Y:S02]  /*63e0*/  @!P2 DFMA R22, R22, 2, -R24 ;  /* 0x400000001616a82b */ /* 0x000fe40000000818 */
[----:B------:R-:W-:-:S08]  /*63f0*/  DFMA R30, R28, R30, R28 ;  /* 0x0000001e1c1e722b */ /* 0x000fd0000000001c */
[----:B------:R-:W-:Y:S01]  /*6400*/  @!P2 LOP3.LUT R33, R23, 0x7ff00000, RZ, 0xc0, !PT ;  /* 0x7ff000001721a812 */ /* 0x000fe200078ec0ff */
[----:B------:R-:W-:-:S04]  /*6410*/  DMUL R24, R30, R22 ;  /* 0x000000161e187228 */ /* 0x000fc80000000000 */
[----:B------:R-:W-:-:S04]  /*6420*/  VIADD R27, R33, 0xffffffff ;  /* 0xffffffff211b7836 */ /* 0x000fc80000000000 */
[----:B------:R-:W-:Y:S01]  /*6430*/  DFMA R28, R24, -R8, R22 ;  /* 0x80000008181c722b */ /* 0x000fe20000000016 */
[----:B------:R-:W-:-:S04]  /*6440*/  ISETP.GT.U32.AND P0, PT, R27, 0x7feffffe, PT ;  /* 0x7feffffe1b00780c */ /* 0x000fc80003f04070 */
[----:B------:R-:W-:-:S03]  /*6450*/  ISETP.GT.U32.OR P0, PT, R34, 0x7feffffe, P0 ;  /* 0x7feffffe2200780c */ /* 0x000fc60000704470 */
[----:B------:R-:W-:-:S10]  /*6460*/  DFMA R24, R30, R28, R24 ;  /* 0x0000001c1e18722b */ /* 0x000fd40000000018 */
        /* <DEDUP_REMOVED lines=28> */
.L_x_708:
        /* <DEDUP_REMOVED lines=16> */
.L_x_711:
[----:B------:R-:W-:Y:S01]  /*6730*/  LOP3.LUT R27, R19, 0x80000, RZ, 0xfc, !PT ;  /* 0x00080000131b7812 */ /* 0x000fe200078efcff */
[----:B------:R-:W-:Y:S01]  /*6740*/  IMAD.MOV.U32 R26, RZ, RZ, R18 ;  /* 0x000000ffff1a7224 */ /* 0x000fe200078e0012 */
[----:B------:R-:W-:Y:S06]  /*6750*/  BRA `(.L_x_709) ;  /* 0x0000000000087947 */ /* 0x000fec0003800000 */
.L_x_710:
[----:B------:R-:W-:Y:S01]  /*6760*/  LOP3.LUT R27, R21, 0x80000, RZ, 0xfc, !PT ;  /* 0x00080000151b7812 */ /* 0x000fe200078efcff */
[----:B------:R-:W-:-:S07]  /*6770*/  IMAD.MOV.U32 R26, RZ, RZ, R20 ;  /* 0x000000ffff1a7224 */ /* 0x000fce00078e0014 */
.L_x_709:
[----:B------:R-:W-:Y:S05]  /*6780*/  BSYNC.RECONVERGENT B2 ;  /* 0x0000000000027941 */ /* 0x000fea0003800200 */
.L_x_707:
[----:B------:R-:W-:Y:S02]  /*6790*/  IMAD.MOV.U32 R8, RZ, RZ, R2 ;  /* 0x000000ffff087224 */ /* 0x000fe400078e0002 */
[----:B------:R-:W-:Y:S02]  /*67a0*/  IMAD.MOV.U32 R9, RZ, RZ, 0x0 ;  /* 0x00000000ff097424 */ /* 0x000fe400078e00ff */
[----:B------:R-:W-:Y:S02]  /*67b0*/  IMAD.MOV.U32 R18, RZ, RZ, R26 ;  /* 0x000000ffff127224 */ /* 0x000fe400078e001a */
[----:B------:R-:W-:Y:S01]  /*67c0*/  IMAD.MOV.U32 R19, RZ, RZ, R27 ;  /* 0x000000ffff137224 */ /* 0x000fe200078e001b */
[----:B------:R-:W-:Y:S06]  /*67d0*/  RET.REL.NODEC R8 `(_Z16Vext_s0_deri_calPiPdS0_S0_S0_S0_S_S0_S0_S0_S0_S0_S_S_S_S0_S0_S0_S0_S0_S0_S0_S_S_S0_S0_S0_S0_S0_S0_S_S_S0_S0_S0_S0_S0_S0_S0_S0_S0_S0_S0_S0_S0_S0_) ;  /* 0xffffff9808087950 */ /* 0x000fec0003c3ffff */
        .weak           $__internal_9_$__cuda_sm20_dsqrt_rn_f64_mediumpath_v1
        .type           $__internal_9_$__cuda_sm20_dsqrt_rn_f64_mediumpath_v1,@function
        .size           $__internal_9_$__cuda_sm20_dsqrt_rn_f64_mediumpath_v1,($_Z16Vext_s0_deri_calPiPdS0_S0_S0_S0_S_S0_S0_S0_S0_S0_S_S_S_S0_S0_S0_S0_S0_S0_S0_S_S_S0_S0_S0_S0_S0_S0_S_S_S0_S0_S0_S0_S0_S0_S0_S0_S0_S0_S0_S0_S0_S0_$__internal_accurate_pow - $__internal_9_$__cuda_sm20_dsqrt_rn_f64_mediumpath_v1)
$__internal_9_$__cuda_sm20_dsqrt_rn_f64_mediumpath_v1:
[----:B------:R-:W-:Y:S01]  /*67e0*/  ISETP.GE.U32.AND P0, PT, R22, -0x3400000, PT ;  /* 0xfcc000001600780c */ /* 0x000fe20003f06070 */
[----:B------:R-:W-:Y:S01]  /*67f0*/  BSSY.RECONVERGENT B2, `(.L_x_712) ;  /* 0x0000027000027945 */ /* 0x000fe20003800200 */
[----:B------:R-:W-:Y:S02]  /*6800*/  IMAD.MOV.U32 R22, RZ, RZ, R30 ;  /* 0x000000ffff167224 */ /* 0x000fe400078e001e */
        /* <DEDUP_REMOVED lines=12> */
.L_x_713:
        /* <DEDUP_REMOVED lines=9> */
[----:B------:R-:W-:Y:S02]  /*6960*/  IMAD.MOV.U32 R24, RZ, RZ, RZ ;  /* 0x000000ffff187224 */ /* 0x000fe400078e00ff */
[----:B------:R-:W-:Y:S02]  /*6970*/  IMAD.MOV.U32 R28, RZ, RZ, 0x0 ;  /* 0x00000000ff1c7424 */ /* 0x000fe400078e00ff */
[----:B------:R-:W-:Y:S01]  /*6980*/  IMAD.MOV.U32 R29, RZ, RZ, 0x3fd80000 ;  /* 0x3fd80000ff1d7424 */ /* 0x000fe200078e00ff */
        /* <DEDUP_REMOVED lines=12> */
.L_x_715:
[----:B------:R-:W-:-:S11]  /*6a50*/  DADD R24, R22, R22 ;  /* 0x0000000016187229 */ /* 0x000fd60000000016 */
.L_x_714:
[----:B------:R-:W-:Y:S05]  /*6a60*/  BSYNC.RECONVERGENT B2 ;  /* 0x0000000000027941 */ /* 0x000fea0003800200 */
.L_x_712:
[----:B------:R-:W-:Y:S02]  /*6a70*/  IMAD.MOV.U32 R22, RZ, RZ, R2 ;  /* 0x000000ffff167224 */ /* 0x000fe400078e0002 */
[----:B------:R-:W-:-:S04]  /*6a80*/  IMAD.MOV.U32 R23, RZ, RZ, 0x0 ;  /* 0x00000000ff177424 */ /* 0x000fc800078e00ff */
[----:B------:R-:W-:Y:S05]  /*6a90*/  RET.REL.NODEC R22 `(_Z16Vext_s0_deri_calPiPdS0_S0_S0_S0_S_S0_S0_S0_S0_S0_S_S_S_S0_S0_S0_S0_S0_S0_S0_S_S_S0_S0_S0_S0_S0_S0_S_S_S0_S0_S0_S0_S0_S0_S0_S0_S0_S0_S0_S0_S0_S0_) ;  /* 0xffffff9416587950 */ /* 0x000fea0003c3ffff */
        .type           $_Z16Vext_s0_deri_calPiPdS0_S0_S0_S0_S_S0_S0_S0_S0_S0_S_S_S_S0_S0_S0_S0_S0_S0_S0_S_S_S0_S0_S0_S0_S0_S0_S_S_S0_S0_S0_S0_S0_S0_S0_S0_S0_S0_S0_S0_S0_S0_$__internal_accurate_pow,@function
        .size           $_Z16Vext_s0_deri_calPiPdS0_S0_S0_S0_S_S0_S0_S0_S0_S0_S_S_S_S0_S0_S0_S0_S0_S0_S0_S_S_S0_S0_S0_S0_S0_S0_S_S_S0_S0_S0_S0_S0_S0_S0_S0_S0_S0_S0_S0_S0_S0_$__internal_accurate_pow,($_Z16Vext_s0_deri_calPiPdS0_S0_S0_S0_S_S0_S0_S0_S0_S0_S_S_S_S0_S0_S0_S0_S0_S0_S0_S_S_S0_S0_S0_S0_S0_S0_S_S_S0_S0_S0_S0_S0_S0_S0_S0_S0_S0_S0_S0_S0_S0_$__internal_trig_reduction_slowpathd - $_Z16Vext_s0_deri_calPiPdS0_S0_S0_S0_S_S0_S0_S0_S0_S0_S_S_S_S0_S0_S0_S0_S0_S0_S0_S_S_S0_S0_S0_S0_S0_S0_S_S_S0_S0_S0_S0_S0_S0_S0_S0_S0_S0_S0_S0_S0_S0_$__internal_accurate_pow)
$_Z16Vext_s0_deri_calPiPdS0_S0_S0_S0_S_S0_S0_S0_S0_S0_S_S_S_S0_S0_S0_S0_S0_S0_S0_S_S_S0_S0_S0_S0_S0_S0_S_S_S0_S0_S0_S0_S0_S0_S0_S0_S0_S0_S0_S0_S0_S0_$__internal_accurate_pow:
[----:B------:R-:W-:Y:S01]  /*6aa0*/  ISETP.GT.U32.AND P1, PT, R9, 0xfffff, PT ;  /* 0x000fffff0900780c */ /* 0x000fe20003f24070 */
[----:B------:R-:W-:Y:S01]  /*6ab0*/  IMAD.MOV.U32 R26, RZ, RZ, R9 ;  /* 0x000000ffff1a7224 */ /* 0x000fe200078e0009 */
[----:B------:R-:W-:Y:S01]  /*6ac0*/  UMOV UR8, 0x7d2cafe2 ;  /* 0x7d2cafe200087882 */ /* 0x000fe20000000000 */
[----:B------:R-:W-:Y:S01]  /*6ad0*/  UMOV UR9, 0x3eb0f5ff ;  /* 0x3eb0f5ff00097882 */ /* 0x000fe20000000000 */
[----:B------:R-:W-:Y:S01]  /*6ae0*/  UMOV UR10, 0x3b39803f ;  /* 0x3b39803f000a7882 */ /* 0x000fe20000000000 */
[----:B------:R-:W-:-:S08]  /*6af0*/  UMOV UR11, 0x3c7abc9e ;  /* 0x3c7abc9e000b7882 */ /* 0x000fd00000000000 */
[----:B------:R-:W-:Y:S01]  /*6b00*/  @!P1 DMUL R24, R8, 1.80143985094819840000e+16 ;  /* 0x4350000008189828 */ /* 0x000fe20000000000 */
[----:B------:R-:W-:-:S09]  /*6b10*/  SHF.R.U32.HI R9, RZ, 0x14, R9 ;  /* 0x00000014ff097819 */ /* 0x000fd20000011609 */
[----:B------:R-:W-:Y:S01]  /*6b20*/  @!P1 IMAD.MOV.U32 R26, RZ, RZ, R25 ;  /* 0x000000ffff1a9224 */ /* 0x000fe200078e0019 */
[----:B------:R-:W-:Y:S01]  /*6b30*/  @!P1 LEA.HI R9, R25, 0xffffffca, RZ, 0xc ;  /* 0xffffffca19099811 */ /* 0x000fe200078f60ff */
[----:B------:R-:W-:-:S03]  /*6b40*/  @!P1 IMAD.MOV.U32 R8, RZ, RZ, R24 ;  /* 0x000000ffff089224 */ /* 0x000fc600078e0018 */
[----:B------:R-:W-:Y:S01]  /*6b50*/  LOP3.LUT R26, R26, 0x800fffff, RZ, 0xc0, !PT ;  /* 0x800fffff1a1a7812 */ /* 0x000fe200078ec0ff */
[----:B------:R-:W-:Y:S02]  /*6b60*/  IMAD.MOV.U32 R40, RZ, RZ, R8 ;  /* 0x000000ffff287224 */ /* 0x000fe400078e0008 */
[----:B------:R-:W-:Y:S01]  /*6b70*/  VIADD R8, R9, 0xfffffc01 ;  /* 0xfffffc0109087836 */ /* 0x000fe20000000000 */
[----:B------:R-:W-:Y:S01]  /*6b80*/  LOP3.LUT R41, R26, 0x3ff00000, RZ, 0xfc, !PT ;  /* 0x3ff000001a297812 */ /* 0x000fe200078efcff */
[----:B------:R-:W-:-:S03]  /*6b90*/  IMAD.MOV.U32 R26, RZ, RZ, RZ ;  /* 0x000000ffff1a7224 */ /* 0x000fc600078e00ff */
[----:B------:R-:W-:-:S13]  /*6ba0*/  ISETP.GE.U32.AND P2, PT, R41, 0x3ff6a09f, PT ;  /* 0x3ff6a09f2900780c */ /* 0x000fda0003f46070 */
[----:B------:R-:W-:Y:S02]  /*6bb0*/  @P2 VIADD R27, R41, 0xfff00000 ;  /* 0xfff00000291b2836 */ /* 0x000fe40000000000 */
[----:B------:R-:W-:Y:S02]  /*6bc0*/  @P2 VIADD R8, R9, 0xfffffc02 ;  /* 0xfffffc0209082836 */ /* 0x000fe40000000000 */
[----:B------:R-:W-:Y:S02]  /*6bd0*/  @P2 IMAD.MOV.U32 R41, RZ, RZ, R27 ;  /* 0x000000ffff292224 */ /* 0x000fe400078e001b */
[----:B------:R-:W-:Y:S01]  /*6be0*/  IMAD.MOV.U32 R9, RZ, RZ, 0x43300000 ;  /* 0x43300000ff097424 */ /* 0x000fe200078e00ff */
[----:B------:R-:W-:-:S03]  /*6bf0*/  LOP3.LUT R8, R8, 0x80000000, RZ, 0x3c, !PT ;  /* 0x8000000008087812 */ /* 0x000fc600078e3cff */
[C---:B------:R-:W-:Y:S02]  /*6c00*/  DADD R32, R40.reuse, 1 ;  /* 0x3ff0000028207429 */ /* 0x040fe40000000000 */
[----:B------:R-:W-:-:S04]  /*6c10*/  DADD R40, R40, -1 ;  /* 0xbff0000028287429 */ /* 0x000fc80000000000 */
[----:B------:R-:W0:Y:S02]  /*6c20*/  MUFU.RCP64H R27, R33 ;  /* 0x00000021001b7308 */ /* 0x000e240000001800 */
[----:B0-----:R-:W-:-:S08]  /*6c30*/  DFMA R30, -R32, R26, 1 ;  /* 0x3ff00000201e742b */ /* 0x001fd0000000011a */
[----:B------:R-:W-:-:S08]  /*6c40*/  DFMA R30, R30, R30, R30 ;  /* 0x0000001e1e1e722b */ /* 0x000fd0000000001e */
[----:B------:R-:W-:Y:S01]  /*6c50*/  DFMA R30, R26, R30, R26 ;  /* 0x0000001e1a1e722b */ /* 0x000fe2000000001a */
[----:B------:R-:W-:Y:S02]  /*6c60*/  IMAD.MOV.U32 R26, RZ, RZ, 0x41ad3b5a ;  /* 0x41ad3b5aff1a7424 */ /* 0x000fe400078e00ff */
[----:B------:R-:W-:-:S05]  /*6c70*/  IMAD.MOV.U32 R27, RZ, RZ, 0x3ed0f5d2 ;  /* 0x3ed0f5d2ff1b7424 */ /* 0x000fca00078e00ff */
[----:B------:R-:W-:-:S08]  /*6c80*/  DMUL R28, R40, R30 ;  /* 0x0000001e281c7228 */ /* 0x000fd00000000000 */
[----:B------:R-:W-:-:S08]  /*6c90*/  DFMA R28, R40, R30, R28 ;  /* 0x0000001e281c722b */ /* 0x000fd0000000001c */
[CC--:B------:R-:W-:Y:S02]  /*6ca0*/  DMUL R38, R28.reuse, R28.reuse ;  /* 0x0000001c1c267228 */ /* 0x0c0fe40000000000 */
[----:B------:R-:W-:-:S06]  /*6cb0*/  DMUL R42, R28, R28 ;  /* 0x0000001c1c2a7228 */ /* 0x000fcc0000000000 */
        /* <DEDUP_REMOVED lines=18> */
[----:B------:R-:W-:-:S05]  /*6de0*/  DMUL R26, R30, R26 ;  /* 0x0000001a1e1a7228 */ /* 0x000fca0000000000 */
[----:B------:R-:W-:Y:S01]  /*6df0*/  DFMA R34, R38, R34, UR8 ;  /* 0x0000000826227e2b */ /* 0x000fe20008000022 */
[----:B------:R-:W-:Y:S01]  /*6e00*/  UMOV UR8, 0x55555555 ;  /* 0x5555555500087882 */ /* 0x000fe20000000000 */
[----:B------:R-:W-:-:S03]  /*6e10*/  UMOV UR9, 0x3fb55555 ;  /* 0x3fb5555500097882 */ /* 0x000fc60000000000 */
[----:B------:R-:W-:Y:S02]  /*6e20*/  VIADD R41, R27, 0x100000 ;  /* 0x001000001b297836 */ /* 0x000fe40000000000 */
[----:B------:R-:W-:Y:S01]  /*6e30*/  IMAD.MOV.U32 R40, RZ, RZ, R26 ;  /* 0x000000ffff287224 */ /* 0x000fe200078e001a */
[----:B------:R-:W-:-:S08]  /*6e40*/  DFMA R36, R38, R34, UR8 ;  /* 0x0000000826247e2b */ /* 0x000fd00008000022 */
[----:B------:R-:W-:Y:S01]  /*6e50*/  DADD R32, -R36, UR8 ;  /* 0x0000000824207e29 */ /* 0x000fe20008000100 */
[----:B------:R-:W-:Y:S01]  /*6e60*/  UMOV UR8, 0xb9e7b0 ;  /* 0x00b9e7b000087882 */ /* 0x000fe20000000000 */
[----:B------:R-:W-:-:S06]  /*6e70*/  UMOV UR9, 0x3c46a4cb ;  /* 0x3c46a4cb00097882 */ /* 0x000fcc0000000000 */
[----:B------:R-:W-:Y:S02]  /*6e80*/  DFMA R34, R38, R34, R32 ;  /* 0x000000222622722b */ /* 0x000fe40000000020 */
[C---:B------:R-:W-:Y:S02]  /*6e90*/  DMUL R32, R28.reuse, R42 ;  /* 0x0000002a1c207228 */ /* 0x040fe40000000000 */
[----:B------:R-:W-:-:S04]  /*6ea0*/  DFMA R38, R28, R28, -R42 ;  /* 0x0000001c1c26722b */ /* 0x000fc8000000082a */
[----:B------:R-:W-:Y:S01]  /*6eb0*/  DADD R30, R34, -UR8 ;  /* 0x80000008221e7e29 */ /* 0x000fe20008000000 */
[----:B------:R-:W-:Y:S01]  /*6ec0*/  UMOV UR8, 0x80000000 ;  /* 0x8000000000087882 */ /* 0x000fe20000000000 */
[C---:B------:R-:W-:Y:S01]  /*6ed0*/  DFMA R44, R28.reuse, R42, -R32 ;  /* 0x0000002a1c2c722b */ /* 0x040fe20000000820 */
[----:B------:R-:W-:Y:S01]  /*6ee0*/  UMOV UR9, 0x43300000 ;  /* 0x4330000000097882 */ /* 0x000fe20000000000 */
[----:B------:R-:W-:Y:S02]  /*6ef0*/  DFMA R40, R28, R40, R38 ;  /* 0x000000281c28722b */ /* 0x000fe40000000026 */
[----:B------:R-:W-:Y:S01]  /*6f00*/  DADD R24, R8, -UR8 ;  /* 0x8000000808187e29 */ /* 0x000fe20008000000 */
[----:B------:R-:W-:Y:S01]  /*6f10*/  UMOV UR8, 0xfefa39ef ;  /* 0xfefa39ef00087882 */ /* 0x000fe20000000000 */
[----:B------:R-:W-:Y:S01]  /*6f20*/  DADD R34, R36, R30 ;  /* 0x0000000024227229 */ /* 0x000fe2000000001e */
[----:B------:R-:W-:Y:S01]  /*6f30*/  UMOV UR9, 0x3fe62e42 ;  /* 0x3fe62e4200097882 */ /* 0x000fe20000000000 */
[----:B------:R-:W-:-:S06]  /*6f40*/  DFMA R44, R26, R42, R44 ;  /* 0x0000002a1a2c722b */ /* 0x000fcc000000002c */
[----:B------:R-:W-:Y:S02]  /*6f50*/  DMUL R38, R34, R32 ;  /* 0x0000002022267228 */ /* 0x000fe40000000000 */
[----:B------:R-:W-:Y:S02]  /*6f60*/  DADD R42, R36, -R34 ;  /* 0x00000000242a7229 */ /* 0x000fe40000000822 */
[----:B------:R-:W-:-:S04]  /*6f70*/  DFMA R40, R28, R40, R44 ;  /* 0x000000281c28722b */ /* 0x000fc8000000002c */
[----:B------:R-:W-:Y:S02]  /*6f80*/  DFMA R36, R34, R32, -R38 ;  /* 0x000000202224722b */ /* 0x000fe40000000826 */
[----:B------:R-:W-:-:S06]  /*6f90*/  DADD R42, R30, R42 ;  /* 0x000000001e2a7229 */ /* 0x000fcc000000002a */
        /* <DEDUP_REMOVED lines=9> */
[----:B------:R-:W-:-:S08]  /*7030*/  DADD R26, R26, R28 ;  /* 0x000000001a1a7229 */ /* 0x000fd0000000001c */
[----:B------:R-:W-:-:S08]  /*7040*/  DADD R28, R30, R26 ;  /* 0x000000001e1c7229 */ /* 0x000fd0000000001a */
[--C-:B------:R-:W-:Y:S02]  /*7050*/  DFMA R8, R24, UR8, R28.reuse ;  /* 0x0000000818087c2b */ /* 0x100fe4000800001c */
[----:B------:R-:W-:-:S06]  /*7060*/  DADD R32, R30, -R28 ;  /* 0x000000001e207229 */ /* 0x000fcc000000081c */
[----:B------:R-:W-:Y:S02]  /*7070*/  DFMA R30, R24, -UR8, R8 ;  /* 0x80000008181e7c2b */ /* 0x000fe40008000008 */
[----:B------:R-:W-:-:S06]  /*7080*/  DADD R32, R26, R32 ;  /* 0x000000001a207229 */ /* 0x000fcc0000000020 */
[----:B------:R-:W-:Y:S01]  /*7090*/  DADD R30, -R28, R30 ;  /* 0x000000001c1e7229 */ /* 0x000fe2000000011e */
[----:B------:R-:W-:Y:S02]  /*70a0*/  IMAD.MOV.U32 R29, RZ, RZ, R5 ;  /* 0x000000ffff1d7224 */ /* 0x000fe400078e0005 */
[----:B------:R-:W-:Y:S02]  /*70b0*/  IMAD.MOV.U32 R28, RZ, RZ, R4 ;  /* 0x000000ffff1c7224 */ /* 0x000fe400078e0004 */
[C---:B------:R-:W-:Y:S01]  /*70c0*/  IMAD.SHL.U32 R5, R29.reuse, 0x2, RZ ;  /* 0x000000021d057824 */ /* 0x040fe200078e00ff */
[----:B------:R-:W-:Y:S02]  /*70d0*/  LOP3.LUT R26, R29, 0xff0fffff, RZ, 0xc0, !PT ;  /* 0xff0fffff1d1a7812 */ /* 0x000fe400078ec0ff */
[----:B------:R-:W-:Y:S02]  /*70e0*/  DADD R30, R32, -R30 ;  /* 0x00000000201e7229 */ /* 0x000fe4000000081e */
[----:B------:R-:W-:-:S04]  /*70f0*/  ISETP.GT.U32.AND P1, PT, R5, -0x2000001, PT ;  /* 0xfdffffff0500780c */ /* 0x000fc80003f24070 */
[----:B------:R-:W-:Y:S02]  /*7100*/  SEL R27, R26, R29, P1 ;  /* 0x0000001d1a1b7207 */ /* 0x000fe40000800000 */
[----:B------:R-:W-:Y:S01]  /*7110*/  DFMA R24, R24, UR10, R30 ;  /* 0x0000000a18187c2b */ /* 0x000fe2000800001e */
[----:B------:R-:W-:-:S07]  /*7120*/  IMAD.MOV.U32 R26, RZ, RZ, R28 ;  /* 0x000000ffff1a7224 */ /* 0x000fce00078e001c */
        /* <DEDUP_REMOVED lines=64> */
.L_x_716:
[----:B------:R-:W-:Y:S01]  /*7530*/  DFMA R24, R24, R28, R28 ;  /* 0x0000001c1818722b */ /* 0x000fe2000000001c */
[----:B------:R-:W-:Y:S01]  /*7540*/  IMAD.MOV.U32 R8, RZ, RZ, R2 ;  /* 0x000000ffff087224 */ /* 0x000fe200078e0002 */
[----:B------:R-:W-:Y:S01]  /*7550*/  DSETP.NEU.AND P1, PT, |R28|, +INF , PT ;  /* 0x7ff000001c00742a */ /* 0x000fe20003f2d200 */
[----:B------:R-:W-:-:S07]  /*7560*/  IMAD.MOV.U32 R9, RZ, RZ, 0x0 ;  /* 0x00000000ff097424 */ /* 0x000fce00078e00ff */
[----:B------:R-:W-:Y:S02]  /*7570*/  FSEL R5, R28, R24, !P1 ;  /* 0x000000181c057208 */ /* 0x000fe40004800000 */
[----:B------:R-:W-:Y:S01]  /*7580*/  FSEL R24, R29, R25, !P1 ;  /* 0x000000191d187208 */ /* 0x000fe20004800000 */
[----:B------:R-:W-:Y:S06]  /*7590*/  RET.REL.NODEC R8 `(_Z16Vext_s0_deri_calPiPdS0_S0_S0_S0_S_S0_S0_S0_S0_S0_S_S_S_S0_S0_S0_S0_S0_S0_S0_S_S_S0_S0_S0_S0_S0_S0_S_S_S0_S0_S0_S0_S0_S0_S0_S0_S0_S0_S0_S0_S0_S0_) ;  /* 0xffffff8808987950 */ /* 0x000fec0003c3ffff */
        .type           $_Z16Vext_s0_deri_calPiPdS0_S0_S0_S0_S_S0_S0_S0_S0_S0_S_S_S_S0_S0_S0_S0_S0_S0_S0_S_S_S0_S0_S0_S0_S0_S0_S_S_S0_S0_S0_S0_S0_S0_S0_S0_S0_S0_S0_S0_S0_S0_$__internal_trig_reduction_slowpathd,@function
        .size           $_Z16Vext_s0_deri_calPiPdS0_S0_S0_S0_S_S0_S0_S0_S0_S0_S_S_S_S0_S0_S0_S0_S0_S0_S0_S_S_S0_S0_S0_S0_S0_S0_S_S_S0_S0_S0_S0_S0_S0_S0_S0_S0_S0_S0_S0_S0_S0_$__internal_trig_reduction_slowpathd,(.L_x_2002 - $_Z16Vext_s0_deri_calPiPdS0_S0_S0_S0_S_S0_S0_S0_S0_S0_S_S_S_S0_S0_S0_S0_S0_S0_S0_S_S_S0_S0_S0_S0_S0_S0_S_S_S0_S0_S0_S0_S0_S0_S0_S0_S0_S0_S0_S0_S0_S0_$__internal_trig_reduction_slowpathd)
$_Z16Vext_s0_deri_calPiPdS0_S0_S0_S0_S_S0_S0_S0_S0_S0_S_S_S_S0_S0_S0_S0_S0_S0_S0_S_S_S0_S0_S0_S0_S0_S0_S_S_S0_S0_S0_S0_S0_S0_S0_S0_S0_S0_S0_S0_S0_S0_$__internal_trig_reduction_slowpathd:
        /* <DEDUP_REMOVED lines=9> */
[----:B------:R-:W-:Y:S02]  /*7630*/  ISETP.GE.U32.AND P0, PT, R20, 0x80, PT ;  /* 0x000000801400780c */ /* 0x000fe40003f06070 */
[C---:B------:R-:W-:Y:S02]  /*7640*/  IADD3 R21, PT, PT, -R2.reuse, 0x13, RZ ;  /* 0x0000001302157810 */ /* 0x040fe40007ffe1ff */
[----:B------:R-:W-:Y:S02]  /*7650*/  IADD3 R27, PT, PT, -R2, 0xf, RZ ;  /* 0x0000000f021b7810 */ /* 0x000fe40007ffe1ff */
[----:B------:R-:W-:-:S04]  /*7660*/  SEL R21, R21, 0x12, P0 ;  /* 0x0000001215157807 */ /* 0x000fc80000000000 */
[----:B------:R-:W-:-:S13]  /*7670*/  ISETP.GE.AND P0, PT, R27, R21, PT ;  /* 0x000000151b00720c */ /* 0x000fda0003f06270 */
[----:B------:R-:W-:Y:S05]  /*7680*/  @P0 BRA `(.L_x_719) ;  /* 0x0000000000980947 */ /* 0x000fea0003800000 */
[----:B------:R-:W0:Y:S01]  /*7690*/  LDC.64 R52, c[0x0][0x358] ;  /* 0x0000d600ff347b82 */ /* 0x000e220000000a00 */
[C---:B------:R-:W-:Y:S01]  /*76a0*/  SHF.L.U64.HI R22, R24.reuse, 0xb, R43 ;  /* 0x0000000b18167819 */ /* 0x040fe2000001022b */
[----:B------:R-:W-:Y:S01]  /*76b0*/  BSSY.RECONVERGENT B1, `(.L_x_720) ;  /* 0x0000022000017945 */ /* 0x000fe20003800200 */
[----:B------:R-:W-:Y:S01]  /*76c0*/  IMAD.SHL.U32 R20, R24, 0x800, RZ ;  /* 0x0000080018147824 */ /* 0x000fe200078e00ff */
[----:B------:R-:W-:Y:S01]  /*76d0*/  IADD3 R29, PT, PT, RZ, -R2, -R21 ;  /* 0x80000002ff1d7210 */ /* 0x000fe20007ffe815 */
[----:B------:R-:W-:Y:S01]  /*76e0*/  IMAD.MOV.U32 R28, RZ, RZ, RZ ;  /* 0x000000ffff1c7224 */ /* 0x000fe200078e00ff */
[----:B------:R-:W-:Y:S02]  /*76f0*/  CS2R R56, SRZ ;  /* 0x0000000000387805 */ /* 0x000fe4000001ff00 */
[----:B------:R-:W-:-:S07]  /*7700*/  LOP3.LUT R22, R22, 0x80000000, RZ, 0xfc, !PT ;  /* 0x8000000016167812 */ /* 0x000fce00078efcff */
.L_x_721:
[----:B------:R-:W1:Y:S01]  /*7710*/  LDC.64 R24, c[0x4][0x1c0] ;  /* 0x01007000ff187b82 */ /* 0x000e620000000a00 */
[----:B0-----:R-:W-:Y:S02]  /*7720*/  R2UR UR8, R52 ;  /* 0x00000000340872ca */ /* 0x001fe400000e0000 */
[----:B------:R-:W-:Y:S01]  /*7730*/  R2UR UR9, R53 ;  /* 0x00000000350972ca */ /* 0x000fe200000e0000 */
[----:B-1----:R-:W-:-:S12]  /*7740*/  IMAD.WIDE R54, R27, 0x8, R24 ;  /* 0x000000081b367825 */ /* 0x002fd800078e0218 */
[----:B------:R-:W2:Y:S01]  /*7750*/  LDG.E.64.CONSTANT R54, desc[UR8][R54.64] ;  /* 0x0000000836367981 */ /* 0x000ea2000c1e9b00 */
[----:B------:R-:W-:Y:S02]  /*7760*/  VIADD R29, R29, 0x1 ;  /* 0x000000011d1d7836 */ /* 0x000fe40000000000 */
[C---:B------:R-:W-:Y:S02]  /*7770*/  IMAD R31, R28.reuse, 0x8, R1 ;  /* 0x000000081c1f7824 */ /* 0x040fe400078e0201 */
[----:B------:R-:W-:Y:S02]  /*7780*/  VIADD R28, R28, 0x1 ;  /* 0x000000011c1c7836 */ /* 0x000fe40000000000 */
[----:B------:R-:W-:Y:S02]  /*7790*/  VIADD R27, R27, 0x1 ;  /* 0x000000011b1b7836 */ /* 0x000fe40000000000 */
[----:B--2---:R-:W-:-:S04]  /*77a0*/  IMAD.WIDE.U32 R56, P1, R54, R20, R56 ;  /* 0x0000001436387225 */ /* 0x004fc80007820038 */
[C---:B------:R-:W-:Y:S02]  /*77b0*/  IMAD R24, R54.reuse, R22, RZ ;  /* 0x0000001636187224 */ /* 0x040fe400078e02ff */
[----:B------:R-:W-:Y:S02]  /*77c0*/  IMAD R23, R55, R20, RZ ;  /* 0x0000001437177224 */ /* 0x000fe400078e02ff */
[----:B------:R-:W-:Y:S01]  /*77d0*/  IMAD.HI.U32 R26, R54, R22, RZ ;  /* 0x00000016361a7227 */ /* 0x000fe200078e00ff */
[----:B------:R-:W-:-:S03]  /*77e0*/  IADD3 R24, P2, PT, R24, R57, RZ ;  /* 0x0000003918187210 */ /* 0x000fc60007f5e0ff */
[----:B------:R-:W-:Y:S01]  /*77f0*/  IMAD.X R26, RZ, RZ, R26, P1 ;  /* 0x000000ffff1a7224 */ /* 0x000fe200008e061a */
[----:B------:R-:W-:Y:S01]  /*7800*/  IADD3 R57, P0, PT, R23, R24, RZ ;  /* 0x0000001817397210 */ /* 0x000fe20007f1e0ff */
[----:B------:R-:W-:Y:S01]  /*7810*/  IMAD.HI.U32 R23, R55, R20, RZ ;  /* 0x0000001437177227 */ /* 0x000fe200078e00ff */
[----:B------:R-:W-:-:S03]  /*7820*/  ISETP.NE.AND P1, PT, R29, -0xf, PT ;  /* 0xfffffff11d00780c */ /* 0x000fc60003f25270 */
[----:B------:R-:W-:Y:S01]  /*7830*/  IMAD R25, R55, R22, RZ ;  /* 0x0000001637197224 */ /* 0x000fe200078e02ff */
[----:B------:R-:W-:Y:S01]  /*7840*/  IADD3.X R26, P2, PT, R23, R26, RZ, P2, !PT ;  /* 0x0000001a171a7210 */ /* 0x000fe2000175e4ff */
[----:B------:R-:W-:Y:S01]  /*7850*/  IMAD.HI.U32 R24, R55, R22, RZ ;  /* 0x0000001637187227 */ /* 0x000fe200078e00ff */
[----:B------:R0:W-:Y:S02]  /*7860*/  STL.64 [R31], R56 ;  /* 0x000000381f007387 */ /* 0x0001e40000100a00 */
[----:B------:R-:W-:Y:S01]  /*7870*/  IADD3.X R26, P0, PT, R25, R26, RZ, P0, !PT ;  /* 0x0000001a191a7210 */ /* 0x000fe2000071e4ff */
[----:B------:R-:W-:-:S04]  /*7880*/  IMAD.X R23, RZ, RZ, R24, P2 ;  /* 0x000000ffff177224 */ /* 0x000fc800010e0618 */
[----:B------:R-:W-:Y:S02]  /*7890*/  IMAD.X R23, RZ, RZ, R23, P0 ;  /* 0x000000ffff177224 */ /* 0x000fe400000e0617 */
[----:B0-----:R-:W-:Y:S02]  /*78a0*/  IMAD.MOV.U32 R56, RZ, RZ, R26 ;  /* 0x000000ffff387224 */ /* 0x001fe400078e001a */
[----:B------:R-:W-:Y:S01]  /*78b0*/  IMAD.MOV.U32 R57, RZ, RZ, R23 ;  /* 0x000000ffff397224 */ /* 0x000fe200078e0017 */
[----:B------:R-:W-:Y:S06]  /*78c0*/  @P1 BRA `(.L_x_721) ;  /* 0xfffffffc00901947 */ /* 0x000fec000383ffff */
[----:B------:R-:W-:Y:S05]  /*78d0*/  BSYNC.RECONVERGENT B1 ;  /* 0x0000000000017941 */ /* 0x000fea0003800200 */
.L_x_720:
[----:B------:R-:W-:-:S07]  /*78e0*/  IMAD.MOV.U32 R27, RZ, RZ, R21 ;  /* 0x000000ffff1b7224 */ /* 0x000fce00078e0015 */
.L_x_719:
[----:B------:R-:W-:Y:S05]  /*78f0*/  BSYNC.RECONVERGENT B0 ;  /* 0x0000000000007941 */ /* 0x000fea0003800200 */
.L_x_718:
[----:B------:R-:W-:Y:S01]  /*7900*/  LOP3.LUT P0, R45, R45, 0x3f, RZ, 0xc0, !PT ;  /* 0x0000003f2d2d7812 */ /* 0x000fe2000780c0ff */
[----:B------:R-:W-:-:S04]  /*7910*/  IMAD.IADD R2, R2, 0x1, R27 ;  /* 0x0000000102027824 */ /* 0x000fc800078e021b */
[----:B------:R-:W-:-:S05]  /*7920*/  IMAD.U32 R29, R2, 0x8, R1 ;  /* 0x00000008021d7824 */ /* 0x000fca00078e0001 */
[----:B------:R0:W-:Y:S04]  /*7930*/  STL.64 [R29+-0x78], R56 ;  /* 0xffff88381d007387 */ /* 0x0001e80000100a00 */
[----:B------:R-:W2:Y:S04]  /*7940*/  @P0 LDL.64 R24, [R1+0x8] ;  /* 0x0000080001180983 */ /* 0x000ea80000100a00 */
[----:B------:R-:W3:Y:S04]  /*7950*/  LDL.64 R22, [R1+0x10] ;  /* 0x0000100001167983 */ /* 0x000ee80000100a00 */
[----:B------:R-:W0:Y:S01]  /*7960*/  LDL.64 R20, [R1+0x18] ;  /* 0x0000180001147983 */ /* 0x000e220000100a00 */
[----:B------:R-:W-:Y:S01]  /*7970*/  @P0 LOP3.LUT R2, R45, 0x3f, RZ, 0x3c, !PT ;  /* 0x0000003f2d020812 */ /* 0x000fe200078e3cff */
[----:B------:R-:W-:Y:S01]  /*7980*/  BSSY.RECONVERGENT B0, `(.L_x_722) ;  /* 0x0000034000007945 */ /* 0x000fe20003800200 */
[----:B--2---:R-:W-:-:S02]  /*7990*/  @P0 SHF.R.U64 R28, R24, 0x1, R25 ;  /* 0x00000001181c0819 */ /* 0x004fc40000001219 */
[----:B------:R-:W-:Y:S02]  /*79a0*/  @P0 SHF.R.U32.HI R31, RZ, 0x1, R25 ;  /* 0x00000001ff1f0819 */ /* 0x000fe40000011619 */
[--C-:B---3--:R-:W-:Y:S02]  /*79b0*/  @P0 SHF.R.U32.HI R25, RZ, 0x1, R23.reuse ;  /* 0x00000001ff190819 */ /* 0x108fe40000011617 */
[C---:B------:R-:W-:Y:S02]  /*79c0*/  @P0 SHF.R.U64 R24, R22.reuse, 0x1, R23 ;  /* 0x0000000116180819 */ /* 0x040fe40000001217 */
[-C--:B------:R-:W-:Y:S02]  /*79d0*/  @P0 SHF.L.U32 R27, R22, R45.reuse, RZ ;  /* 0x0000002d161b0219 */ /* 0x080fe400000006ff */
[----:B------:R-:W-:Y:S02]  /*79e0*/  @P0 SHF.R.U64 R28, R28, R2, R31 ;  /* 0x000000021c1c0219 */ /* 0x000fe4000000121f */
[----:B------:R-:W-:-:S02]  /*79f0*/  @P0 SHF.L.U64.HI R26, R22, R45, R23 ;  /* 0x0000002d161a0219 */ /* 0x000fc40000010217 */
[-C--:B------:R-:W-:Y:S02]  /*7a00*/  @P0 SHF.R.U32.HI R31, RZ, R2.reuse, R31 ;  /* 0x00000002ff1f0219 */ /* 0x080fe4000001161f */
[----:B0-----:R-:W-:Y:S02]  /*7a10*/  @P0 SHF.L.U32 R29, R20, R45, RZ ;  /* 0x0000002d141d0219 */ /* 0x001fe400000006ff */
[----:B------:R-:W-:Y:S02]  /*7a20*/  @P0 SHF.R.U64 R24, R24, R2, R25 ;  /* 0x0000000218180219 */ /* 0x000fe40000001219 */
[----:B------:R-:W-:Y:S02]  /*7a30*/  @P0 LOP3.LUT R22, R27, R28, RZ, 0xfc, !PT ;  /* 0x0000001c1b160212 */ /* 0x000fe400078efcff */
[----:B------:R-:W-:Y:S02]  /*7a40*/  @P0 LOP3.LUT R23, R26, R31, RZ, 0xfc, !PT ;  /* 0x0000001f1a170212 */ /* 0x000fe400078efcff */
[----:B------:R-:W-:-:S02]  /*7a50*/  @P0 SHF.L.U64.HI R45, R20, R45, R21 ;  /* 0x0000002d142d0219 */ /* 0x000fc40000010215 */
[----:B------:R-:W-:Y:S01]  /*7a60*/  @P0 LOP3.LUT R20, R29, R24, RZ, 0xfc, !PT ;  /* 0x000000181d140212 */ /* 0x000fe200078efcff */
[C---:B------:R-:W-:Y:S01]  /*7a70*/  IMAD.SHL.U32 R24, R22.reuse, 0x4, RZ ;  /* 0x0000000416187824 */ /* 0x040fe200078e00ff */
[----:B------:R-:W-:Y:S02]  /*7a80*/  @P0 SHF.R.U32.HI R2, RZ, R2, R25 ;  /* 0x00000002ff020219 */ /* 0x000fe40000011619 */
        /* <DEDUP_REMOVED lines=19> */
[----:B------:R-:W0:Y:S02]  /*7bc0*/  FLO.U32 R26, R28 ;  /* 0x0000001c001a7300 */ /* 0x000e2400000e0000 */
[C---:B0-----:R-:W-:Y:S02]  /*7bd0*/  IADD3 R27, PT, PT, -R26.reuse, 0x1f, RZ ;  /* 0x0000001f1a1b7810 */ /* 0x041fe40007ffe1ff */
[----:B------:R-:W-:-:S03]  /*7be0*/  IADD3 R26, PT, PT, -R26, 0x3f, RZ ;  /* 0x0000003f1a1a7810 */ /* 0x000fc60007ffe1ff */
[----:B------:R-:W-:-:S05]  /*7bf0*/  @P1 IMAD.MOV R26, RZ, RZ, R27 ;  /* 0x000000ffff1a1224 */ /* 0x000fca00078e021b */
[----:B------:R-:W-:-:S13]  /*7c00*/  ISETP.NE.AND P1, PT, R26, RZ, PT ;  /* 0x000000ff1a00720c */ /* 0x000fda0003f25270 */
[----:B------:R-:W-:Y:S05]  /*7c10*/  @!P1 BRA `(.L_x_723) ;  /* 0x0000000000289947 */ /* 0x000fea0003800000 */
[----:B------:R-:W-:Y:S02]  /*7c20*/  LOP3.LUT R22, R26, 0x3f, RZ, 0xc0, !PT ;  /* 0x0000003f1a167812 */ /* 0x000fe400078ec0ff */
[--C-:B------:R-:W-:Y:S02]  /*7c30*/  SHF.R.U64 R24, R24, 0x1, R25.reuse ;  /* 0x0000000118187819 */ /* 0x100fe40000001219 */
[CC--:B------:R-:W-:Y:S02]  /*7c40*/  SHF.L.U64.HI R2, R23.reuse, R22.reuse, R2 ;  /* 0x0000001617027219 */ /* 0x0c0fe40000010202 */
[----:B------:R-:W-:Y:S02]  /*7c50*/  SHF.L.U32 R23, R23, R22, RZ ;  /* 0x0000001617177219 */ /* 0x000fe400000006ff */
[----:B------:R-:W-:Y:S02]  /*7c60*/  SHF.R.U32.HI R25, RZ, 0x1, R25 ;  /* 0x00000001ff197819 */ /* 0x000fe40000011619 */
[----:B------:R-:W-:-:S04]  /*7c70*/  LOP3.LUT R22, R26, 0x3f, RZ, 0xc, !PT ;  /* 0x0000003f1a167812 */ /* 0x000fc800078e0cff */
[-CC-:B------:R-:W-:Y:S02]  /*7c80*/  SHF.R.U64 R24, R24, R22.reuse, R25.reuse ;  /* 0x0000001618187219 */ /* 0x180fe40000001219 */
[----:B------:R-:W-:Y:S02]  /*7c90*/  SHF.R.U32.HI R25, RZ, R22, R25 ;  /* 0x00000016ff197219 */ /* 0x000fe40000011619 */
[----:B------:R-:W-:Y:S02]  /*7ca0*/  LOP3.LUT R23, R23, R24, RZ, 0xfc, !PT ;  /* 0x0000001817177212 */ /* 0x000fe400078efcff */
[----:B------:R-:W-:-:S07]  /*7cb0*/  LOP3.LUT R2, R2, R25, RZ, 0xfc, !PT ;  /* 0x0000001902027212 */ /* 0x000fce00078efcff */
.L_x_723:
[----:B------:R-:W-:Y:S05]  /*7cc0*/  BSYNC.RECONVERGENT B0 ;  /* 0x0000000000007941 */ /* 0x000fea0003800200 */
.L_x_722:
        /* <DEDUP_REMOVED lines=20> */
[----:B------:R-:W-:Y:S02]  /*7e10*/  IADD3 R23, P2, PT, R22, 0x1, RZ ;  /* 0x0000000116177810 */ /* 0x000fe40007f5e0ff */
[----:B------:R-:W-:-:S03]  /*7e20*/  LOP3.LUT P5, R22, R43, 0x80000000, RZ, 0xc0, !PT ;  /* 0x800000002b167812 */ /* 0x000fc600078ac0ff */
[----:B------:R-:W-:Y:S01]  /*7e30*/  IMAD.X R2, RZ, RZ, R2, P2 ;  /* 0x000000ffff027224 */ /* 0x000fe200010e0602 */
[----:B------:R-:W-:-:S04]  /*7e40*/  @!P0 LOP3.LUT R22, R22, 0x80000000, RZ, 0x3c, !PT ;  /* 0x8000000016168812 */ /* 0x000fc800078e3cff */
[----:B------:R-:W-:-:S04]  /*7e50*/  SHF.R.U64 R23, R23, 0xa, R2 ;  /* 0x0000000a17177819 */ /* 0x000fc80000001202 */
[----:B------:R-:W-:Y:S01]  /*7e60*/  IADD3 R25, P2, PT, R23, 0x1, RZ ;  /* 0x0000000117197810 */ /* 0x000fe20007f5e0ff */
[----:B------:R-:W-:Y:S01]  /*7e70*/  @P5 IMAD.MOV R20, RZ, RZ, -R20 ;  /* 0x000000ffff145224 */ /* 0x000fe200078e0a14 */
[----:B------:R-:W-:Y:S02]  /*7e80*/  SEL R23, RZ, 0xffffffff, !P1 ;  /* 0xffffffffff177807 */ /* 0x000fe40004800000 */
[----:B------:R-:W-:-:S03]  /*7e90*/  LEA.HI.X R2, R2, RZ, RZ, 0x16, P2 ;  /* 0x000000ff02027211 */ /* 0x000fc600010fb4ff */
[----:B------:R-:W-:Y:S01]  /*7ea0*/  IMAD.IADD R23, R23, 0x1, -R26 ;  /* 0x0000000117177824 */ /* 0x000fe200078e0a1a */
[--C-:B------:R-:W-:Y:S02]  /*7eb0*/  SHF.R.U64 R25, R25, 0x1, R2.reuse ;  /* 0x0000000119197819 */ /* 0x100fe40000001202 */
[----:B------:R-:W-:Y:S01]  /*7ec0*/  SHF.R.U32.HI R2, RZ, 0x1, R2 ;  /* 0x00000001ff027819 */ /* 0x000fe20000011602 */
[----:B------:R-:W-:Y:S01]  /*7ed0*/  IMAD.SHL.U32 R23, R23, 0x100000, RZ ;  /* 0x0010000017177824 */ /* 0x000fe200078e00ff */
[----:B------:R-:W-:-:S04]  /*7ee0*/  IADD3 R24, P2, P1, RZ, RZ, R25 ;  /* 0x000000ffff187210 */ /* 0x000fc8000795e019 */
[----:B------:R-:W-:-:S04]  /*7ef0*/  IADD3.X R23, PT, PT, R23, 0x3fe00000, R2, P2, P1 ;  /* 0x3fe0000017177810 */ /* 0x000fc800017e2402 */
[----:B------:R-:W-:-:S07]  /*7f00*/  LOP3.LUT R43, R23, R22, RZ, 0xfc, !PT ;  /* 0x00000016172b7212 */ /* 0x000fce00078efcff */
.L_x_717:
[----:B------:R-:W-:Y:S02]  /*7f10*/  IMAD.MOV.U32 R31, RZ, RZ, 0x0 ;  /* 0x00000000ff1f7424 */ /* 0x000fe400078e00ff */
[----:B------:R-:W-:Y:S02]  /*7f20*/  IMAD.MOV.U32 R25, RZ, RZ, R43 ;  /* 0x000000ffff197224 */ /* 0x000fe400078e002b */
[----:B------:R-:W-:Y:S05]  /*7f30*/  RET.REL.NODEC R30 `(_Z16Vext_s0_deri_calPiPdS0_S0_S0_S0_S_S0_S0_S0_S0_S0_S_S_S_S0_S0_S0_S0_S0_S0_S0_S_S_S0_S0_S0_S0_S0_S0_S_S_S0_S0_S0_S0_S0_S0_S0_S0_S0_S0_S0_S0_S0_S0_) ;  /* 0xffffff801e307950 */ /* 0x000fea0003c3ffff */
.L_x_724:
        /* <DEDUP_REMOVED lines=12> */
.L_x_2002:


//--------------------- .text._Z16remap_string_varPiS_S_PdS0_S0_S0_S0_S0_S0_S0_S0_S0_S0_S0_S_S_S_S_S0_S0_ --------------------------
	.section	.text._Z16remap_string_varPiS_S_PdS0_S0_S0_S0_S0_S0_S0_S0_S0_S0_S0_S_S_S_S_S0_S0_,"ax",@progbits
	.align	128
        .global         _Z16remap_string_varPiS_S_PdS0_S0_S0_S0_S0_S0_S0_S0_S0_S0_S0_S_S_S_S_S0_S0_
        .type           _Z16remap_string_varPiS_S_PdS0_S0_S0_S0_S0_S0_S0_S0_S0_S0_S0_S_S_S_S_S0_S0_,@function
        .size           _Z16remap_string_varPiS_S_PdS0_S0_S0_S0_S0_S0_S0_S0_S0_S0_S0_S_S_S_S_S0_S0_,(.L_x_2062 - _Z16remap_string_varPiS_S_PdS0_S0_S0_S0_S0_S0_S0_S0_S0_S0_S0_S_S_S_S_S0_S0_)
        .other          _Z16remap_string_varPiS_S_PdS0_S0_S0_S0_S0_S0_S0_S0_S0_S0_S0_S_S_S_S_S0_S0_,@"STO_CUDA_ENTRY STV_DEFAULT"
_Z16remap_string_varPiS_S_PdS0_S0_S0_S0_S0_S0_S0_S0_S0_S0_S0_S_S_S_S_S0_S0_:
.text._Z16remap_string_varPiS_S_PdS0_S0_S0_S0_S0_S0_S0_S0_S0_S0_S0_S_S_S_S_S0_S0_:
[----:B------:R-:W-:Y:S08]  /*0000*/  LDC R1, c[0x0][0x37c] ;  /* 0x0000df00ff017b82 */ /* 0x000ff00000000800 */
[----:B------:R-:W0:Y:S01]  /*0010*/  LDC.64 R4, c[0x0][0x380] ;  /* 0x0000e000ff047b82 */ /* 0x000e220000000a00 */
[----:B------:R-:W0:Y:S07]  /*0020*/  LDCU.64 UR4, c[0x0][0x358] ;  /* 0x00006b00ff0477ac */ /* 0x000e2e0008000a00 */
[----:B------:R-:W1:Y:S08]  /*0030*/  LDC.64 R2, c[0x0][0x390] ;  /* 0x0000e400ff027b82 */ /* 0x000e700000000a00 */
[----:B------:R-:W2:Y:S01]  /*0040*/  LDC.64 R6, c[0x0][0x388] ;  /* 0x0000e200ff067b82 */ /* 0x000ea20000000a00 */
[----:B0-----:R-:W3:Y:S04]  /*0050*/  LDG.E R11, desc[UR4][R4.64] ;  /* 0x00000004040b7981 */ /* 0x001ee8000c1e1900 */
[----:B-1----:R-:W3:Y:S04]  /*0060*/  LDG.E R0, desc[UR4][R2.64] ;  /* 0x0000000402007981 */ /* 0x002ee8000c1e1900 */
        /* <DEDUP_REMOVED lines=10> */
[----:B------:R-:W0:Y:S01]  /*0110*/  LDC.64 R4, c[0x0][0x3f8] ;  /* 0x0000fe00ff047b82 */ /* 0x000e220000000a00 */
[----:B------:R-:W1:Y:S07]  /*0120*/  LDCU UR6, c[0x0][0x370] ;  /* 0x00006e00ff0677ac */ /* 0x000e6e0008000800 */
[----:B------:R-:W2:Y:S08]  /*0130*/  LDC.64 R6, c[0x0][0x400] ;  /* 0x00010000ff067b82 */ /* 0x000eb00000000a00 */
[----:B------:R-:W3:Y:S01]  /*0140*/  LDC.64 R8, c[0x0][0x408] ;  /* 0x00010200ff087b82 */ /* 0x000ee20000000a00 */
[----:B-1----:R-:W-:-:S07]  /*0150*/  IMAD R0, R12, UR6, RZ ;  /* 0x000000060c007c24 */ /* 0x002fce000f8e02ff */
.L_x_728:
[----:B------:R-:W-:Y:S01]  /*0160*/  IMAD R10, R10, R11, RZ ;  /* 0x0000000b0a0a7224 */ /* 0x000fe200078e02ff */
[----:B------:R-:W-:Y:S01]  /*0170*/  IABS R16, R17 ;  /* 0x0000001100107213 */ /* 0x000fe20000000000 */
[----:B------:R-:W1:Y:S02]  /*0180*/  LDC.64 R28, c[0x0][0x3a0] ;  /* 0x0000e800ff1c7b82 */ /* 0x000e640000000a00 */
[----:B------:R-:W-:-:S05]  /*0190*/  IMAD R18, R10, 0x7, RZ ;  /* 0x000000070a127824 */ /* 0x000fca00078e02ff */
[----:B------:R-:W-:Y:S01]  /*01a0*/  IABS R13, R18 ;  /* 0x00000012000d7213 */ /* 0x000fe20000000000 */
[----:B----4-:R-:W4:Y:S03]  /*01b0*/  LDC.64 R32, c[0x0][0x3b0] ;  /* 0x0000ec00ff207b82 */ /* 0x010f260000000a00 */
[----:B------:R-:W5:Y:S05]  /*01c0*/  I2F.RP R12, R13 ;  /* 0x0000000d000c7306 */ /* 0x000f6a0000209400 */
[----:B------:R-:W4:Y:S08]  /*01d0*/  LDC.64 R34, c[0x0][0x3b8] ;  /* 0x0000ee00ff227b82 */ /* 0x000f300000000a00 */
[----:B------:R-:W4:Y:S01]  /*01e0*/  LDC.64 R36, c[0x0][0x3c0] ;  /* 0x0000f000ff247b82 */ /* 0x000f220000000a00 */
[----:B-----5:R-:W5:Y:S02]  /*01f0*/  MUFU.RCP R12, R12 ;  /* 0x0000000c000c7308 */ /* 0x020f640000001000 */
[----:B-----5:R-:W-:-:S02]  /*0200*/  IADD3 R10, PT, PT, R12, 0xffffffe, RZ ;  /* 0x0ffffffe0c0a7810 */ /* 0x020fc40007ffe0ff */
[----:B------:R-:W-:-:S04]  /*0210*/  LOP3.LUT R12, R17, R18, RZ, 0x3c, !PT ;  /* 0x00000012110c7212 */ /* 0x000fc800078e3cff */
[----:B------:R5:W0:Y:S01]  /*0220*/  F2I.FTZ.U32.TRUNC.NTZ R11, R10 ;  /* 0x0000000a000b7305 */ /* 0x000a22000021f000 */
[----:B------:R-:W-:Y:S01]  /*0230*/  ISETP.GE.AND P1, PT, R12, RZ, PT ;  /* 0x000000ff0c00720c */ /* 0x000fe20003f26270 */
[----:B-----5:R-:W-:Y:S01]  /*0240*/  IMAD.MOV.U32 R10, RZ, RZ, RZ ;  /* 0x000000ffff0a7224 */ /* 0x020fe200078e00ff */
[----:B0-----:R-:W-:-:S05]  /*0250*/  IADD3 R14, PT, PT, RZ, -R11, RZ ;  /* 0x8000000bff0e7210 */ /* 0x001fca0007ffe0ff */
[----:B------:R-:W-:Y:S01]  /*0260*/  IMAD R15, R14, R13, RZ ;  /* 0x0000000d0e0f7224 */ /* 0x000fe200078e02ff */
[----:B------:R-:W-:-:S03]  /*0270*/  IABS R14, R18 ;  /* 0x00000012000e7213 */ /* 0x000fc60000000000 */
[----:B------:R-:W-:Y:S01]  /*0280*/  IMAD.HI.U32 R11, R11, R15, R10 ;  /* 0x0000000f0b0b7227 */ /* 0x000fe200078e000a */
[----:B------:R-:W-:-:S05]  /*0290*/  IADD3 R15, PT, PT, RZ, -R14, RZ ;  /* 0x8000000eff0f7210 */ /* 0x000fca0007ffe0ff */
[----:B------:R-:W-:-:S04]  /*02a0*/  IMAD.HI.U32 R14, R11, R16, RZ ;  /* 0x000000100b0e7227 */ /* 0x000fc800078e00ff */
[----:B------:R-:W-:-:S05]  /*02b0*/  IMAD R10, R14, R15, R16 ;  /* 0x0000000f0e0a7224 */ /* 0x000fca00078e0210 */
[----:B------:R-:W-:-:S13]  /*02c0*/  ISETP.GT.U32.AND P2, PT, R13, R10, PT ;  /* 0x0000000a0d00720c */ /* 0x000fda0003f44070 */
[-C--:B------:R-:W-:Y:S01]  /*02d0*/  @!P2 IADD3 R10, PT, PT, R10, -R13.reuse, RZ ;  /* 0x8000000d0a0aa210 */ /* 0x080fe20007ffe0ff */
[----:B------:R-:W-:Y:S01]  /*02e0*/  @!P2 VIADD R14, R14, 0x1 ;  /* 0x000000010e0ea836 */ /* 0x000fe20000000000 */
[----:B------:R-:W-:Y:S02]  /*02f0*/  ISETP.NE.AND P2, PT, R18, RZ, PT ;  /* 0x000000ff1200720c */ /* 0x000fe40003f45270 */
[----:B------:R-:W-:Y:S02]  /*0300*/  ISETP.GE.U32.AND P0, PT, R10, R13, PT ;  /* 0x0000000d0a00720c */ /* 0x000fe40003f06070 */
[----:B------:R-:W0:Y:S08]  /*0310*/  LDC.64 R10, c[0x0][0x380] ;  /* 0x0000e000ff0a7b82 */ /* 0x000e300000000a00 */
[----:B------:R-:W5:Y:S03]  /*0320*/  LDC.64 R12, c[0x0][0x388] ;  /* 0x0000e200ff0c7b82 */ /* 0x000f660000000a00 */
[----:B------:R-:W-:-:S04]  /*0330*/  @P0 IADD3 R14, PT, PT, R14, 0x1, RZ ;  /* 0x000000010e0e0810 */ /* 0x000fc80007ffe0ff */
[----:B------:R-:W-:-:S05]  /*0340*/  MOV R21, R14 ;  /* 0x0000000e00157202 */ /* 0x000fca0000000f00 */
[----:B------:R-:W-:Y:S01]  /*0350*/  @!P1 IMAD.MOV R21, RZ, RZ, -R21 ;  /* 0x000000ffff159224 */ /* 0x000fe200078e0a15 */
[----:B------:R-:W-:Y:S01]  /*0360*/  @!P2 LOP3.LUT R21, RZ, R18, RZ, 0x33, !PT ;  /* 0x00000012ff15a212 */ /* 0x000fe200078e33ff */
[----:B------:R-:W-:-:S05]  /*0370*/  IMAD.WIDE R18, R17, 0x4, R4 ;  /* 0x0000000411127825 */ /* 0x000fca00078e0204 */
[----:B------:R2:W-:Y:S04]  /*0380*/  STG.E desc[UR4][R18.64], R21 ;  /* 0x0000001512007986 */ /* 0x0005e8000c101904 */
[----:B0-----:R-:W3:Y:S04]  /*0390*/  LDG.E R16, desc[UR4][R10.64] ;  /* 0x000000040a107981 */ /* 0x001ee8000c1e1900 */
[----:B-----5:R-:W3:Y:S02]  /*03a0*/  LDG.E R15, desc[UR4][R12.64] ;  /* 0x000000040c0f7981 */ /* 0x020ee4000c1e1900 */
[----:B---3--:R-:W-:-:S04]  /*03b0*/  IMAD R16, R15, R16, RZ ;  /* 0x000000100f107224 */ /* 0x008fc800078e02ff */
[-C--:B------:R-:W-:Y:S01]  /*03c0*/  IMAD R14, R21, R16.reuse, RZ ;  /* 0x00000010150e7224 */ /* 0x080fe200078e02ff */
[----:B------:R-:W-:-:S03]  /*03d0*/  IABS R22, R16 ;  /* 0x0000001000167213 */ /* 0x000fc60000000000 */
[----:B--2---:R-:W-:Y:S01]  /*03e0*/  IMAD R21, R14, -0x7, R17 ;  /* 0xfffffff90e157824 */ /* 0x004fe200078e0211 */
[----:B------:R-:W0:Y:S01]  /*03f0*/  I2F.RP R20, R22 ;  /* 0x0000001600147306 */ /* 0x000e220000209400 */
[----:B------:R-:W-:-:S03]  /*0400*/  IABS R14, R16 ;  /* 0x00000010000e7213 */ /* 0x000fc60000000000 */
[----:B------:R-:W-:Y:S02]  /*0410*/  IABS R24, R21 ;  /* 0x0000001500187213 */ /* 0x000fe40000000000 */
[----:B------:R-:W-:-:S04]  /*0420*/  LOP3.LUT R21, R21, R16, RZ, 0x3c, !PT ;  /* 0x0000001015157212 */ /* 0x000fc800078e3cff */
[----:B------:R-:W-:Y:S01]  /*0430*/  ISETP.GE.AND P1, PT, R21, RZ, PT ;  /* 0x000000ff1500720c */ /* 0x000fe20003f26270 */
[----:B0-----:R-:W0:Y:S02]  /*0440*/  MUFU.RCP R20, R20 ;  /* 0x0000001400147308 */ /* 0x001e240000001000 */
[----:B0-----:R-:W-:Y:S01]  /*0450*/  IADD3 R15, PT, PT, R20, 0xffffffe, RZ ;  /* 0x0ffffffe140f7810 */ /* 0x001fe20007ffe0ff */
[----:B------:R-:W-:Y:S02]  /*0460*/  IMAD.MOV R20, RZ, RZ, -R14 ;  /* 0x000000ffff147224 */ /* 0x000fe400078e0a0e */
[----:B------:R-:W-:-:S03]  /*0470*/  HFMA2 R14, -RZ, RZ, 0, 0 ;  /* 0x00000000ff0e7431 */ /* 0x000fc600000001ff */
[----:B------:R-:W0:Y:S02]  /*0480*/  F2I.FTZ.U32.TRUNC.NTZ R15, R15 ;  /* 0x0000000f000f7305 */ /* 0x000e24000021f000 */
[----:B0-----:R-:W-:-:S05]  /*0490*/  IADD3 R23, PT, PT, RZ, -R15, RZ ;  /* 0x8000000fff177210 */ /* 0x001fca0007ffe0ff */
[----:B------:R-:W-:-:S04]  /*04a0*/  IMAD R23, R23, R22, RZ ;  /* 0x0000001617177224 */ /* 0x000fc800078e02ff */
[----:B------:R-:W-:Y:S01]  /*04b0*/  IMAD.HI.U32 R14, R15, R23, R14 ;  /* 0x000000170f0e7227 */ /* 0x000fe200078e000e */
[----:B------:R-:W-:-:S05]  /*04c0*/  MOV R15, R24 ;  /* 0x00000018000f7202 */ /* 0x000fca0000000f00 */
[----:B------:R-:W-:-:S04]  /*04d0*/  IMAD.HI.U32 R14, R14, R15, RZ ;  /* 0x0000000f0e0e7227 */ /* 0x000fc800078e00ff */
[----:B------:R-:W-:-:S05]  /*04e0*/  IMAD R15, R14, R20, R15 ;  /* 0x000000140e0f7224 */ /* 0x000fca00078e020f */
[----:B------:R-:W-:-:S13]  /*04f0*/  ISETP.GT.U32.AND P2, PT, R22, R15, PT ;  /* 0x0000000f1600720c */ /* 0x000fda0003f44070 */
[----:B------:R-:W-:Y:S01]  /*0500*/  @!P2 IMAD.IADD R15, R15, 0x1, -R22 ;  /* 0x000000010f0fa824 */ /* 0x000fe200078e0a16 */
[----:B------:R-:W-:Y:S02]  /*0510*/  @!P2 IADD3 R14, PT, PT, R14, 0x1, RZ ;  /* 0x000000010e0ea810 */ /* 0x000fe40007ffe0ff */
[----:B------:R-:W-:Y:S02]  /*0520*/  ISETP.NE.AND P2, PT, R16, RZ, PT ;  /* 0x000000ff1000720c */ /* 0x000fe40003f45270 */
[----:B------:R-:W-:-:S13]  /*0530*/  ISETP.GE.U32.AND P0, PT, R15, R22, PT ;  /* 0x000000160f00720c */ /* 0x000fda0003f06070 */
[----:B------:R-:W-:-:S05]  /*0540*/  @P0 IADD3 R14, PT, PT, R14, 0x1, RZ ;  /* 0x000000010e0e0810 */ /* 0x000fca0007ffe0ff */
[----:B------:R-:W-:Y:S02]  /*0550*/  IMAD.MOV.U32 R23, RZ, RZ, R14 ;  /* 0x000000ffff177224 */ /* 0x000fe400078e000e */
[----:B------:R-:W-:-:S03]  /*0560*/  IMAD.WIDE R14, R17, 0x4, R6 ;  /* 0x00000004110e7825 */ /* 0x000fc600078e0206 */
[----:B------:R-:W-:Y:S02]  /*0570*/  @!P1 IADD3 R23, PT, PT, -R23, RZ, RZ ;  /* 0x000000ff17179210 */ /* 0x000fe40007ffe1ff */
[----:B------:R-:W-:-:S05]  /*0580*/  @!P2 LOP3.LUT R23, RZ, R16, RZ, 0x33, !PT ;  /* 0x00000010ff17a212 */ /* 0x000fca00078e33ff */
[----:B------:R0:W-:Y:S04]  /*0590*/  STG.E desc[UR4][R14.64], R23 ;  /* 0x000000170e007986 */ /* 0x0001e8000c101904 */
[----:B------:R-:W2:Y:S04]  /*05a0*/  LDG.E R16, desc[UR4][R12.64] ;  /* 0x000000040c107981 */ /* 0x000ea8000c1e1900 */
[----:B------:R-:W3:Y:S04]  /*05b0*/  LDG.E R20, desc[UR4][R18.64] ;  /* 0x0000000412147981 */ /* 0x000ee8000c1e1900 */
[----:B------:R-:W5:Y:S01]  /*05c0*/  LDG.E R24, desc[UR4][R10.64] ;  /* 0x000000040a187981 */ /* 0x000f62000c1e1900 */
[----:B--2---:R-:W-:-:S04]  /*05d0*/  IABS R22, R16 ;  /* 0x0000001000167213 */ /* 0x004fc80000000000 */
[----:B------:R-:W2:Y:S01]  /*05e0*/  I2F.RP R26, R22 ;  /* 0x00000016001a7306 */ /* 0x000ea20000209400 */
[----:B---3--:R-:W-:-:S04]  /*05f0*/  IMAD R25, R20, -0x7, -R23 ;  /* 0xfffffff914197824 */ /* 0x008fc800078e0a17 */
[----:B-----5:R-:W-:-:S04]  /*0600*/  IMAD R24, R24, R25, RZ ;  /* 0x0000001918187224 */ /* 0x020fc800078e02ff */
[----:B0-----:R-:W-:-:S05]  /*0610*/  IMAD R23, R16, R24, R17 ;  /* 0x0000001810177224 */ /* 0x001fca00078e0211 */
[----:B------:R-:W-:Y:S01]  /*0620*/  IABS R24, R23 ;  /* 0x0000001700187213 */ /* 0x000fe20000000000 */
[----:B--2---:R-:W0:Y:S01]  /*0630*/  MUFU.RCP R26, R26 ;  /* 0x0000001a001a7308 */ /* 0x004e220000001000 */
[----:B------:R-:W-:-:S04]  /*0640*/  LOP3.LUT R23, R23, R16, RZ, 0x3c, !PT ;  /* 0x0000001017177212 */ /* 0x000fc800078e3cff */
[----:B------:R-:W-:Y:S02]  /*0650*/  ISETP.GE.AND P1, PT, R23, RZ, PT ;  /* 0x000000ff1700720c */ /* 0x000fe40003f26270 */
[----:B0-----:R-:W-:-:S06]  /*0660*/  IADD3 R21, PT, PT, R26, 0xffffffe, RZ ;  /* 0x0ffffffe1a157810 */ /* 0x001fcc0007ffe0ff */
[----:B------:R-:W0:Y:S02]  /*0670*/  F2I.FTZ.U32.TRUNC.NTZ R21, R21 ;  /* 0x0000001500157305 */ /* 0x000e24000021f000 */
[----:B0-----:R-:W-:-:S05]  /*0680*/  IMAD.MOV R20, RZ, RZ, -R21 ;  /* 0x000000ffff147224 */ /* 0x001fca00078e0a15 */
[----:B------:R-:W-:Y:S02]  /*0690*/  MOV R25, R20 ;  /* 0x0000001400197202 */ /* 0x000fe40000000f00 */
[----:B------:R-:W-:-:S03]  /*06a0*/  IABS R20, R16 ;  /* 0x0000001000147213 */ /* 0x000fc60000000000 */
[----:B------:R-:W-:Y:S01]  /*06b0*/  IMAD R25, R25, R22, RZ ;  /* 0x0000001619197224 */ /* 0x000fe200078e02ff */
[----:B------:R-:W-:Y:S01]  /*06c0*/  IADD3 R26, PT, PT, RZ, -R20, RZ ;  /* 0x80000014ff1a7210 */ /* 0x000fe20007ffe0ff */
[----:B------:R-:W-:-:S04]  /*06d0*/  IMAD.MOV.U32 R20, RZ, RZ, RZ ;  /* 0x000000ffff147224 */ /* 0x000fc800078e00ff */
[----:B------:R-:W-:Y:S01]  /*06e0*/  IMAD.HI.U32 R20, R21, R25, R20 ;  /* 0x0000001915147227 */ /* 0x000fe200078e0014 */
[----:B------:R-:W-:Y:S02]  /*06f0*/  MOV R21, R24 ;  /* 0x0000001800157202 */ /* 0x000fe40000000f00 */
[----:B------:R-:W-:-:S03]  /*0700*/  MOV R24, R26 ;  /* 0x0000001a00187202 */ /* 0x000fc60000000f00 */
[----:B------:R-:W-:-:S04]  /*0710*/  IMAD.HI.U32 R20, R20, R21, RZ ;  /* 0x0000001514147227 */ /* 0x000fc800078e00ff */
[----:B------:R-:W-:-:S05]  /*0720*/  IMAD R21, R20, R24, R21 ;  /* 0x0000001814157224 */ /* 0x000fca00078e0215 */
[----:B------:R-:W-:-:S13]  /*0730*/  ISETP.GT.U32.AND P2, PT, R22, R21, PT ;  /* 0x000000151600720c */ /* 0x000fda0003f44070 */
[----:B------:R-:W-:Y:S01]  /*0740*/  @!P2 IMAD.IADD R21, R21, 0x1, -R22 ;  /* 0x000000011515a824 */ /* 0x000fe200078e0a16 */
[----:B------:R-:W-:Y:S02]  /*0750*/  @!P2 IADD3 R20, PT, PT, R20, 0x1, RZ ;  /* 0x000000011414a810 */ /* 0x000fe40007ffe0ff */
[----:B------:R-:W-:Y:S02]  /*0760*/  ISETP.NE.AND P2, PT, R16, RZ, PT ;  /* 0x000000ff1000720c */ /* 0x000fe40003f45270 */
[----:B------:R-:W-:Y:S01]  /*0770*/  ISETP.GE.U32.AND P0, PT, R21, R22, PT ;  /* 0x000000161500720c */ /* 0x000fe20003f06070 */
[----:B------:R-:W-:-:S12]  /*0780*/  IMAD.WIDE R22, R17, 0x4, R8 ;  /* 0x0000000411167825 */ /* 0x000fd800078e0208 */
[----:B------:R-:W-:-:S05]  /*0790*/  @P0 IADD3 R20, PT, PT, R20, 0x1, RZ ;  /* 0x0000000114140810 */ /* 0x000fca0007ffe0ff */
[----:B------:R-:W-:Y:S02]  /*07a0*/  IMAD.MOV.U32 R27, RZ, RZ, R20 ;  /* 0x000000ffff1b7224 */ /* 0x000fe400078e0014 */
[----:B------:R-:W0:Y:S03]  /*07b0*/  LDC.64 R20, c[0x0][0x410] ;  /* 0x00010400ff147b82 */ /* 0x000e260000000a00 */
[----:B------:R-:W-:Y:S02]  /*07c0*/  @!P1 IADD3 R27, PT, PT, -R27, RZ, RZ ;  /* 0x000000ff1b1b9210 */ /* 0x000fe40007ffe1ff */
[----:B------:R-:W-:-:S05]  /*07d0*/  @!P2 LOP3.LUT R27, RZ, R16, RZ, 0x33, !PT ;  /* 0x00000010ff1ba212 */ /* 0x000fca00078e33ff */
[----:B------:R2:W-:Y:S04]  /*07e0*/  STG.E desc[UR4][R22.64], R27 ;  /* 0x0000001b16007986 */ /* 0x0005e8000c101904 */
[----:B------:R-:W3:Y:S04]  /*07f0*/  LDG.E R16, desc[UR4][R18.64] ;  /* 0x0000000412107981 */ /* 0x000ee8000c1e1900 */
[----:B------:R-:W3:Y:S04]  /*0800*/  LDG.E R24, desc[UR4][R10.64] ;  /* 0x000000040a187981 */ /* 0x000ee8000c1e1900 */
[----:B------:R-:W5:Y:S04]  /*0810*/  LDG.E R25, desc[UR4][R14.64] ;  /* 0x000000040e197981 */ /* 0x000f68000c1e1900 */
[----:B------:R-:W4:Y:S01]  /*0820*/  LDG.E R26, desc[UR4][R12.64] ;  /* 0x000000040c1a7981 */ /* 0x000f22000c1e1900 */
[----:B---3--:R-:W-:-:S02]  /*0830*/  IMAD R16, R16, R24, RZ ;  /* 0x0000001810107224 */ /* 0x008fc400078e02ff */
[----:B-----5:R-:W-:-:S04]  /*0840*/  IMAD R25, R24, R25, R27 ;  /* 0x0000001918197224 */ /* 0x020fc800078e021b */
[----:B------:R-:W-:Y:S02]  /*0850*/  IMAD R16, R16, -0x7, -R25 ;  /* 0xfffffff910107824 */ /* 0x000fe400078e0a19 */
[----:B0-----:R-:W-:-:S04]  /*0860*/  IMAD.WIDE R24, R17, 0x4, R20 ;  /* 0x0000000411187825 */ /* 0x001fc800078e0214 */
[----:B----4-:R-:W-:Y:S02]  /*0870*/  IMAD R31, R26, R16, R17 ;  /* 0x000000101a1f7224 */ /* 0x010fe400078e0211 */
[----:B--2---:R-:W0:Y:S03]  /*0880*/  LDC.64 R26, c[0x0][0x398] ;  /* 0x0000e600ff1a7b82 */ /* 0x004e260000000a00 */
[----:B------:R2:W-:Y:S04]  /*0890*/  STG.E desc[UR4][R24.64], R31 ;  /* 0x0000001f18007986 */ /* 0x0005e8000c101904 */
[----:B------:R-:W0:Y:S01]  /*08a0*/  LDG.E R21, desc[UR4][R18.64] ;  /* 0x0000000412157981 */ /* 0x000e22000c1e1900 */
[----:B--2---:R-:W2:Y:S01]  /*08b0*/  LDC.64 R30, c[0x0][0x3a8] ;  /* 0x0000ea00ff1e7b82 */ /* 0x004ea20000000a00 */
[----:B0-----:R-:W-:-:S07]  /*08c0*/  IMAD.WIDE R26, R21, 0x8, R26 ;  /* 0x00000008151a7825 */ /* 0x001fce00078e021a */
[----:B------:R-:W0:Y:S01]  /*08d0*/  LDC.64 R20, c[0x0][0x3c8] ;  /* 0x0000f200ff147b82 */ /* 0x000e220000000a00 */
[----:B------:R-:W3:Y:S01]  /*08e0*/  LDG.E.64 R26, desc[UR4][R26.64] ;  /* 0x000000041a1a7981 */ /* 0x000ee2000c1e1b00 */
[----:B0-----:R-:W-:-:S05]  /*08f0*/  IMAD.WIDE R20, R17, 0x8, R20 ;  /* 0x0000000811147825 */ /* 0x001fca00078e0214 */
[----:B---3--:R0:W-:Y:S04]  /*0900*/  STG.E.64 desc[UR4][R20.64], R26 ;  /* 0x0000001a14007986 */ /* 0x0081e8000c101b04 */
[----:B------:R-:W1:Y:S02]  /*0910*/  LDG.E R23, desc[UR4][R18.64] ;  /* 0x0000000412177981 */ /* 0x000e64000c1e1900 */
[----:B-1----:R-:W-:Y:S02]  /*0920*/  IMAD.WIDE R28, R23, 0x8, R28 ;  /* 0x00000008171c7825 */ /* 0x002fe400078e021c */
[----:B------:R-:W1:Y:S04]  /*0930*/  LDC.64 R22, c[0x0][0x3d0] ;  /* 0x0000f400ff167b82 */ /* 0x000e680000000a00 */
[----:B------:R-:W3:Y:S01]  /*0940*/  LDG.E.64 R28, desc[UR4][R28.64] ;  /* 0x000000041c1c7981 */ /* 0x000ee2000c1e1b00 */
[----:B-1----:R-:W-:-:S05]  /*0950*/  IMAD.WIDE R22, R17, 0x8, R22 ;  /* 0x0000000811167825 */ /* 0x002fca00078e0216 */
[----:B---3--:R1:W-:Y:S04]  /*0960*/  STG.E.64 desc[UR4][R22.64], R28 ;  /* 0x0000001c16007986 */ /* 0x0083e8000c101b04 */
[----:B------:R-:W2:Y:S02]  /*0970*/  LDG.E R25, desc[UR4][R18.64] ;  /* 0x0000000412197981 */ /* 0x000ea4000c1e1900 */
[----:B--2---:R-:W-:Y:S02]  /*0980*/  IMAD.WIDE R30, R25, 0x8, R30 ;  /* 0x00000008191e7825 */ /* 0x004fe400078e021e */
[----:B------:R-:W2:Y:S04]  /*0990*/  LDC.64 R24, c[0x0][0x3d8] ;  /* 0x0000f600ff187b82 */ /* 0x000ea80000000a00 */
[----:B------:R-:W3:Y:S01]  /*09a0*/  LDG.E.64 R30, desc[UR4][R30.64] ;  /* 0x000000041e1e7981 */ /* 0x000ee2000c1e1b00 */
[----:B--2---:R-:W-:-:S05]  /*09b0*/  IMAD.WIDE R24, R17, 0x8, R24 ;  /* 0x0000000811187825 */ /* 0x004fca00078e0218 */
[----:B---3--:R2:W-:Y:S04]  /*09c0*/  STG.E.64 desc[UR4][R24.64], R30 ;  /* 0x0000001e18007986 */ /* 0x0085e8000c101b04 */
[----:B0-----:R-:W3:Y:S02]  /*09d0*/  LDG.E R27, desc[UR4][R18.64] ;  /* 0x00000004121b7981 */ /* 0x001ee4000c1e1900 */
[----:B---3--:R-:W-:Y:S02]  /*09e0*/  IMAD.WIDE R32, R27, 0x8, R32 ;  /* 0x000000081b207825 */ /* 0x008fe400078e0220 */
[----:B------:R-:W0:Y:S04]  /*09f0*/  LDC.64 R26, c[0x0][0x3e0] ;  /* 0x0000f800ff1a7b82 */ /* 0x000e280000000a00 */
[----:B------:R-:W3:Y:S01]  /*0a00*/  LDG.E.64 R32, desc[UR4][R32.64] ;  /* 0x0000000420207981 */ /* 0x000ee2000c1e1b00 */
[----:B0-----:R-:W-:-:S05]  /*0a10*/  IMAD.WIDE R26, R17, 0x8, R26 ;  /* 0x00000008111a7825 */ /* 0x001fca00078e021a */
[----:B---3--:R0:W-:Y:S04]  /*0a20*/  STG.E.64 desc[UR4][R26.64], R32 ;  /* 0x000000201a007986 */ /* 0x0081e8000c101b04 */
[----:B-1----:R-:W3:Y:S02]  /*0a30*/  LDG.E R29, desc[UR4][R18.64] ;  /* 0x00000004121d7981 */ /* 0x002ee4000c1e1900 */
[----:B---3--:R-:W-:Y:S02]  /*0a40*/  IMAD.WIDE R34, R29, 0x8, R34 ;  /* 0x000000081d227825 */ /* 0x008fe400078e0222 */
[----:B------:R-:W1:Y:S04]  /*0a50*/  LDC.64 R28, c[0x0][0x3e8] ;  /* 0x0000fa00ff1c7b82 */ /* 0x000e680000000a00 */
[----:B------:R-:W3:Y:S01]  /*0a60*/  LDG.E.64 R34, desc[UR4][R34.64] ;  /* 0x0000000422227981 */ /* 0x000ee2000c1e1b00 */
[----:B-1----:R-:W-:-:S05]  /*0a70*/  IMAD.WIDE R28, R17, 0x8, R28 ;  /* 0x00000008111c7825 */ /* 0x002fca00078e021c */
[----:B---3--:R1:W-:Y:S04]  /*0a80*/  STG.E.64 desc[UR4][R28.64], R34 ;  /* 0x000000221c007986 */ /* 0x0083e8000c101b04 */
[----:B--2---:R-:W2:Y:S02]  /*0a90*/  LDG.E R31, desc[UR4][R18.64] ;  /* 0x00000004121f7981 */ /* 0x004ea4000c1e1900 */
[----:B--2---:R-:W-:Y:S02]  /*0aa0*/  IMAD.WIDE R36, R31, 0x8, R36 ;  /* 0x000000081f247825 */ /* 0x004fe400078e0224 */
[----:B------:R-:W2:Y:S03]  /*0ab0*/  LDC.64 R30, c[0x0][0x3f0] ;  /* 0x0000fc00ff1e7b82 */ /* 0x000ea60000000a00 */
[----:B0-----:R-:W3:Y:S01]  /*0ac0*/  LDG.E.64 R32, desc[UR4][R36.64] ;  /* 0x0000000424207981 */ /* 0x001ee2000c1e1b00 */
[----:B--2---:R-:W-:-:S05]  /*0ad0*/  IMAD.WIDE R30, R17, 0x8, R30 ;  /* 0x00000008111e7825 */ /* 0x004fca00078e021e */
[----:B---3--:R1:W-:Y:S04]  /*0ae0*/  STG.E.64 desc[UR4][R30.64], R32 ;  /* 0x000000201e007986 */ /* 0x0083e8000c101b04 */
[----:B------:R-:W2:Y:S01]  /*0af0*/  LDG.E R15, desc[UR4][R14.64] ;  /* 0x000000040e0f7981 */ /* 0x000ea2000c1e1900 */
[----:B------:R-:W-:Y:S01]  /*0b00*/  BSSY.RECONVERGENT B0, `(.L_x_725) ;  /* 0x0000031000007945 */ /* 0x000fe20003800200 */
[----:B--2---:R-:W-:-:S13]  /*0b10*/  ISETP.GT.AND P0, PT, R15, 0x3, PT ;  /* 0x000000030f00780c */ /* 0x004fda0003f04270 */
[----:B-1----:R-:W-:Y:S05]  /*0b20*/  @P0 BRA `(.L_x_726) ;  /* 0x0000000000600947 */ /* 0x002fea0003800000 */
[----:B------:R-:W-:-:S04]  /*0b30*/  MOV R14, 0xffffffff ;  /* 0xffffffff000e7802 */ /* 0x000fc80000000f00 */
[----:B------:R-:W-:-:S05]  /*0b40*/  VIADDMNMX.U32 R14, R15, R14, 0x3, PT ;  /* 0x000000030f0e7446 */ /* 0x000fca000380000e */
[----:B------:R-:W-:-:S04]  /*0b50*/  IMAD.SHL.U32 R16, R14, 0x4, RZ ;  /* 0x000000040e107824 */ /* 0x000fc800078e00ff */
[----:B------:R-:W0:Y:S02]  /*0b60*/  LDC R14, c[0x2][R16] ;  /* 0x00800000100e7b82 */ /* 0x000e240000000800 */
[----:B0-----:R-:W-:-:S04]  /*0b70*/  SHF.R.S32.HI R15, RZ, 0x1f, R14 ;  /* 0x0000001fff0f7819 */ /* 0x001fc8000001140e */
.L_x_1888:
[----:B------:R-:W-:Y:S05]  /*0b80*/  BRX R14 -0xb90                                                                                                                                                                                                                                                       (*"BRANCH_TARGETS .L_x_1889,.L_x_1890,.L_x_1891,.L_x_727"*) ;  /* 0xfffffff40e1c7949 */ /* 0x000fea000383ffff */
.L_x_1891:
[----:B------:R-:W0:Y:S01]  /*0b90*/  LDC.64 R18, c[0x0][0x420] ;  /* 0x00010800ff127b82 */ /* 0x000e220000000a00 */
[----:B------:R-:W2:Y:S04]  /*0ba0*/  LDG.E.64 R14, desc[UR4][R24.64] ;  /* 0x00000004180e7981 */ /* 0x000ea8000c1e1b00 */
[----:B0-----:R-:W2:Y:S02]  /*0bb0*/  LDG.E.64 R18, desc[UR4][R18.64] ;  /* 0x0000000412127981 */ /* 0x001ea4000c1e1b00 */
[----:B--2---:R-:W-:-:S07]  /*0bc0*/  DADD R14, R14, R18 ;  /* 0x000000000e0e7229 */ /* 0x004fce0000000012 */
[----:B------:R1:W-:Y:S01]  /*0bd0*/  STG.E.64 desc[UR4][R24.64], R14 ;  /* 0x0000000e18007986 */ /* 0x0003e2000c101b04 */
[----:B------:R-:W-:Y:S05]  /*0be0*/  BRA `(.L_x_727) ;  /* 0x0000000000887947 */ /* 0x000fea0003800000 */
.L_x_1889:
[----:B------:R-:W0:Y:S01]  /*0bf0*/  LDC.64 R18, c[0x0][0x420] ;  /* 0x00010800ff127b82 */ /* 0x000e220000000a00 */
[----:B------:R-:W2:Y:S04]  /*0c00*/  LDG.E.64 R14, desc[UR4][R20.64] ;  /* 0x00000004140e7981 */ /* 0x000ea8000c1e1b00 */
[----:B0-----:R-:W2:Y:S02]  /*0c10*/  LDG.E.64 R18, desc[UR4][R18.64] ;  /* 0x0000000412127981 */ /* 0x001ea4000c1e1b00 */
[----:B--2---:R-:W-:-:S07]  /*0c20*/  DADD R14, R14, R18 ;  /* 0x000000000e0e7229 */ /* 0x004fce0000000012 */
[----:B------:R2:W-:Y:S01]  /*0c30*/  STG.E.64 desc[UR4][R20.64], R14 ;  /* 0x0000000e14007986 */ /* 0x0005e2000c101b04 */
[----:B------:R-:W-:Y:S05]  /*0c40*/  BRA `(.L_x_727) ;  /* 0x0000000000707947 */ /* 0x000fea0003800000 */
.L_x_1890:
[----:B------:R-:W0:Y:S01]  /*0c50*/  LDC.64 R18, c[0x0][0x420] ;  /* 0x00010800ff127b82 */ /* 0x000e220000000a00 */
[----:B------:R-:W2:Y:S04]  /*0c60*/  LDG.E.64 R14, desc[UR4][R22.64] ;  /* 0x00000004160e7981 */ /* 0x000ea8000c1e1b00 */
[----:B0-----:R-:W2:Y:S02]  /*0c70*/  LDG.E.64 R18, desc[UR4][R18.64] ;  /* 0x0000000412127981 */ /* 0x001ea4000c1e1b00 */
[----:B--2---:R-:W-:-:S07]  /*0c80*/  DADD R14, R14, R18 ;  /* 0x000000000e0e7229 */ /* 0x004fce0000000012 */
[----:B------:R0:W-:Y:S01]  /*0c90*/  STG.E.64 desc[UR4][R22.64], R14 ;  /* 0x0000000e16007986 */ /* 0x0001e2000c101b04 */
[----:B------:R-:W-:Y:S05]  /*0ca0*/  BRA `(.L_x_727) ;  /* 0x0000000000587947 */ /* 0x000fea0003800000 */
.L_x_726:
[----:B------:R-:W-:-:S04]  /*0cb0*/  MOV R14, 0xfffffffc ;  /* 0xfffffffc000e7802 */ /* 0x000fc80000000f00 */
[----:B------:R-:W-:-:S04]  /*0cc0*/  VIADDMNMX.U32 R14, R15, R14, 0x3, PT ;  /* 0x000000030f0e7446 */ /* 0x000fc8000380000e */
[----:B------:R-:W-:-:S04]  /*0cd0*/  SHF.L.U32 R16, R14, 0x2, RZ ;  /* 0x000000020e107819 */ /* 0x000fc800000006ff */
[----:B------:R-:W0:Y:S02]  /*0ce0*/  LDC R14, c[0x2][R16+0x10] ;  /* 0x00800400100e7b82 */ /* 0x000e240000000800 */
[----:B0-----:R-:W-:-:S04]  /*0cf0*/  SHF.R.S32.HI R15, RZ, 0x1f, R14 ;  /* 0x0000001fff0f7819 */ /* 0x001fc8000001140e */
.L_x_1893:
[----:B------:R-:W-:Y:S05]  /*0d00*/  BRX R14 -0xd10                                                                                                                                                                                                                                                       (*"BRANCH_TARGETS .L_x_1894,.L_x_1895,.L_x_1896,.L_x_727"*) ;  /* 0xfffffff00ebc7949 */ /* 0x000fea000383ffff */
.L_x_1896:
[----:B------:R-:W0:Y:S02]  /*0d10*/  LDC.64 R14, c[0x0][0x418] ;  /* 0x00010600ff0e7b82 */ /* 0x000e240000000a00 */
[----:B0-----:R-:W2:Y:S02]  /*0d20*/  LDG.E.64 R14, desc[UR4][R14.64] ;  /* 0x000000040e0e7981 */ /* 0x001ea4000c1e1b00 */
[----:B--2---:R-:W-:-:S07]  /*0d30*/  DADD R32, R32, R14 ;  /* 0x0000000020207229 */ /* 0x004fce000000000e */
[----:B------:R4:W-:Y:S01]  /*0d40*/  STG.E.64 desc[UR4][R30.64], R32 ;  /* 0x000000201e007986 */ /* 0x0009e2000c101b04 */
[----:B------:R-:W-:Y:S05]  /*0d50*/  BRA `(.L_x_727) ;  /* 0x00000000002c7947 */ /* 0x000fea0003800000 */
.L_x_1894:
[----:B------:R-:W0:Y:S01]  /*0d60*/  LDC.64 R18, c[0x0][0x418] ;  /* 0x00010600ff127b82 */ /* 0x000e220000000a00 */
[----:B------:R-:W2:Y:S04]  /*0d70*/  LDG.E.64 R14, desc[UR4][R26.64] ;  /* 0x000000041a0e7981 */ /* 0x000ea8000c1e1b00 */
[----:B0-----:R-:W2:Y:S02]  /*0d80*/  LDG.E.64 R18, desc[UR4][R18.64] ;  /* 0x0000000412127981 */ /* 0x001ea4000c1e1b00 */
[----:B--2---:R-:W-:-:S07]  /*0d90*/  DADD R14, R14, R18 ;  /* 0x000000000e0e7229 */ /* 0x004fce0000000012 */
[----:B------:R0:W-:Y:S01]  /*0da0*/  STG.E.64 desc[UR4][R26.64], R14 ;  /* 0x0000000e1a007986 */ /* 0x0001e2000c101b04 */
[----:B------:R-:W-:Y:S05]  /*0db0*/  BRA `(.L_x_727) ;  /* 0x0000000000147947 */ /* 0x000fea0003800000 */
.L_x_1895:
[----:B------:R-:W0:Y:S01]  /*0dc0*/  LDC.64 R18, c[0x0][0x418] ;  /* 0x00010600ff127b82 */ /* 0x000e220000000a00 */
[----:B------:R-:W2:Y:S04]  /*0dd0*/  LDG.E.64 R14, desc[UR4][R28.64] ;  /* 0x000000041c0e7981 */ /* 0x000ea8000c1e1b00 */
[----:B0-----:R-:W2:Y:S02]  /*0de0*/  LDG.E.64 R18, desc[UR4][R18.64] ;  /* 0x0000000412127981 */ /* 0x001ea4000c1e1b00 */
[----:B--2---:R-:W-:-:S07]  /*0df0*/  DADD R14, R14, R18 ;  /* 0x000000000e0e7229 */ /* 0x004fce0000000012 */
[----:B------:R3:W-:Y:S04]  /*0e00*/  STG.E.64 desc[UR4][R28.64], R14 ;  /* 0x0000000e1c007986 */ /* 0x0007e8000c101b04 */
.L_x_727:
[----:B------:R-:W-:Y:S05]  /*0e10*/  BSYNC.RECONVERGENT B0 ;  /* 0x0000000000007941 */ /* 0x000fea0003800200 */
.L_x_725:
[----:B------:R-:W5:Y:S04]  /*0e20*/  LDG.E R11, desc[UR4][R10.64] ;  /* 0x000000040a0b7981 */ /* 0x000f68000c1e1900 */
[----:B0123--:R-:W5:Y:S04]  /*0e30*/  LDG.E R14, desc[UR4][R2.64] ;  /* 0x00000004020e7981 */ /* 0x00ff68000c1e1900 */
[----:B------:R-:W2:Y:S01]  /*0e40*/  LDG.E R10, desc[UR4][R12.64] ;  /* 0x000000040c0a7981 */ /* 0x000ea2000c1e1900 */
[----:B------:R-:W-:Y:S01]  /*0e50*/  IADD3 R17, PT, PT, R0, R17, RZ ;  /* 0x0000001100117210 */ /* 0x000fe20007ffe0ff */
[----:B-----5:R-:W-:-:S04]  /*0e60*/  IMAD R15, R14, R11, RZ ;  /* 0x0000000b0e0f7224 */ /* 0x020fc800078e02ff */
[----:B--2---:R-:W-:-:S04]  /*0e70*/  IMAD R15, R10, R15, RZ ;  /* 0x0000000f0a0f7224 */ /* 0x004fc800078e02ff */
[----:B------:R-:W-:-:S05]  /*0e80*/  IMAD R14, R15, 0x7, RZ ;  /* 0x000000070f0e7824 */ /* 0x000fca00078e02ff */
[----:B------:R-:W-:-:S13]  /*0e90*/  ISETP.GE.AND P0, PT, R17, R14, PT ;  /* 0x0000000e1100720c */ /* 0x000fda0003f06270 */
[----:B------:R-:W-:Y:S05]  /*0ea0*/  @!P0 BRA `(.L_x_728) ;  /* 0xfffffff000ac8947 */ /* 0x000fea000383ffff */
[----:B------:R-:W-:Y:S05]  /*0eb0*/  EXIT ;  /* 0x000000000000794d */ /* 0x000fea0003800000 */
.L_x_729:
        /* <DEDUP_REMOVED lines=12> */
.L_x_2062:


//--------------------- .text._Z11Vext_cal_s0PiPdS0_S0_S0_S0_S_S0_S0_S0_S0_S0_S_S_S_S0_S0_S0_S0_S0_S0_S0_S_S_S0_S0_S0_S0_S0_S0_S_S_S_S0_S0_S0_S0_S0_S0_S0_S0_S0_S0_S0_S0_S0_S0_S0_S0_S0_S0_S0_S0_ --------------------------
	.section	.text._Z11Vext_cal_s0PiPdS0_S0_S0_S0_S_S0_S0_S0_S0_S0_S_S_S_S0_S0_S0_S0_S0_S0_S0_S_S_S0_S0_S0_S0_S0_S0_S_S_S_S0_S0_S0_S0_S0_S0_S0_S0_S0_S0_S0_S0_S0_S0_S0_S0_S0_S0_S0_S0_,"ax",@progbits
	.align	128
        .global         _Z11Vext_cal_s0PiPdS0_S0_S0_S0_S_S0_S0_S0_S0_S0_S_S_S_S0_S0_S0_S0_S0_S0_S0_S_S_S0_S0_S0_S0_S0_S0_S_S_S_S0_S0_S0_S0_S0_S0_S0_S0_S0_S0_S0_S0_S0_S0_S0_S0_S0_S0_S0_S0_
        .type           _Z11Vext_cal_s0PiPdS0_S0_S0_S0_S_S0_S0_S0_S0_S0_S_S_S_S0_S0_S0_S0_S0_S0_S0_S_S_S0_S0_S0_S0_S0_S0_S_S_S_S0_S0_S0_S0_S0_S0_S0_S0_S0_S0_S0_S0_S0_S0_S0_S0_S0_S0_S0_S0_,@function
        .size           _Z11Vext_cal_s0PiPdS0_S0_S0_S0_S_S0_S0_S0_S0_S0_S_S_S_S0_S0_S0_S0_S0_S0_S0_S_S_S0_S0_S0_S0_S0_S0_S_S_S_S0_S0_S0_S0_S0_S0_S0_S0_S0_S0_S0_S0_S0_S0_S0_S0_S0_S0_S0_S0_,(.L_x_2006 - _Z11Vext_cal_s0PiPdS0_S0_S0_S0_S_S0_S0_S0_S0_S0_S_S_S_S0_S0_S0_S0_S0_S0_S0_S_S_S0_S0_S0_S0_S0_S0_S_S_S_S0_S0_S0_S0_S0_S0_S0_S0_S0_S0_S0_S0_S0_S0_S0_S0_S0_S0_S0_S0_)
        .other          _Z11Vext_cal_s0PiPdS0_S0_S0_S0_S_S0_S0_S0_S0_S0_S_S_S_S0_S0_S0_S0_S0_S0_S0_S_S_S0_S0_S0_S0_S0_S0_S_S_S_S0_S0_S0_S0_S0_S0_S0_S0_S0_S0_S0_S0_S0_S0_S0_S0_S0_S0_S0_S0_,@"STO_CUDA_ENTRY STV_DEFAULT"
_Z11Vext_cal_s0PiPdS0_S0_S0_S0_S_S0_S0_S0_S0_S0_S_S_S_S0_S0_S0_S0_S0_S0_S0_S_S_S0_S0_S0_S0_S0_S0_S_S_S_S0_S0_S0_S0_S0_S0_S0_S0_S0_S0_S0_S0_S0_S0_S0_S0_S0_S0_S0_S0_:
.text._Z11Vext_cal_s0PiPdS0_S0_S0_S0_S_S0_S0_S0_S0_S0_S_S_S_S0_S0_S0_S0_S0_S0_S0_S_S_S0_S0_S0_S0_S0_S0_S_S_S_S0_S0_S0_S0_S0_S0_S0_S0_S0_S0_S0_S0_S0_S0_S0_S0_S0_S0_S0_S0_:
        /* <DEDUP_REMOVED lines=14> */
[----:B--2---:R-:W-:-:S05]  /*00e0*/  IMAD R9, R8, R7, RZ ;  /* 0x0000000708097224 */ /* 0x004fca00078e02ff */
[----:B------:R-:W-:-:S13]  /*00f0*/  ISETP.GE.AND P0, PT, R0, R9, PT ;  /* 0x000000090000720c */ /* 0x000fda0003f06270 */
[----:B------:R-:W-:Y:S05]  /*0100*/  @P0 EXIT ;  /* 0x000000000000094d */ /* 0x000fea0003800000 */
[----:B------:R-:W0:Y:S01]  /*0110*/  LDCU UR8, c[0x0][0x370] ;  /* 0x00006e00ff0877ac */ /* 0x000e220008000800 */
[----:B------:R-:W-:Y:S01]  /*0120*/  IMAD.MOV.U32 R8, RZ, RZ, R7 ;  /* 0x000000ffff087224 */ /* 0x000fe200078e0007 */
[----:B------:R-:W1:Y:S01]  /*0130*/  LDCU.64 UR6, c[0x4][0x1c8] ;  /* 0x01003900ff0677ac */ /* 0x000e620008000a00 */
[----:B0-----:R-:W-:-:S07]  /*0140*/  IMAD R3, R10, UR8, RZ ;  /* 0x000000080a037c24 */ /* 0x001fce000f8e02ff */
.L_x_818:
[----:B------:R-:W-:Y:S01]  /*0150*/  IMAD R11, R8, R5, RZ ;  /* 0x00000005080b7224 */ /* 0x000fe200078e02ff */
[----:B------:R-:W-:Y:S01]  /*0160*/  IABS R8, R0 ;  /* 0x0000000000087213 */ /* 0x000fe20000000000 */
[----:B------:R-:W0:Y:S03]  /*0170*/  LDC.64 R34, c[0x0][0x478] ;  /* 0x00011e00ff227b82 */ /* 0x000e260000000a00 */
[-C--:B------:R-:W-:Y:S02]  /*0180*/  IABS R7, R11.reuse ;  /* 0x0000000b00077213 */ /* 0x080fe40000000000 */
[----:B------:R-:W-:Y:S02]  /*0190*/  IABS R10, R11 ;  /* 0x0000000b000a7213 */ /* 0x000fe40000000000 */
[----:B------:R-:W2:Y:S01]  /*01a0*/  I2F.RP R2, R7 ;  /* 0x0000000700027306 */ /* 0x000ea20000209400 */
[----:B------:R-:W3:Y:S08]  /*01b0*/  LDC.64 R32, c[0x0][0x480] ;  /* 0x00012000ff207b82 */ /* 0x000ef00000000a00 */
[----:B------:R-:W4:Y:S01]  /*01c0*/  LDC.64 R20, c[0x0][0x498] ;  /* 0x00012600ff147b82 */ /* 0x000f220000000a00 */
[----:B--2---:R-:W2:Y:S07]  /*01d0*/  MUFU.RCP R2, R2 ;  /* 0x0000000200027308 */ /* 0x004eae0000001000 */
[----:B------:R-:W1:Y:S08]  /*01e0*/  LDC.64 R18, c[0x0][0x4a0] ;  /* 0x00012800ff127b82 */ /* 0x000e700000000a00 */
[----:B------:R-:W1:Y:S01]  /*01f0*/  LDC.64 R24, c[0x0][0x410] ;  /* 0x00010400ff187b82 */ /* 0x000e620000000a00 */
[----:B--2---:R-:W-:-:S07]  /*0200*/  VIADD R4, R2, 0xffffffe ;  /* 0x0ffffffe02047836 */ /* 0x004fce0000000000 */
[----:B------:R-:W2:Y:S01]  /*0210*/  LDC.64 R36, c[0x0][0x4b8] ;  /* 0x00012e00ff247b82 */ /* 0x000ea20000000a00 */
[----:B------:R0:W3:Y:S07]  /*0220*/  F2I.FTZ.U32.TRUNC.NTZ R5, R4 ;  /* 0x0000000400057305 */ /* 0x0000ee000021f000 */
[----:B------:R-:W2:Y:S01]  /*0230*/  LDC.64 R38, c[0x0][0x4c0] ;  /* 0x00013000ff267b82 */ /* 0x000ea20000000a00 */
[----:B0-----:R-:W-:-:S07]  /*0240*/  IMAD.MOV.U32 R4, RZ, RZ, RZ ;  /* 0x000000ffff047224 */ /* 0x001fce00078e00ff */
[----:B------:R-:W0:Y:S01]  /*0250*/  LDC.64 R40, c[0x0][0x398] ;  /* 0x0000e600ff287b82 */ /* 0x000e220000000a00 */
[----:B---3--:R-:W-:-:S04]  /*0260*/  IMAD.MOV R6, RZ, RZ, -R5 ;  /* 0x000000ffff067224 */ /* 0x008fc800078e0a05 */
[----:B------:R-:W-:Y:S02]  /*0270*/  IMAD R9, R6, R7, RZ ;  /* 0x0000000706097224 */ /* 0x000fe400078e02ff */
[----:B------:R-:W-:Y:S02]  /*0280*/  IMAD.MOV.U32 R6, RZ, RZ, R8 ;  /* 0x000000ffff067224 */ /* 0x000fe400078e0008 */
[----:B------:R-:W-:-:S04]  /*0290*/  IMAD.HI.U32 R5, R5, R9, R4 ;  /* 0x0000000905057227 */ /* 0x000fc800078e0004 */
[----:B------:R-:W-:Y:S02]  /*02a0*/  IMAD.MOV R9, RZ, RZ, -R10 ;  /* 0x000000ffff097224 */ /* 0x000fe400078e0a0a */
[----:B------:R-:W-:-:S04]  /*02b0*/  IMAD.HI.U32 R2, R5, R6, RZ ;  /* 0x0000000605027227 */ /* 0x000fc800078e00ff */
[----:B------:R-:W-:Y:S01]  /*02c0*/  IMAD R4, R2, R9, R6 ;  /* 0x0000000902047224 */ /* 0x000fe200078e0206 */
[----:B------:R-:W-:Y:S01]  /*02d0*/  LOP3.LUT R6, R0, R11, RZ, 0x3c, !PT ;  /* 0x0000000b00067212 */ /* 0x000fe200078e3cff */
[----:B------:R-:W3:Y:S03]  /*02e0*/  LDC.64 R8, c[0x0][0x470] ;  /* 0x00011c00ff087b82 */ /* 0x000ee60000000a00 */
[----:B------:R-:W-:Y:S02]  /*02f0*/  ISETP.GT.U32.AND P1, PT, R7, R4, PT ;  /* 0x000000040700720c */ /* 0x000fe40003f24070 */
[----:B------:R-:W-:-:S11]  /*0300*/  ISETP.GE.AND P2, PT, R6, RZ, PT ;  /* 0x000000ff0600720c */ /* 0x000fd60003f46270 */
[----:B------:R-:W-:Y:S02]  /*0310*/  @!P1 IMAD.IADD R4, R4, 0x1, -R7 ;  /* 0x0000000104049824 */ /* 0x000fe400078e0a07 */
[----:B------:R-:W-:Y:S01]  /*0320*/  @!P1 VIADD R2, R2, 0x1 ;  /* 0x0000000102029836 */ /* 0x000fe20000000000 */
[----:B------:R-:W-:Y:S02]  /*0330*/  ISETP.NE.AND P1, PT, R11, RZ, PT ;  /* 0x000000ff0b00720c */ /* 0x000fe40003f25270 */
[----:B------:R-:W-:Y:S02]  /*0340*/  ISETP.GE.U32.AND P0, PT, R4, R7, PT ;  /* 0x000000070400720c */ /* 0x000fe40003f06070 */
[----:B------:R-:W4:Y:S01]  /*0350*/  LDC.64 R4, c[0x0][0x430] ;  /* 0x00010c00ff047b82 */ /* 0x000f220000000a00 */
[----:B---3--:R-:W-:-:S10]  /*0360*/  IMAD.WIDE R8, R0, 0x4, R8 ;  /* 0x0000000400087825 */ /* 0x008fd400078e0208 */
[----:B------:R-:W-:-:S04]  /*0370*/  @P0 VIADD R2, R2, 0x1 ;  /* 0x0000000102020836 */ /* 0x000fc80000000000 */
[----:B------:R-:W-:Y:S01]  /*0380*/  @!P2 IMAD.MOV R2, RZ, RZ, -R2 ;  /* 0x000000ffff02a224 */ /* 0x000fe200078e0a02 */
[----:B------:R-:W-:-:S05]  /*0390*/  @!P1 LOP3.LUT R2, RZ, R11, RZ, 0x33, !PT ;  /* 0x0000000bff029212 */ /* 0x000fca00078e33ff */
[----:B------:R3:W-:Y:S04]  /*03a0*/  STG.E desc[UR4][R8.64], R2 ;  /* 0x0000000208007986 */ /* 0x0007e8000c101904 */
[----:B----4-:R-:W4:Y:S01]  /*03b0*/  LDG.E R15, desc[UR4][R4.64] ;  /* 0x00000004040f7981 */ /* 0x010f22000c1e1900 */
[----:B------:R-:W1:Y:S03]  /*03c0*/  LDC.64 R6, c[0x0][0x380] ;  /* 0x0000e000ff067b82 */ /* 0x000e660000000a00 */
[----:B-1----:R-:W2:Y:S01]  /*03d0*/  LDG.E R13, desc[UR4][R6.64] ;  /* 0x00000004060d7981 */ /* 0x002ea2000c1e1900 */
[----:B------:R-:W-:Y:S01]  /*03e0*/  IMAD.WIDE R34, R0, 0x4, R34 ;  /* 0x0000000400227825 */ /* 0x000fe200078e0222 */
[----:B----4-:R-:W-:-:S02]  /*03f0*/  IABS R14, R15 ;  /* 0x0000000f000e7213 */ /* 0x010fc40000000000 */
[----:B------:R-:W-:Y:S02]  /*0400*/  IABS R17, R15 ;  /* 0x0000000f00117213 */ /* 0x000fe40000000000 */
[----:B------:R-:W1:Y:S08]  /*0410*/  I2F.RP R12, R14 ;  /* 0x0000000e000c7306 */ /* 0x000e700000209400 */
[----:B-1----:R-:W1:Y:S01]  /*0420*/  MUFU.RCP R12, R12 ;  /* 0x0000000c000c7308 */ /* 0x002e620000001000 */
[----:B--2---:R-:W-:-:S04]  /*0430*/  IMAD R13, R2, R13, RZ ;  /* 0x0000000d020d7224 */ /* 0x004fc800078e02ff */
[----:B---3--:R-:W-:-:S04]  /*0440*/  IMAD.MOV R2, RZ, RZ, -R13 ;  /* 0x000000ffff027224 */ /* 0x008fc800078e0a0d */
[----:B------:R-:W-:Y:S02]  /*0450*/  IMAD R2, R15, R2, R0 ;  /* 0x000000020f027224 */ /* 0x000fe400078e0200 */
[----:B-1----:R-:W-:-:S03]  /*0460*/  VIADD R10, R12, 0xffffffe ;  /* 0x0ffffffe0c0a7836 */ /* 0x002fc60000000000 */
[----:B------:R-:W-:Y:S01]  /*0470*/  IABS R16, R2 ;  /* 0x0000000200107213 */ /* 0x000fe20000000000 */
[----:B------:R-:W-:Y:S01]  /*0480*/  IMAD.MOV R12, RZ, RZ, -R17 ;  /* 0x000000ffff0c7224 */ /* 0x000fe200078e0a11 */
[----:B------:R1:W2:Y:S01]  /*0490*/  F2I.FTZ.U32.TRUNC.NTZ R11, R10 ;  /* 0x0000000a000b7305 */ /* 0x0002a2000021f000 */
[----:B------:R-:W-:-:S04]  /*04a0*/  LOP3.LUT R2, R2, R15, RZ, 0x3c, !PT ;  /* 0x0000000f02027212 */ /* 0x000fc800078e3cff */
[----:B------:R-:W-:Y:S01]  /*04b0*/  ISETP.GE.AND P2, PT, R2, RZ, PT ;  /* 0x000000ff0200720c */ /* 0x000fe20003f46270 */
[----:B-1----:R-:W-:Y:S02]  /*04c0*/  IMAD.MOV.U32 R10, RZ, RZ, RZ ;  /* 0x000000ffff0a7224 */ /* 0x002fe400078e00ff */
[----:B--2---:R-:W-:-:S04]  /*04d0*/  IMAD.MOV R13, RZ, RZ, -R11 ;  /* 0x000000ffff0d7224 */ /* 0x004fc800078e0a0b */
[----:B------:R-:W-:-:S04]  /*04e0*/  IMAD R13, R13, R14, RZ ;  /* 0x0000000e0d0d7224 */ /* 0x000fc800078e02ff */
[----:B------:R-:W-:-:S04]  /*04f0*/  IMAD.HI.U32 R10, R11, R13, R10 ;  /* 0x0000000d0b0a7227 */ /* 0x000fc800078e000a */
[----:B------:R-:W-:Y:S02]  /*0500*/  IMAD.MOV.U32 R11, RZ, RZ, R16 ;  /* 0x000000ffff0b7224 */ /* 0x000fe400078e0010 */
[----:B------:R-:W-:Y:S01]  /*0510*/  IMAD.WIDE R32, R0, 0x4, R32 ;  /* 0x0000000400207825 */ /* 0x000fe200078e0220 */
[----:B------:R-:W1:Y:S03]  /*0520*/  LDC.64 R16, c[0x0][0x490] ;  /* 0x00012400ff107b82 */ /* 0x000e660000000a00 */
[----:B------:R-:W-:-:S04]  /*0530*/  IMAD.HI.U32 R10, R10, R11, RZ ;  /* 0x0000000b0a0a7227 */ /* 0x000fc800078e00ff */
[----:B------:R-:W-:-:S05]  /*0540*/  IMAD R11, R10, R12, R11 ;  /* 0x0000000c0a0b7224 */ /* 0x000fca00078e020b */
[----:B------:R-:W-:-:S13]  /*0550*/  ISETP.GT.U32.AND P1, PT, R14, R11, PT ;  /* 0x0000000b0e00720c */ /* 0x000fda0003f24070 */
[----:B------:R-:W-:Y:S02]  /*0560*/  @!P1 IMAD.IADD R11, R11, 0x1, -R14 ;  /* 0x000000010b0b9824 */ /* 0x000fe400078e0a0e */
[----:B------:R-:W-:Y:S01]  /*0570*/  @!P1 VIADD R10, R10, 0x1 ;  /* 0x000000010a0a9836 */ /* 0x000fe20000000000 */
[----:B------:R-:W-:Y:S02]  /*0580*/  ISETP.NE.AND P1, PT, R15, RZ, PT ;  /* 0x000000ff0f00720c */ /* 0x000fe40003f25270 */
[----:B------:R-:W-:-:S13]  /*0590*/  ISETP.GE.U32.AND P0, PT, R11, R14, PT ;  /* 0x0000000e0b00720c */ /* 0x000fda0003f06070 */
[----:B------:R-:W-:-:S04]  /*05a0*/  @P0 VIADD R10, R10, 0x1 ;  /* 0x000000010a0a0836 */ /* 0x000fc80000000000 */
[----:B------:R-:W-:Y:S01]  /*05b0*/  @!P2 IMAD.MOV R10, RZ, RZ, -R10 ;  /* 0x000000ffff0aa224 */ /* 0x000fe200078e0a0a */
[----:B------:R-:W-:Y:S02]  /*05c0*/  @!P1 LOP3.LUT R10, RZ, R15, RZ, 0x33, !PT ;  /* 0x0000000fff0a9212 */ /* 0x000fe400078e33ff */
[----:B------:R-:W2:Y:S03]  /*05d0*/  LDC.64 R14, c[0x0][0x488] ;  /* 0x00012200ff0e7b82 */ /* 0x000ea60000000a00 */
[----:B------:R-:W-:Y:S04]  /*05e0*/  STG.E desc[UR4][R34.64], R10 ;  /* 0x0000000a22007986 */ /* 0x000fe8000c101904 */
[----:B------:R-:W3:Y:S04]  /*05f0*/  LDG.E R7, desc[UR4][R6.64] ;  /* 0x0000000406077981 */ /* 0x000ee8000c1e1900 */
[----:B------:R-:W3:Y:S04]  /*0600*/  LDG.E R2, desc[UR4][R8.64] ;  /* 0x0000000408027981 */ /* 0x000ee8000c1e1900 */
[----:B------:R-:W4:Y:S01]  /*0610*/  LDG.E R5, desc[UR4][R4.64] ;  /* 0x0000000404057981 */ /* 0x000f22000c1e1900 */
[----:B---3--:R-:W-:-:S02]  /*0620*/  IMAD R2, R2, R7, RZ ;  /* 0x0000000702027224 */ /* 0x008fc400078e02ff */
[----:B------:R-:W3:Y:S01]  /*0630*/  LDC.64 R6, c[0x0][0x440] ;  /* 0x00011000ff067b82 */ /* 0x000ee20000000a00 */
[----:B----4-:R-:W-:-:S04]  /*0640*/  IMAD R11, R10, R5, RZ ;  /* 0x000000050a0b7224 */ /* 0x010fc800078e02ff */
[----:B------:R-:W-:Y:S02]  /*0650*/  IMAD R11, R5, R2, R11 ;  /* 0x00000002050b7224 */ /* 0x000fe400078e020b */
[C---:B--2---:R-:W-:Y:S01]  /*0660*/  IMAD.WIDE R14, R0.reuse, 0x8, R14 ;  /* 0x00000008000e7825 */ /* 0x044fe200078e020e */
[----:B------:R-:W2:Y:S03]  /*0670*/  LDC.64 R4, c[0x0][0x448] ;  /* 0x00011200ff047b82 */ /* 0x000ea60000000a00 */
[----:B------:R-:W-:-:S05]  /*0680*/  IMAD.IADD R11, R0, 0x1, -R11 ;  /* 0x00000001000b7824 */ /* 0x000fca00078e0a0b */
[----:B------:R4:W-:Y:S04]  /*0690*/  STG.E desc[UR4][R32.64], R11 ;  /* 0x0000000b20007986 */ /* 0x0009e8000c101904 */
[----:B------:R-:W3:Y:S01]  /*06a0*/  LDG.E R13, desc[UR4][R8.64] ;  /* 0x00000004080d7981 */ /* 0x000ee2000c1e1900 */
[----:B-1----:R-:W-:Y:S01]  /*06b0*/  IMAD.WIDE R16, R0, 0x8, R16 ;  /* 0x0000000800107825 */ /* 0x002fe200078e0210 */
[----:B----4-:R-:W1:Y:S03]  /*06c0*/  LDC.64 R10, c[0x0][0x450] ;  /* 0x00011400ff0a7b82 */ /* 0x010e660000000a00 */
[----:B---3--:R-:W-:-:S06]  /*06d0*/  IMAD.WIDE R6, R13, 0x8, R6 ;  /* 0x000000080d067825 */ /* 0x008fcc00078e0206 */
[----:B------:R-:W3:Y:S04]  /*06e0*/  LDG.E.64 R6, desc[UR4][R6.64] ;  /* 0x0000000406067981 */ /* 0x000ee8000c1e1b00 */
[----:B---3--:R3:W-:Y:S04]  /*06f0*/  STG.E.64 desc[UR4][R14.64], R6 ;  /* 0x000000060e007986 */ /* 0x0087e8000c101b04 */
[----:B------:R-:W2:Y:S01]  /*0700*/  LDG.E R13, desc[UR4][R8.64] ;  /* 0x00000004080d7981 */ /* 0x000ea2000c1e1900 */
[----:B------:R-:W-:Y:S01]  /*0710*/  IMAD.WIDE R20, R0, 0x8, R20 ;  /* 0x0000000800147825 */ /* 0x000fe200078e0214 */
[----:B---3--:R-:W3:Y:S03]  /*0720*/  LDC.64 R6, c[0x0][0x458] ;  /* 0x00011600ff067b82 */ /* 0x008ee60000000a00 */
[----:B--2---:R-:W-:-:S06]  /*0730*/  IMAD.WIDE R4, R13, 0x8, R4 ;  /* 0x000000080d047825 */ /* 0x004fcc00078e0204 */
[----:B------:R-:W2:Y:S04]  /*0740*/  LDG.E.64 R4, desc[UR4][R4.64] ;  /* 0x0000000404047981 */ /* 0x000ea8000c1e1b00 */
[----:B--2---:R-:W-:Y:S04]  /*0750*/  STG.E.64 desc[UR4][R16.64], R4 ;  /* 0x0000000410007986 */ /* 0x004fe8000c101b04 */
[----:B------:R-:W1:Y:S02]  /*0760*/  LDG.E R13, desc[UR4][R8.64] ;  /* 0x00000004080d7981 */ /* 0x000e64000c1e1900 */
[----:B-1----:R-:W-:-:S06]  /*0770*/  IMAD.WIDE R10, R13, 0x8, R10 ;  /* 0x000000080d0a7825 */ /* 0x002fcc00078e020a */
[----:B------:R-:W2:Y:S04]  /*0780*/  LDG.E.64 R10, desc[UR4][R10.64] ;  /* 0x000000040a0a7981 */ /* 0x000ea8000c1e1b00 */
[----:B--2---:R1:W-:Y:S04]  /*0790*/  STG.E.64 desc[UR4][R20.64], R10 ;  /* 0x0000000a14007986 */ /* 0x0043e8000c101b04 */
[----:B------:R-:W3:Y:S01]  /*07a0*/  LDG.E R13, desc[UR4][R8.64] ;  /* 0x00000004080d7981 */ /* 0x000ee2000c1e1900 */
[----:B------:R-:W-:Y:S01]  /*07b0*/  IMAD.WIDE R18, R0, 0x8, R18 ;  /* 0x0000000800127825 */ /* 0x000fe200078e0212 */
[----:B-1----:R-:W1:Y:S03]  /*07c0*/  LDC.64 R10, c[0x0][0x468] ;  /* 0x00011a00ff0a7b82 */ /* 0x002e660000000a00 */
[----:B---3--:R-:W-:-:S05]  /*07d0*/  IMAD.WIDE R6, R13, 0x8, R6 ;  /* 0x000000080d067825 */ /* 0x008fca00078e0206 */
[----:B------:R-:W2:Y:S01]  /*07e0*/  LDC.64 R12, c[0x0][0x460] ;  /* 0x00011800ff0c7b82 */ /* 0x000ea20000000a00 */
[----:B------:R-:W3:Y:S04]  /*07f0*/  LDG.E.64 R6, desc[UR4][R6.64] ;  /* 0x0000000406067981 */ /* 0x000ee8000c1e1b00 */
[----:B---3--:R3:W-:Y:S04]  /*0800*/  STG.E.64 desc[UR4][R18.64], R6 ;  /* 0x0000000612007986 */ /* 0x0087e8000c101b04 */
[----:B------:R-:W2:Y:S01]  /*0810*/  LDG.E R5, desc[UR4][R8.64] ;  /* 0x0000000408057981 */ /* 0x000ea2000c1e1900 */
[----:B---3--:R-:W3:Y:S01]  /*0820*/  LDC.64 R6, c[0x0][0x4b0] ;  /* 0x00012c00ff067b82 */ /* 0x008ee20000000a00 */
[----:B--2---:R-:W-:-:S07]  /*0830*/  IMAD.WIDE R12, R5, 0x8, R12 ;  /* 0x00000008050c7825 */ /* 0x004fce00078e020c */
[----:B------:R-:W2:Y:S01]  /*0840*/  LDC.64 R4, c[0x0][0x4a8] ;  /* 0x00012a00ff047b82 */ /* 0x000ea20000000a00 */
[----:B------:R-:W4:Y:S01]  /*0850*/  LDG.E.64 R12, desc[UR4][R12.64] ;  /* 0x000000040c0c7981 */ /* 0x000f22000c1e1b00 */
[----:B--2---:R-:W-:-:S05]  /*0860*/  IMAD.WIDE R4, R0, 0x8, R4 ;  /* 0x0000000800047825 */ /* 0x004fca00078e0204 */
[----:B----4-:R2:W-:Y:S04]  /*0870*/  STG.E.64 desc[UR4][R4.64], R12 ;  /* 0x0000000c04007986 */ /* 0x0105e8000c101b04 */
[----:B------:R-:W1:Y:S02]  /*0880*/  LDG.E R23, desc[UR4][R8.64] ;  /* 0x0000000408177981 */ /* 0x000e64000c1e1900 */
[----:B-1----:R-:W-:-:S06]  /*0890*/  IMAD.WIDE R10, R23, 0x8, R10 ;  /* 0x00000008170a7825 */ /* 0x002fcc00078e020a */
[----:B------:R-:W4:Y:S01]  /*08a0*/  LDG.E.64 R10, desc[UR4][R10.64] ;  /* 0x000000040a0a7981 */ /* 0x000f22000c1e1b00 */
[----:B---3--:R-:W-:-:S05]  /*08b0*/  IMAD.WIDE R6, R0, 0x8, R6 ;  /* 0x0000000800067825 */ /* 0x008fca00078e0206 */
[----:B----4-:R1:W-:Y:S04]  /*08c0*/  STG.E.64 desc[UR4][R6.64], R10 ;  /* 0x0000000a06007986 */ /* 0x0103e8000c101b04 */
[----:B------:R-:W3:Y:S04]  /*08d0*/  LDG.E.64 R22, desc[UR4][R16.64] ;  /* 0x0000000410167981 */ /* 0x000ee8000c1e1b00 */
[----:B------:R-:W3:Y:S04]  /*08e0*/  LDG.E.64 R28, desc[UR4][R24.64+0x8] ;  /* 0x00000804181c7981 */ /* 0x000ee8000c1e1b00 */
[----:B--2---:R-:W2:Y:S04]  /*08f0*/  LDG.E.64 R12, desc[UR4][R14.64] ;  /* 0x000000040e0c7981 */ /* 0x004ea8000c1e1b00 */
[----:B------:R-:W2:Y:S04]  /*0900*/  LDG.E.64 R26, desc[UR4][R24.64] ;  /* 0x00000004181a7981 */ /* 0x000ea8000c1e1b00 */
[----:B------:R-:W4:Y:S04]  /*0910*/  LDG.E.64 R8, desc[UR4][R20.64] ;  /* 0x0000000414087981 */ /* 0x000f28000c1e1b00 */
[----:B------:R-:W4:Y:S01]  /*0920*/  LDG.E.64 R30, desc[UR4][R24.64+0x10] ;  /* 0x00001004181e7981 */ /* 0x000f22000c1e1b00 */
[----:B---3--:R-:W-:Y:S01]  /*0930*/  DMUL R22, R22, R28 ;  /* 0x0000001c16167228 */ /* 0x008fe20000000000 */
[----:B------:R-:W3:Y:S07]  /*0940*/  LDC.64 R28, c[0x0][0x418] ;  /* 0x00010600ff1c7b82 */ /* 0x000eee0000000a00 */
[----:B--2---:R-:W-:-:S08]  /*0950*/  DFMA R12, R12, R26, R22 ;  /* 0x0000001a0c0c722b */ /* 0x004fd00000000016 */
[----:B----4-:R-:W-:Y:S01]  /*0960*/  DFMA R12, R8, R30, R12 ;  /* 0x0000001e080c722b */ /* 0x010fe2000000000c */
[----:B------:R-:W-:-:S06]  /*0970*/  IMAD.WIDE R8, R0, 0x8, R36 ;  /* 0x0000000800087825 */ /* 0x000fcc00078e0224 */
[----:B------:R2:W-:Y:S04]  /*0980*/  STG.E.64 desc[UR4][R8.64], R12 ;  /* 0x0000000c08007986 */ /* 0x0005e8000c101b04 */
[----:B------:R-:W4:Y:S04]  /*0990*/  LDG.E.64 R22, desc[UR4][R16.64] ;  /* 0x0000000410167981 */ /* 0x000f28000c1e1b00 */
[----:B---3--:R-:W4:Y:S04]  /*09a0*/  LDG.E.64 R30, desc[UR4][R28.64+0x8] ;  /* 0x000008041c1e7981 */ /* 0x008f28000c1e1b00 */
[----:B-1----:R-:W3:Y:S04]  /*09b0*/  LDG.E.64 R10, desc[UR4][R14.64] ;  /* 0x000000040e0a7981 */ /* 0x002ee8000c1e1b00 */
[----:B------:R-:W3:Y:S04]  /*09c0*/  LDG.E.64 R26, desc[UR4][R28.64] ;  /* 0x000000041c1a7981 */ /* 0x000ee8000c1e1b00 */
[----:B------:R-:W2:Y:S04]  /*09d0*/  LDG.E.64 R24, desc[UR4][R20.64] ;  /* 0x0000000414187981 */ /* 0x000ea8000c1e1b00 */
[----:B------:R1:W2:Y:S02]  /*09e0*/  LDG.E.64 R36, desc[UR4][R28.64+0x10] ;  /* 0x000010041c247981 */ /* 0x0002a4000c1e1b00 */
[----:B-1----:R-:W1:Y:S01]  /*09f0*/  LDC.64 R28, c[0x0][0x4c8] ;  /* 0x00013200ff1c7b82 */ /* 0x002e620000000a00 */
[----:B----4-:R-:W-:-:S07]  /*0a00*/  DMUL R22, R22, R30 ;  /* 0x0000001e16167228 */ /* 0x010fce0000000000 */
[----:B------:R-:W4:Y:S01]  /*0a10*/  LDC.64 R30, c[0x0][0x420] ;  /* 0x00010800ff1e7b82 */ /* 0x000f220000000a00 */
[----:B---3--:R-:W-:-:S08]  /*0a20*/  DFMA R10, R10, R26, R22 ;  /* 0x0000001a0a0a722b */ /* 0x008fd00000000016 */
[----:B--2---:R-:W-:Y:S01]  /*0a30*/  DFMA R24, R24, R36, R10 ;  /* 0x000000241818722b */ /* 0x004fe2000000000a */
[----:B------:R-:W-:-:S06]  /*0a40*/  IMAD.WIDE R10, R0, 0x8, R38 ;  /* 0x00000008000a7825 */ /* 0x000fcc00078e0226 */
[----:B------:R2:W-:Y:S04]  /*0a50*/  STG.E.64 desc[UR4][R10.64], R24 ;  /* 0x000000180a007986 */ /* 0x0005e8000c101b04 */
[----:B------:R-:W3:Y:S04]  /*0a60*/  LDG.E.64 R16, desc[UR4][R16.64] ;  /* 0x0000000410107981 */ /* 0x000ee8000c1e1b00 */
[----:B----4-:R-:W3:Y:S04]  /*0a70*/  LDG.E.64 R22, desc[UR4][R30.64+0x8] ;  /* 0x000008041e167981 */ /* 0x010ee8000c1e1b00 */
[----:B------:R-:W4:Y:S04]  /*0a80*/  LDG.E.64 R14, desc[UR4][R14.64] ;  /* 0x000000040e0e7981 */ /* 0x000f28000c1e1b00 */
[----:B------:R-:W4:Y:S04]  /*0a90*/  LDG.E.64 R12, desc[UR4][R30.64] ;  /* 0x000000041e0c7981 */ /* 0x000f28000c1e1b00 */
[----:B------:R-:W2:Y:S04]  /*0aa0*/  LDG.E.64 R20, desc[UR4][R20.64] ;  /* 0x0000000414147981 */ /* 0x000ea8000c1e1b00 */
[----:B------:R-:W2:Y:S01]  /*0ab0*/  LDG.E.64 R26, desc[UR4][R30.64+0x10] ;  /* 0x000010041e1a7981 */ /* 0x000ea2000c1e1b00 */
[----:B---3--:R-:W-:Y:S01]  /*0ac0*/  DMUL R22, R16, R22 ;  /* 0x0000001610167228 */ /* 0x008fe20000000000 */
[----:B------:R-:W3:Y:S07]  /*0ad0*/  LDC.64 R16, c[0x0][0x3a8] ;  /* 0x0000ea00ff107b82 */ /* 0x000eee0000000a00 */
[----:B----4-:R-:W-:Y:S01]  /*0ae0*/  DFMA R12, R14, R12, R22 ;  /* 0x0000000c0e0c722b */ /* 0x010fe20000000016 */
[----:B------:R-:W4:Y:S07]  /*0af0*/  LDC.64 R14, c[0x0][0x3a0] ;  /* 0x0000e800ff0e7b82 */ /* 0x000f2e0000000a00 */
[----:B--2---:R-:W-:Y:S01]  /*0b00*/  DFMA R26, R20, R26, R12 ;  /* 0x0000001a141a722b */ /* 0x004fe2000000000c */
[----:B-1----:R-:W-:-:S06]  /*0b10*/  IMAD.WIDE R12, R0, 0x8, R28 ;  /* 0x00000008000c7825 */ /* 0x002fcc00078e021c */
[----:B------:R1:W-:Y:S04]  /*0b20*/  STG.E.64 desc[UR4][R12.64], R26 ;  /* 0x0000001a0c007986 */ /* 0x0003e8000c101b04 */
[----:B------:R-:W0:Y:S04]  /*0b30*/  LDG.E R23, desc[UR4][R34.64] ;  /* 0x0000000422177981 */ /* 0x000e28000c1e1900 */
[----:B------:R-:W2:Y:S04]  /*0b40*/  LDG.E.64 R46, desc[UR4][R6.64] ;  /* 0x00000004062e7981 */ /* 0x000ea8000c1e1b00 */
[----:B------:R1:W5:Y:S04]  /*0b50*/  LDG.E.64 R42, desc[UR4][R18.64] ;  /* 0x00000004122a7981 */ /* 0x000368000c1e1b00 */
[----:B------:R1:W5:Y:S01]  /*0b60*/  LDG.E.64 R38, desc[UR4][R4.64] ;  /* 0x0000000404267981 */ /* 0x000362000c1e1b00 */
[----:B0-----:R-:W-:-:S04]  /*0b70*/  IMAD.WIDE R40, R23, 0x8, R40 ;  /* 0x0000000817287825 */ /* 0x001fc800078e0228 */
[C---:B----4-:R-:W-:Y:S02]  /*0b80*/  IMAD.WIDE R14, R23.reuse, 0x8, R14 ;  /* 0x00000008170e7825 */ /* 0x050fe400078e020e */
[----:B------:R-:W5:Y:S02]  /*0b90*/  LDG.E.64 R40, desc[UR4][R40.64] ;  /* 0x0000000428287981 */ /* 0x000f64000c1e1b00 */
[----:B---3--:R-:W-:Y:S02]  /*0ba0*/  IMAD.WIDE R16, R23, 0x8, R16 ;  /* 0x0000000817107825 */ /* 0x008fe400078e0210 */
[----:B------:R-:W5:Y:S04]  /*0bb0*/  LDG.E.64 R14, desc[UR4][R14.64] ;  /* 0x000000040e0e7981 */ /* 0x000f68000c1e1b00 */
[----:B------:R-:W5:Y:S01]  /*0bc0*/  LDG.E.64 R16, desc[UR4][R16.64] ;  /* 0x0000000410107981 */ /* 0x000f62000c1e1b00 */
[----:B--2---:R-:W-:Y:S01]  /*0bd0*/  DSETP.NEU.AND P3, PT, |R46|, +INF , PT ;  /* 0x7ff000002e00742a */ /* 0x004fe20003f6d200 */
[----:B------:R-:W-:-:S13]  /*0be0*/  BSSY.RECONVERGENT B2, `(.L_x_730) ;  /* 0x000001d000027945 */ /* 0x000fda0003800200 */
[----:B------:R-:W-:Y:S01]  /*0bf0*/  @!P3 DMUL R36, RZ, R46 ;  /* 0x0000002eff24b228 */ /* 0x000fe20000000000 */
[----:B------:R-:W-:Y:S01]  /*0c00*/  @!P3 IMAD.MOV.U32 R2, RZ, RZ, 0x1 ;  /* 0x00000001ff02b424 */ /* 0x000fe200078e00ff */
[----:B-1----:R-:W-:Y:S09]  /*0c10*/  @!P3 BRA `(.L_x_731) ;  /* 0x000000000064b947 */ /* 0x002ff20003800000 */
        /* <DEDUP_REMOVED lines=20> */
[----:B-----5:R-:W-:Y:S05]  /*0d60*/  CALL.REL.NOINC `($_Z11Vext_cal_s0PiPdS0_S0_S0_S0_S_S0_S0_S0_S0_S0_S_S_S_S0_S0_S0_S0_S0_S0_S0_S_S_S0_S0_S0_S0_S0_S0_S_S_S_S0_S0_S0_S0_S0_S0_S0_S0_S0_S0_S0_S0_S0_S0_S0_S0_S0_S0_S0_S0_$__internal_trig_reduction_slowpathd) ;  /* 0x0000006c00947944 */ /* 0x020fea0003c00000 */
[----:B------:R-:W-:Y:S02]  /*0d70*/  IMAD.MOV.U32 R36, RZ, RZ, R22 ;  /* 0x000000ffff247224 */ /* 0x000fe400078e0016 */
[----:B------:R-:W-:-:S07]  /*0d80*/  IMAD.MOV.U32 R37, RZ, RZ, R23 ;  /* 0x000000ffff257224 */ /* 0x000fce00078e0017 */
.L_x_733:
[----:B------:R-:W-:Y:S05]  /*0d90*/  BSYNC.RECONVERGENT B3 ;  /* 0x0000000000037941 */ /* 0x000fea0003800200 */
.L_x_732:
[----:B------:R-:W-:-:S07]  /*0da0*/  VIADD R2, R20, 0x1 ;  /* 0x0000000114027836 */ /* 0x000fce0000000000 */
.L_x_731:
[----:B------:R-:W-:Y:S05]  /*0db0*/  BSYNC.RECONVERGENT B2 ;  /* 0x0000000000027941 */ /* 0x000fea0003800200 */
.L_x_730:
        /* <DEDUP_REMOVED lines=53> */
[----:B------:R-:W-:Y:S05]  /*1110*/  CALL.REL.NOINC `($_Z11Vext_cal_s0PiPdS0_S0_S0_S0_S_S0_S0_S0_S0_S0_S_S_S_S0_S0_S0_S0_S0_S0_S0_S_S_S0_S0_S0_S0_S0_S0_S_S_S_S0_S0_S0_S0_S0_S0_S0_S0_S0_S0_S0_S0_S0_S0_S0_S0_S0_S0_S0_S0_$__internal_trig_reduction_slowpathd) ;  /* 0x0000006800a87944 */ /* 0x000fea0003c00000 */
[----:B------:R-:W-:Y:S01]  /*1120*/  MOV R44, R22 ;  /* 0x00000016002c7202 */ /* 0x000fe20000000f00 */
[----:B------:R-:W-:-:S07]  /*1130*/  IMAD.MOV.U32 R45, RZ, RZ, R23 ;  /* 0x000000ffff2d7224 */ /* 0x000fce00078e0017 */
.L_x_737:
[----:B------:R-:W-:Y:S05]  /*1140*/  BSYNC.RECONVERGENT B3 ;  /* 0x0000000000037941 */ /* 0x000fea0003800200 */
.L_x_736:
[----:B------:R-:W-:-:S07]  /*1150*/  VIADD R2, R20, 0x1 ;  /* 0x0000000114027836 */ /* 0x000fce0000000000 */
.L_x_735:
[----:B------:R-:W-:Y:S05]  /*1160*/  BSYNC.RECONVERGENT B2 ;  /* 0x0000000000027941 */ /* 0x000fea0003800200 */
.L_x_734:
        /* <DEDUP_REMOVED lines=54> */
[----:B------:R-:W-:Y:S02]  /*14d0*/  IMAD.MOV.U32 R2, RZ, RZ, R20 ;  /* 0x000000ffff027224 */ /* 0x000fe400078e0014 */
[----:B------:R-:W-:Y:S02]  /*14e0*/  IMAD.MOV.U32 R44, RZ, RZ, R22 ;  /* 0x000000ffff2c7224 */ /* 0x000fe400078e0016 */
[----:B------:R-:W-:-:S07]  /*14f0*/  IMAD.MOV.U32 R45, RZ, RZ, R23 ;  /* 0x000000ffff2d7224 */ /* 0x000fce00078e0017 */
.L_x_739:
[----:B------:R-:W-:Y:S05]  /*1500*/  BSYNC.RECONVERGENT B2 ;  /* 0x0000000000027941 */ /* 0x000fea0003800200 */
.L_x_738:
        /* <DEDUP_REMOVED lines=55> */
[----:B------:R-:W-:-:S07]  /*1880*/  IMAD.MOV.U32 R45, RZ, RZ, R23 ;  /* 0x000000ffff2d7224 */ /* 0x000fce00078e0017 */
.L_x_743:
[----:B------:R-:W-:Y:S05]  /*1890*/  BSYNC.RECONVERGENT B3 ;  /* 0x0000000000037941 */ /* 0x000fea0003800200 */
.L_x_742:
[----:B------:R-:W-:-:S07]  /*18a0*/  VIADD R2, R20, 0x1 ;  /* 0x0000000114027836 */ /* 0x000fce0000000000 */
.L_x_741:
[----:B------:R-:W-:Y:S05]  /*18b0*/  BSYNC.RECONVERGENT B2 ;  /* 0x0000000000027941 */ /* 0x000fea0003800200 */
.L_x_740:
        /* <DEDUP_REMOVED lines=52> */
[----:B------:R-:W-:Y:S01]  /*1c00*/  IMAD.MOV.U32 R2, RZ, RZ, R20 ;  /* 0x000000ffff027224 */ /* 0x000fe200078e0014 */
[----:B------:R-:W-:Y:S01]  /*1c10*/  MOV R45, R23 ;  /* 0x00000017002d7202 */ /* 0x000fe20000000f00 */
[----:B------:R-:W-:-:S07]  /*1c20*/  IMAD.MOV.U32 R44, RZ, RZ, R22 ;  /* 0x000000ffff2c7224 */ /* 0x000fce00078e0016 */
.L_x_745:
[----:B------:R-:W-:Y:S05]  /*1c30*/  BSYNC.RECONVERGENT B2 ;  /* 0x0000000000027941 */ /* 0x000fea0003800200 */
.L_x_744:
        /* <DEDUP_REMOVED lines=56> */
.L_x_747:
[----:B------:R-:W-:Y:S05]  /*1fc0*/  BSYNC.RECONVERGENT B2 ;  /* 0x0000000000027941 */ /* 0x000fea0003800200 */
.L_x_746:
        /* <DEDUP_REMOVED lines=79> */
[----:B------:R-:W-:Y:S02]  /*24c0*/  IMAD.MOV.U32 R44, RZ, RZ, R22 ;  /* 0x000000ffff2c7224 */ /* 0x000fe400078e0016 */
[----:B------:R-:W-:-:S07]  /*24d0*/  IMAD.MOV.U32 R45, RZ, RZ, R23 ;  /* 0x000000ffff2d7224 */ /* 0x000fce00078e0017 */
.L_x_749:
[----:B------:R-:W-:Y:S05]  /*24e0*/  BSYNC.RECONVERGENT B2 ;  /* 0x0000000000027941 */ /* 0x000fea0003800200 */
.L_x_748:
        /* <DEDUP_REMOVED lines=56> */
.L_x_753:
[----:B------:R-:W-:Y:S05]  /*2870*/  BSYNC.RECONVERGENT B3 ;  /* 0x0000000000037941 */ /* 0x000fea0003800200 */
.L_x_752:
[----:B------:R-:W-:-:S07]  /*2880*/  VIADD R2, R20, 0x1 ;  /* 0x0000000114027836 */ /* 0x000fce0000000000 */
.L_x_751:
[----:B------:R-:W-:Y:S05]  /*2890*/  BSYNC.RECONVERGENT B2 ;  /* 0x0000000000027941 */ /* 0x000fea0003800200 */
.L_x_750:
[----:B------:R-:W-:-:S05]  /*28a0*/  IMAD.SHL.U32 R20, R2, 0x40, RZ ;  /* 0x0000004002147824 */ /* 0x000fca00078e00ff */
[----:B------:R-:W-:-:S04]  /*28b0*/  LOP3.LUT R20, R20, 0x40, RZ, 0xc0, !PT ;  /* 0x0000004014147812 */ /* 0x000fc800078ec0ff */
[----:B------:R-:W-:-:S04]  /*28c0*/  IADD3 R52, P0, PT, R20, UR6, RZ ;  /* 0x0000000614347c10 */ /* 0x000fc8000ff1e0ff */
[----:B------:R-:W-:-:S05]  /*28d0*/  IADD3.X R53, PT, PT, RZ, UR7, RZ, P0, !PT ;  /* 0x00000007ff357c10 */ /* 0x000fca00087fe4ff */
        /* <DEDUP_REMOVED lines=53> */
.L_x_757:
[----:B------:R-:W-:Y:S05]  /*2c30*/  BSYNC.RECONVERGENT B3 ;  /* 0x0000000000037941 */ /* 0x000fea0003800200 */
.L_x_756:
[----:B------:R-:W-:-:S07]  /*2c40*/  VIADD R2, R20, 0x1 ;  /* 0x0000000114027836 */ /* 0x000fce0000000000 */
.L_x_755:
[----:B------:R-:W-:Y:S05]  /*2c50*/  BSYNC.RECONVERGENT B2 ;  /* 0x0000000000027941 */ /* 0x000fea0003800200 */
.L_x_754:
        /* <DEDUP_REMOVED lines=56> */
.L_x_761:
[----:B------:R-:W-:Y:S05]  /*2fe0*/  BSYNC.RECONVERGENT B3 ;  /* 0x0000000000037941 */ /* 0x000fea0003800200 */
.L_x_760:
[----:B------:R-:W-:-:S07]  /*2ff0*/  VIADD R2, R20, 0x1 ;  /* 0x0000000114027836 */ /* 0x000fce0000000000 */
.L_x_759:
[----:B------:R-:W-:Y:S05]  /*3000*/  BSYNC.RECONVERGENT B2 ;  /* 0x0000000000027941 */ /* 0x000fea0003800200 */
.L_x_758:
        /* <DEDUP_REMOVED lines=57> */
.L_x_763:
[----:B------:R-:W-:Y:S05]  /*33a0*/  BSYNC.RECONVERGENT B2 ;  /* 0x0000000000027941 */ /* 0x000fea0003800200 */
.L_x_762:
        /* <DEDUP_REMOVED lines=8> */
[----:B------:R-:W-:Y:S01]  /*3430*/  DMUL R50, R44, R44 ;  /* 0x0000002c2c327228 */ /* 0x000fe20000000000 */
[----:B------:R-:W-:Y:S01]  /*3440*/  MOV R41, 0x3da8ff83 ;  /* 0x3da8ff8300297802 */ /* 0x000fe20000000f00 */
        /* <DEDUP_REMOVED lines=46> */
.L_x_765:
[----:B------:R-:W-:Y:S05]  /*3730*/  BSYNC.RECONVERGENT B2 ;  /* 0x0000000000027941 */ /* 0x000fea0003800200 */
.L_x_764:
        /* <DEDUP_REMOVED lines=13> */
[----:B------:R-:W-:Y:S01]  /*3810*/  FSEL R39, -R39, 0.11223486810922622681, !P0 ;  /* 0x3de5db6527277808 */ /* 0x000fe20004000100 */
[C---:B------:R-:W-:Y:S01]  /*3820*/  DMUL R42, R16.reuse, R42 ;  /* 0x0000002a102a7228 */ /* 0x040fe20000000000 */
[----:B------:R-:W-:Y:S01]  /*3830*/  FSEL R38, R38, -8.06006814911005101289e+34, !P0 ;  /* 0xf9785eba26267808 */ /* 0x000fe20004000000 */
[----:B------:R-:W-:Y:S01]  /*3840*/  DMUL R6, R16, R6 ;  /* 0x0000000610067228 */ /* 0x000fe20000000000 */
[----:B------:R-:W0:Y:S07]  /*3850*/  LDC.64 R16, c[0x0][0x3a8] ;  /* 0x0000ea00ff107b82 */ /* 0x000e2e0000000a00 */
[----:B------:R-:W-:Y:S01]  /*3860*/  DMUL R6, R40, R6 ;  /* 0x0000000628067228 */ /* 0x000fe20000000000 */
[----:B------:R-:W1:Y:S01]  /*3870*/  LDC.64 R40, c[0x0][0x398] ;  /* 0x0000e600ff287b82 */ /* 0x000e620000000a00 */
[----:B--2---:R-:W-:-:S07]  /*3880*/  DFMA R20, R50, R38, R20 ;  /* 0x000000263214722b */ /* 0x004fce0000000014 */
[----:B------:R-:W2:Y:S01]  /*3890*/  LDC.64 R38, c[0x0][0x3a0] ;  /* 0x0000e800ff267b82 */ /* 0x000ea20000000a00 */
        /* <DEDUP_REMOVED lines=13> */
[----:B------:R-:W3:Y:S04]  /*3970*/  LDC.64 R22, c[0x0][0x4d8] ;  /* 0x00013600ff167b82 */ /* 0x000ee80000000a00 */
[----:B------:R-:W-:-:S08]  /*3980*/  DFMA R36, R20, R36, R46 ;  /* 0x000000241424722b */ /* 0x000fd0000000002e */
[----:B------:R-:W-:-:S08]  /*3990*/  DFMA R36, R20, -R42, R36 ;  /* 0x8000002a1424722b */ /* 0x000fd00000000024 */
[----:B------:R-:W-:Y:S01]  /*39a0*/  DFMA R36, R48, R6, R36 ;  /* 0x000000063024722b */ /* 0x000fe20000000024 */
[----:B---3--:R-:W-:-:S06]  /*39b0*/  IMAD.WIDE R6, R0, 0x8, R22 ;  /* 0x0000000800067825 */ /* 0x008fcc00078e0216 */
[----:B------:R3:W-:Y:S04]  /*39c0*/  STG.E.64 desc[UR4][R6.64], R36 ;  /* 0x0000002406007986 */ /* 0x0007e8000c101b04 */
[----:B------:R-:W1:Y:S04]  /*39d0*/  LDG.E R21, desc[UR4][R34.64] ;  /* 0x0000000422157981 */ /* 0x000e68000c1e1900 */
[----:B------:R-:W4:Y:S04]  /*39e0*/  LDG.E.64 R4, desc[UR4][R4.64] ;  /* 0x0000000404047981 */ /* 0x000f28000c1e1b00 */
[----:B------:R0:W5:Y:S01]  /*39f0*/  LDG.E.64 R42, desc[UR4][R18.64] ;  /* 0x00000004122a7981 */ /* 0x000162000c1e1b00 */
[----:B-1----:R-:W-:-:S04]  /*3a00*/  IMAD.WIDE R40, R21, 0x8, R40 ;  /* 0x0000000815287825 */ /* 0x002fc800078e0228 */
[C---:B--2---:R-:W-:Y:S02]  /*3a10*/  IMAD.WIDE R38, R21.reuse, 0x8, R38 ;  /* 0x0000000815267825 */ /* 0x044fe400078e0226 */
[----:B------:R-:W5:Y:S02]  /*3a20*/  LDG.E.64 R40, desc[UR4][R40.64] ;  /* 0x0000000428287981 */ /* 0x000f64000c1e1b00 */
[----:B0-----:R-:W-:Y:S02]  /*3a30*/  IMAD.WIDE R16, R21, 0x8, R16 ;  /* 0x0000000815107825 */ /* 0x001fe400078e0210 */
[----:B------:R-:W5:Y:S04]  /*3a40*/  LDG.E.64 R38, desc[UR4][R38.64] ;  /* 0x0000000426267981 */ /* 0x000f68000c1e1b00 */
[----:B---3--:R0:W5:Y:S01]  /*3a50*/  LDG.E.64 R36, desc[UR4][R16.64] ;  /* 0x0000000410247981 */ /* 0x008162000c1e1b00 */
        /* <DEDUP_REMOVED lines=28> */
.L_x_767:
[----:B------:R-:W-:Y:S05]  /*3c20*/  BSYNC.RECONVERGENT B2 ;  /* 0x0000000000027941 */ /* 0x000fea0003800200 */
.L_x_766:
        /* <DEDUP_REMOVED lines=55> */
.L_x_771:
[----:B------:R-:W-:Y:S05]  /*3fa0*/  BSYNC.RECONVERGENT B3 ;  /* 0x0000000000037941 */ /* 0x000fea0003800200 */
.L_x_770:
[----:B------:R-:W-:-:S07]  /*3fb0*/  VIADD R2, R20, 0x1 ;  /* 0x0000000114027836 */ /* 0x000fce0000000000 */
.L_x_769:
[----:B------:R-:W-:Y:S05]  /*3fc0*/  BSYNC.RECONVERGENT B2 ;  /* 0x0000000000027941 */ /* 0x000fea0003800200 */
.L_x_768:
        /* <DEDUP_REMOVED lines=49> */
[----:B------:R-:W-:Y:S01]  /*42e0*/  MOV R22, R42 ;  /* 0x0000002a00167202 */ /* 0x000fe20000000f00 */
[----:B------:R-:W-:Y:S01]  /*42f0*/  IMAD.MOV.U32 R31, RZ, RZ, R43 ;  /* 0x000000ffff1f7224 */ /* 0x000fe200078e002b */
[----:B------:R-:W-:-:S07]  /*4300*/  MOV R26, 0x4320 ;  /* 0x00004320001a7802 */ /* 0x000fce0000000f00 */
[----:B------:R-:W-:Y:S05]  /*4310*/  CALL.REL.NOINC `($_Z11Vext_cal_s0PiPdS0_S0_S0_S0_S_S0_S0_S0_S0_S0_S_S_S_S0_S0_S0_S0_S0_S0_S0_S_S_S0_S0_S0_S0_S0_S0_S_S_S_S0_S0_S0_S0_S0_S0_S0_S0_S0_S0_S0_S0_S0_S0_S0_S0_S0_S0_S0_S0_$__internal_trig_reduction_slowpathd) ;  /* 0x0000003800287944 */ /* 0x000fea0003c00000 */
[----:B------:R-:W-:Y:S02]  /*4320*/  IMAD.MOV.U32 R2, RZ, RZ, R20 ;  /* 0x000000ffff027224 */ /* 0x000fe400078e0014 */
[----:B------:R-:W-:Y:S02]  /*4330*/  IMAD.MOV.U32 R28, RZ, RZ, R22 ;  /* 0x000000ffff1c7224 */ /* 0x000fe400078e0016 */
[----:B------:R-:W-:-:S07]  /*4340*/  IMAD.MOV.U32 R29, RZ, RZ, R23 ;  /* 0x000000ffff1d7224 */ /* 0x000fce00078e0017 */
.L_x_773:
[----:B------:R-:W-:Y:S05]  /*4350*/  BSYNC.RECONVERGENT B2 ;  /* 0x0000000000027941 */ /* 0x000fea0003800200 */
.L_x_772:
        /* <DEDUP_REMOVED lines=58> */
.L_x_777:
[----:B------:R-:W-:Y:S05]  /*4700*/  BSYNC.RECONVERGENT B3 ;  /* 0x0000000000037941 */ /* 0x000fea0003800200 */
.L_x_776:
[----:B------:R-:W-:-:S07]  /*4710*/  VIADD R2, R20, 0x1 ;  /* 0x0000000114027836 */ /* 0x000fce0000000000 */
.L_x_775:
[----:B------:R-:W-:Y:S05]  /*4720*/  BSYNC.RECONVERGENT B2 ;  /* 0x0000000000027941 */ /* 0x000fea0003800200 */
.L_x_774:
        /* <DEDUP_REMOVED lines=15> */
[----:B------:R-:W-:-:S08]  /*4820*/  DFMA R16, R30, R16, R18 ;  /* 0x000000101e10722b */ /* 0x000fd00000000012 */
[C---:B---3--:R-:W-:Y:S01]  /*4830*/  DFMA R16, R30.reuse, R16, R20 ;  /* 0x000000101e10722b */ /* 0x048fe20000000014 */
[----:B------:R-:W0:Y:S07]  /*4840*/  LDC.64 R20, c[0x0][0x4e0] ;  /* 0x00013800ff147b82 */ /* 0x000e2e0000000a00 */
[----:B------:R-:W-:-:S08]  /*4850*/  DFMA R16, R30, R16, R22 ;  /* 0x000000101e10722b */ /* 0x000fd00000000016 */
[----:B----4-:R-:W-:-:S08]  /*4860*/  DFMA R16, R30, R16, R24 ;  /* 0x000000101e10722b */ /* 0x010fd00000000018 */
[----:B------:R-:W-:Y:S01]  /*4870*/  DFMA R16, R30, R16, R26 ;  /* 0x000000101e10722b */ /* 0x000fe2000000001a */
[----:B0-----:R-:W-:-:S07]  /*4880*/  IMAD.WIDE R20, R0, 0x8, R20 ;  /* 0x0000000800147825 */ /* 0x001fce00078e0214 */
[----:B------:R-:W-:Y:S02]  /*4890*/  DFMA R28, R16, R28, R28 ;  /* 0x0000001c101c722b */ /* 0x000fe4000000001c */
[----:B------:R-:W-:-:S10]  /*48a0*/  DFMA R16, R30, R16, 1 ;  /* 0x3ff000001e10742b */ /* 0x000fd40000000010 */
[----:B------:R-:W-:Y:S02]  /*48b0*/  FSEL R18, R16, R28, !P0 ;  /* 0x0000001c10127208 */ /* 0x000fe40004000000 */
[----:B------:R-:W-:Y:S02]  /*48c0*/  FSEL R19, R17, R29, !P0 ;  /* 0x0000001d11137208 */ /* 0x000fe40004000000 */
[----:B------:R-:W-:-:S04]  /*48d0*/  LOP3.LUT P0, RZ, R2, 0x2, RZ, 0xc0, !PT ;  /* 0x0000000202ff7812 */ /* 0x000fc8000780c0ff */
[----:B------:R-:W-:-:S10]  /*48e0*/  DADD R16, RZ, -R18 ;  /* 0x00000000ff107229 */ /* 0x000fd40000000812 */
[----:B------:R-:W-:Y:S02]  /*48f0*/  FSEL R16, R18, R16, !P0 ;  /* 0x0000001012107208 */ /* 0x000fe40004000000 */
[----:B------:R-:W-:-:S06]  /*4900*/  FSEL R17, R19, R17, !P0 ;  /* 0x0000001113117208 */ /* 0x000fcc0004000000 */
[----:B------:R-:W-:Y:S01]  /*4910*/  DMUL R36, R36, R16 ;  /* 0x0000001024247228 */ /* 0x000fe20000000000 */
[----:B------:R-:W0:Y:S07]  /*4920*/  LDC.64 R16, c[0x0][0x4f0] ;  /* 0x00013c00ff107b82 */ /* 0x000e2e0000000a00 */
[----:B------:R-:W-:Y:S01]  /*4930*/  DFMA R36, R4, R36, R38 ;  /* 0x000000240424722b */ /* 0x000fe20000000026 */
[----:B------:R-:W1:Y:S06]  /*4940*/  LDC.64 R4, c[0x0][0x4e8] ;  /* 0x00013a00ff047b82 */ /* 0x000e6c0000000a00 */
[----:B------:R-:W-:Y:S04]  /*4950*/  STG.E.64 desc[UR4][R20.64], R36 ;  /* 0x0000002414007986 */ /* 0x000fe8000c101b04 */
[----:B------:R-:W2:Y:S04]  /*4960*/  LDG.E.64 R8, desc[UR4][R8.64] ;  /* 0x0000000408087981 */ /* 0x000ea8000c1e1b00 */
[----:B------:R-:W2:Y:S01]  /*4970*/  LDG.E.64 R14, desc[UR4][R14.64] ;  /* 0x000000040e0e7981 */ /* 0x000ea2000c1e1b00 */
[----:B-1----:R-:W-:Y:S01]  /*4980*/  IMAD.WIDE R4, R0, 0x8, R4 ;  /* 0x0000000800047825 */ /* 0x002fe200078e0204 */
[----:B--2---:R-:W-:-:S03]  /*4990*/  DADD R18, R8, R14 ;  /* 0x0000000008127229 */ /* 0x004fc6000000000e */
[C---:B0-----:R-:W-:Y:S01]  /*49a0*/  IMAD.WIDE R16, R0.reuse, 0x8, R16 ;  /* 0x0000000800107825 */ /* 0x041fe200078e0210 */
[----:B------:R-:W0:Y:S03]  /*49b0*/  LDC.64 R8, c[0x0][0x4f8] ;  /* 0x00013e00ff087b82 */ /* 0x000e260000000a00 */
[----:B------:R0:W-:Y:S05]  /*49c0*/  STG.E.64 desc[UR4][R4.64], R18 ;  /* 0x0000001204007986 */ /* 0x0001ea000c101b04 */
[----:B------:R-:W1:Y:S01]  /*49d0*/  LDC.64 R14, c[0x0][0x520] ;  /* 0x00014800ff0e7b82 */ /* 0x000e620000000a00 */
[----:B------:R-:W2:Y:S04]  /*49e0*/  LDG.E.64 R10, desc[UR4][R10.64] ;  /* 0x000000040a0a7981 */ /* 0x000ea8000c1e1b00 */
[----:B------:R-:W2:Y:S02]  /*49f0*/  LDG.E.64 R6, desc[UR4][R6.64] ;  /* 0x0000000406067981 */ /* 0x000ea4000c1e1b00 */
[----:B--2---:R-:W-:Y:S01]  /*4a00*/  DADD R22, R10, R6 ;  /* 0x000000000a167229 */ /* 0x004fe20000000006 */
[C---:B0-----:R-:W-:Y:S01]  /*4a10*/  IMAD.WIDE R18, R0.reuse, 0x8, R8 ;  /* 0x0000000800127825 */ /* 0x041fe200078e0208 */
[----:B------:R-:W0:Y:S05]  /*4a20*/  LDC.64 R10, c[0x0][0x3d8] ;  /* 0x0000f600ff0a7b82 */ /* 0x000e2a0000000a00 */
[----:B------:R2:W-:Y:S04]  /*4a30*/  STG.E.64 desc[UR4][R16.64], R22 ;  /* 0x0000001610007986 */ /* 0x0005e8000c101b04 */
[----:B------:R-:W3:Y:S04]  /*4a40*/  LDG.E.64 R12, desc[UR4][R12.64] ;  /* 0x000000040c0c7981 */ /* 0x000ee8000c1e1b00 */
[----:B------:R-:W3:Y:S01]  /*4a50*/  LDG.E.64 R20, desc[UR4][R20.64] ;  /* 0x0000000414147981 */ /* 0x000ee2000c1e1b00 */
[----:B-1----:R-:W-:-:S02]  /*4a60*/  IMAD.WIDE R8, R0, 0x8, R14 ;  /* 0x0000000800087825 */ /* 0x002fc400078e020e */
[----:B------:R-:W1:Y:S01]  /*4a70*/  LDC.64 R14, c[0x0][0x3d0] ;  /* 0x0000f400ff0e7b82 */ /* 0x000e620000000a00 */
[----:B---3--:R-:W-:-:S07]  /*4a80*/  DADD R24, R12, R20 ;  /* 0x000000000c187229 */ /* 0x008fce0000000014 */
[----:B------:R-:W3:Y:S01]  /*4a90*/  LDC.64 R6, c[0x0][0x420] ;  /* 0x00010800ff067b82 */ /* 0x000ee20000000a00 */
[----:B------:R4:W-:Y:S07]  /*4aa0*/  STG.E.64 desc[UR4][R18.64], R24 ;  /* 0x0000001812007986 */ /* 0x0009ee000c101b04 */
[----:B------:R-:W4:Y:S01]  /*4ab0*/  LDC.64 R12, c[0x0][0x3c8] ;  /* 0x0000f200ff0c7b82 */ /* 0x000f220000000a00 */
[----:B------:R0:W-:Y:S04]  /*4ac0*/  STG.E.64 desc[UR4][R8.64], RZ ;  /* 0x000000ff08007986 */ /* 0x0001e8000c101b04 */
[----:B------:R-:W1:Y:S03]  /*4ad0*/  LDG.E R37, desc[UR4][R32.64] ;  /* 0x0000000420257981 */ /* 0x000e66000c1e1900 */
[----:B------:R-:W5:Y:S01]  /*4ae0*/  LDC.64 R38, c[0x0][0x408] ;  /* 0x00010200ff267b82 */ /* 0x000f620000000a00 */
[----:B--2---:R-:W2:Y:S04]  /*4af0*/  LDG.E.64 R22, desc[UR4][R18.64] ;  /* 0x0000000412167981 */ /* 0x004ea8000c1e1b00 */
[----:B---3--:R-:W3:Y:S04]  /*4b00*/  LDG.E.64 R30, desc[UR4][R6.64+0x8] ;  /* 0x00000804061e7981 */ /* 0x008ee8000c1e1b00 */
[----:B------:R-:W2:Y:S04]  /*4b10*/  LDG.E.64 R28, desc[UR4][R6.64] ;  /* 0x00000004061c7981 */ /* 0x000ea8000c1e1b00 */
[----:B-----5:R-:W5:Y:S01]  /*4b20*/  LDG.E.64 R38, desc[UR4][R38.64] ;  /* 0x0000000426267981 */ /* 0x020f62000c1e1b00 */
[----:B-1----:R-:W-:-:S04]  /*4b30*/  IMAD.WIDE R26, R37, 0x8, R14 ;  /* 0x00000008251a7825 */ /* 0x002fc800078e020e */
[C---:B----4-:R-:W-:Y:S02]  /*4b40*/  IMAD.WIDE R24, R37.reuse, 0x8, R12 ;  /* 0x0000000825187825 */ /* 0x050fe400078e020c */
[----:B------:R-:W3:Y:S02]  /*4b50*/  LDG.E.64 R26, desc[UR4][R26.64] ;  /* 0x000000041a1a7981 */ /* 0x000ee4000c1e1b00 */
[----:B0-----:R-:W-:Y:S02]  /*4b60*/  IMAD.WIDE R20, R37, 0x8, R10 ;  /* 0x0000000825147825 */ /* 0x001fe400078e020a */
[----:B------:R-:W2:Y:S04]  /*4b70*/  LDG.E.64 R24, desc[UR4][R24.64] ;  /* 0x0000000418187981 */ /* 0x000ea8000c1e1b00 */
[----:B------:R-:W4:Y:S04]  /*4b80*/  LDG.E.64 R36, desc[UR4][R6.64+0x10] ;  /* 0x0000100406247981 */ /* 0x000f28000c1e1b00 */
[----:B------:R-:W4:Y:S01]  /*4b90*/  LDG.E.64 R20, desc[UR4][R20.64] ;  /* 0x0000000414147981 */ /* 0x000f22000c1e1b00 */
[----:B------:R-:W-:Y:S01]  /*4ba0*/  BSSY.RECONVERGENT B0, `(.L_x_778) ;  /* 0x0000014000007945 */ /* 0x000fe20003800200 */
[----:B---3--:R-:W-:-:S08]  /*4bb0*/  DMUL R30, R26, R30 ;  /* 0x0000001e1a1e7228 */ /* 0x008fd00000000000 */
[----:B--2---:R-:W-:-:S08]  /*4bc0*/  DFMA R28, R24, R28, R30 ;  /* 0x0000001c181c722b */ /* 0x004fd0000000001e */
[----:B----4-:R-:W-:Y:S02]  /*4bd0*/  DFMA R28, R20, R36, R28 ;  /* 0x00000024141c722b */ /* 0x010fe4000000001c */
[----:B-----5:R-:W-:-:S06]  /*4be0*/  DMUL R26, R38, 0.5 ;  /* 0x3fe00000261a7828 */ /* 0x020fcc0000000000 */
        /* <DEDUP_REMOVED lines=8> */
.L_x_779:
[----:B------:R-:W-:-:S08]  /*4c70*/  DMUL R38, R38, -0.5 ;  /* 0xbfe0000026267828 */ /* 0x000fd00000000000 */
[----:B------:R-:W-:-:S14]  /*4c80*/  DSETP.GEU.AND P0, PT, R22, R38, PT ;  /* 0x000000261600722a */ /* 0x000fdc0003f0e000 */
[----:B------:R-:W-:Y:S05]  /*4c90*/  @P0 BRA `(.L_x_780) ;  /* 0x0000000000100947 */ /* 0x000fea0003800000 */
[----:B------:R-:W0:Y:S02]  /*4ca0*/  LDC.64 R22, c[0x0][0x3f0] ;  /* 0x0000fc00ff167b82 */ /* 0x000e240000000a00 */
[----:B0-----:R-:W2:Y:S02]  /*4cb0*/  LDG.E R22, desc[UR4][R22.64] ;  /* 0x0000000416167981 */ /* 0x001ea4000c1e1900 */
[----:B--2---:R-:W0:Y:S02]  /*4cc0*/  I2F.F64 R24, R22 ;  /* 0x0000001600187312 */ /* 0x004e240000201c00 */
[----:B0-----:R-:W-:-:S11]  /*4cd0*/  DADD R20, R20, -R24 ;  /* 0x0000000014147229 */ /* 0x001fd60000000818 */
.L_x_780:
[----:B------:R-:W-:Y:S05]  /*4ce0*/  BSYNC.RECONVERGENT B0 ;  /* 0x0000000000007941 */ /* 0x000fea0003800200 */
.L_x_778:
        /* <DEDUP_REMOVED lines=30> */
.L_x_782:
[----:B------:R-:W-:-:S08]  /*4ed0*/  DMUL R20, R20, -0.5 ;  /* 0xbfe0000014147828 */ /* 0x000fd00000000000 */
[----:B------:R-:W-:-:S14]  /*4ee0*/  DSETP.GEU.AND P0, PT, R28, R20, PT ;  /* 0x000000141c00722a */ /* 0x000fdc0003f0e000 */
[----:B------:R-:W-:Y:S05]  /*4ef0*/  @P0 BRA `(.L_x_783) ;  /* 0x0000000000100947 */ /* 0x000fea0003800000 */
[----:B------:R-:W0:Y:S02]  /*4f00*/  LDC.64 R20, c[0x0][0x3e8] ;  /* 0x0000fa00ff147b82 */ /* 0x000e240000000a00 */
[----:B0-----:R-:W2:Y:S02]  /*4f10*/  LDG.E R20, desc[UR4][R20.64] ;  /* 0x0000000414147981 */ /* 0x001ea4000c1e1900 */
[----:B--2---:R-:W0:Y:S02]  /*4f20*/  I2F.F64 R28, R20 ;  /* 0x00000014001c7312 */ /* 0x004e240000201c00 */
[----:B0-----:R-:W-:-:S11]  /*4f30*/  DADD R26, R26, -R28 ;  /* 0x000000001a1a7229 */ /* 0x001fd6000000081c */
.L_x_783:
[----:B------:R-:W-:Y:S05]  /*4f40*/  BSYNC.RECONVERGENT B0 ;  /* 0x0000000000007941 */ /* 0x000fea0003800200 */
.L_x_781:
[----:B------:R-:W0:Y:S02]  /*4f50*/  LDC.64 R36, c[0x0][0x508] ;  /* 0x00014200ff247b82 */ /* 0x000e240000000a00 */
[----:B0-----:R-:W-:-:S05]  /*4f60*/  IMAD.WIDE R36, R0, 0x8, R36 ;  /* 0x0000000800247825 */ /* 0x001fca00078e0224 */
[----:B------:R0:W-:Y:S04]  /*4f70*/  STG.E.64 desc[UR4][R36.64], R26 ;  /* 0x0000001a24007986 */ /* 0x0001e8000c101b04 */
[----:B------:R-:W2:Y:S01]  /*4f80*/  LDG.E R39, desc[UR4][R32.64] ;  /* 0x0000000420277981 */ /* 0x000ea2000c1e1900 */
[----:B------:R-:W0:Y:S08]  /*4f90*/  LDC.64 R30, c[0x0][0x410] ;  /* 0x00010400ff1e7b82 */ /* 0x000e300000000a00 */
[----:B------:R-:W1:Y:S01]  /*4fa0*/  LDC.64 R40, c[0x0][0x3f8] ;  /* 0x0000fe00ff287b82 */ /* 0x000e620000000a00 */
[----:B0-----:R-:W3:Y:S04]  /*4fb0*/  LDG.E.64 R26, desc[UR4][R30.64+0x10] ;  /* 0x000010041e1a7981 */ /* 0x001ee8000c1e1b00 */
[----:B-1----:R-:W4:Y:S01]  /*4fc0*/  LDG.E.64 R40, desc[UR4][R40.64] ;  /* 0x0000000428287981 */ /* 0x002f22000c1e1b00 */
[----:B--2---:R-:W-:-:S03]  /*4fd0*/  IMAD.WIDE R28, R39, 0x8, R14 ;  /* 0x00000008271c7825 */ /* 0x004fc600078e020e */
[----:B------:R-:W2:Y:S01]  /*4fe0*/  LDG.E.64 R14, desc[UR4][R30.64+0x8] ;  /* 0x000008041e0e7981 */ /* 0x000ea2000c1e1b00 */
[----:B------:R-:W-:-:S03]  /*4ff0*/  IMAD.WIDE R20, R39, 0x8, R12 ;  /* 0x0000000827147825 */ /* 0x000fc600078e020c */
[----:B------:R-:W2:Y:S01]  /*5000*/  LDG.E.64 R28, desc[UR4][R28.64] ;  /* 0x000000041c1c7981 */ /* 0x000ea2000c1e1b00 */
[----:B------:R-:W-:-:S03]  /*5010*/  IMAD.WIDE R38, R39, 0x8, R10 ;  /* 0x0000000827267825 */ /* 0x000fc600078e020a */
[----:B------:R-:W5:Y:S04]  /*5020*/  LDG.E.64 R12, desc[UR4][R30.64] ;  /* 0x000000041e0c7981 */ /* 0x000f68000c1e1b00 */
[----:B------:R-:W5:Y:S04]  /*5030*/  LDG.E.64 R20, desc[UR4][R20.64] ;  /* 0x0000000414147981 */ /* 0x000f68000c1e1b00 */
[----:B------:R-:W3:Y:S04]  /*5040*/  LDG.E.64 R38, desc[UR4][R38.64] ;  /* 0x0000000426267981 */ /* 0x000ee8000c1e1b00 */
[----:B------:R-:W4:Y:S01]  /*5050*/  LDG.E.64 R10, desc[UR4][R4.64] ;  /* 0x00000004040a7981 */ /* 0x000f22000c1e1b00 */
[----:B------:R-:W-:Y:S01]  /*5060*/  BSSY.RECONVERGENT B0, `(.L_x_784) ;  /* 0x0000014000007945 */ /* 0x000fe20003800200 */
[----:B--2---:R-:W-:-:S08]  /*5070*/  DMUL R14, R28, R14 ;  /* 0x0000000e1c0e7228 */ /* 0x004fd00000000000 */
[----:B-----5:R-:W-:-:S08]  /*5080*/  DFMA R12, R20, R12, R14 ;  /* 0x0000000c140c722b */ /* 0x020fd0000000000e */
[----:B---3--:R-:W-:Y:S02]  /*5090*/  DFMA R12, R38, R26, R12 ;  /* 0x0000001a260c722b */ /* 0x008fe4000000000c */
[----:B----4-:R-:W-:-:S06]  /*50a0*/  DMUL R14, R40, 0.5 ;  /* 0x3fe00000280e7828 */ /* 0x010fcc0000000000 */
        /* <DEDUP_REMOVED lines=8> */
.L_x_785:
[----:B------:R-:W-:-:S08]  /*5130*/  DMUL R40, R40, -0.5 ;  /* 0xbfe0000028287828 */ /* 0x000fd00000000000 */
[----:B------:R-:W-:-:S14]  /*5140*/  DSETP.GEU.AND P0, PT, R10, R40, PT ;  /* 0x000000280a00722a */ /* 0x000fdc0003f0e000 */
[----:B------:R-:W-:Y:S05]  /*5150*/  @P0 BRA `(.L_x_786) ;  /* 0x0000000000100947 */ /* 0x000fea0003800000 */
[----:B------:R-:W0:Y:S02]  /*5160*/  LDC.64 R10, c[0x0][0x3e0] ;  /* 0x0000f800ff0a7b82 */ /* 0x000e240000000a00 */
[----:B0-----:R-:W2:Y:S02]  /*5170*/  LDG.E R10, desc[UR4][R10.64] ;  /* 0x000000040a0a7981 */ /* 0x001ea4000c1e1900 */
[----:B--2---:R-:W0:Y:S02]  /*5180*/  I2F.F64 R12, R10 ;  /* 0x0000000a000c7312 */ /* 0x004e240000201c00 */
[----:B0-----:R-:W-:-:S11]  /*5190*/  DADD R20, R20, -R12 ;  /* 0x0000000014147229 */ /* 0x001fd6000000080c */
.L_x_786:
[----:B------:R-:W-:Y:S05]  /*51a0*/  BSYNC.RECONVERGENT B0 ;  /* 0x0000000000007941 */ /* 0x000fea0003800200 */
.L_x_784:
        /* <DEDUP_REMOVED lines=14> */
[----:B------:R1:W4:Y:S01]  /*5290*/  LDG.E.64 R36, desc[UR4][R6.64+0x10] ;  /* 0x0000100406247981 */ /* 0x000322000c1e1b00 */
[----:B------:R-:W-:Y:S03]  /*52a0*/  BSSY.RECONVERGENT B0, `(.L_x_787) ;  /* 0x0000012000007945 */ /* 0x000fe60003800200 */
[----:B0-----:R0:W5:Y:S01]  /*52b0*/  LDG.E.64 R10, desc[UR4][R16.64] ;  /* 0x00000004100a7981 */ /* 0x001162000c1e1b00 */
[----:B------:R-:W-:-:S03]  /*52c0*/  MOV R2, 0x53c0 ;  /* 0x000053c000027802 */ /* 0x000fc60000000f00 */
[----:B------:R0:W5:Y:S01]  /*52d0*/  LDG.E.64 R12, desc[UR4][R18.64] ;  /* 0x00000004120c7981 */ /* 0x000162000c1e1b00 */
[----:B--2---:R-:W-:-:S08]  /*52e0*/  DMUL R14, R26, R14 ;  /* 0x0000000e1a0e7228 */ /* 0x004fd00000000000 */
[----:B---3--:R-:W-:-:S08]  /*52f0*/  DFMA R14, R28, R20, R14 ;  /* 0x000000141c0e722b */ /* 0x008fd0000000000e */
[----:B----4-:R-:W-:Y:S02]  /*5300*/  DFMA R14, R24, R46, R14 ;  /* 0x0000002e180e722b */ /* 0x010fe4000000000e */
[C---:B------:R-:W-:Y:S02]  /*5310*/  DMUL R40, R26.reuse, R40 ;  /* 0x000000281a287228 */ /* 0x040fe40000000000 */
[----:B------:R-:W-:-:S04]  /*5320*/  DMUL R38, R26, R38 ;  /* 0x000000261a267228 */ /* 0x000fc80000000000 */
[----:B------:R-:W-:Y:S02]  /*5330*/  DADD R14, R4, -R14 ;  /* 0x00000000040e7229 */ /* 0x000fe4000000080e */
[-C--:B------:R-:W-:Y:S02]  /*5340*/  DFMA R40, R44, R20.reuse, R40 ;  /* 0x000000142c28722b */ /* 0x080fe40000000028 */
[----:B------:R-:W-:-:S04]  /*5350*/  DFMA R38, R42, R20, R38 ;  /* 0x000000142a26722b */ /* 0x000fc80000000026 */
[----:B-1----:R-:W-:Y:S02]  /*5360*/  DADD R6, -RZ, |R14| ;  /* 0x00000000ff067229 */ /* 0x002fe4000000050e */
[C---:B0-----:R-:W-:Y:S01]  /*5370*/  DFMA R16, R24.reuse, R48, R40 ;  /* 0x000000301810722b */ /* 0x041fe20000000028 */
[----:B------:R-:W-:Y:S01]  /*5380*/  IMAD.MOV.U32 R4, RZ, RZ, RZ ;  /* 0x000000ffff047224 */ /* 0x000fe200078e00ff */
[----:B------:R-:W-:Y:S01]  /*5390*/  DFMA R18, R24, R36, R38 ;  /* 0x000000241812722b */ /* 0x000fe20000000026 */
[----:B------:R-:W-:-:S10]  /*53a0*/  IMAD.MOV.U32 R5, RZ, RZ, 0x40000000 ;  /* 0x40000000ff057424 */ /* 0x000fd400078e00ff */
[----:B-----5:R-:W-:Y:S05]  /*53b0*/  CALL.REL.NOINC `($_Z11Vext_cal_s0PiPdS0_S0_S0_S0_S_S0_S0_S0_S0_S0_S_S_S_S0_S0_S0_S0_S0_S0_S0_S_S_S0_S0_S0_S0_S0_S0_S_S_S_S0_S0_S0_S0_S0_S0_S0_S0_S0_S0_S0_S0_S0_S0_S0_S0_S0_S0_S0_S0_$__internal_accurate_pow) ;  /* 0x0000001c00407944 */ /* 0x020fea0003c00000 */
[----:B------:R-:W-:Y:S05]  /*53c0*/  BSYNC.RECONVERGENT B0 ;  /* 0x0000000000007941 */ /* 0x000fea0003800200 */
.L_x_787:
        /* <DEDUP_REMOVED lines=17> */
.L_x_789:
[----:B------:R-:W-:Y:S05]  /*54e0*/  BSYNC.RECONVERGENT B0 ;  /* 0x0000000000007941 */ /* 0x000fea0003800200 */
.L_x_788:
[----:B------:R-:W-:Y:S01]  /*54f0*/  BSSY.RECONVERGENT B0, `(.L_x_790) ;  /* 0x0000006000007945 */ /* 0x000fe20003800200 */
[----:B------:R-:W-:Y:S01]  /*5500*/  FSEL R14, R16, RZ, P2 ;  /* 0x000000ff100e7208 */ /* 0x000fe20001000000 */
[----:B------:R-:W-:Y:S01]  /*5510*/  IMAD.MOV.U32 R5, RZ, RZ, 0x40000000 ;  /* 0x40000000ff057424 */ /* 0x000fe200078e00ff */
[----:B------:R-:W-:Y:S02]  /*5520*/  FSEL R15, R17, 1.875, P2 ;  /* 0x3ff00000110f7808 */ /* 0x000fe40001000000 */
[----:B------:R-:W-:-:S07]  /*5530*/  MOV R2, 0x5550 ;  /* 0x0000555000027802 */ /* 0x000fce0000000f00 */
[----:B------:R-:W-:Y:S05]  /*5540*/  CALL.REL.NOINC `($_Z11Vext_cal_s0PiPdS0_S0_S0_S0_S_S0_S0_S0_S0_S0_S_S_S_S0_S0_S0_S0_S0_S0_S0_S_S_S0_S0_S0_S0_S0_S0_S_S_S_S0_S0_S0_S0_S0_S0_S0_S0_S0_S0_S0_S0_S0_S0_S0_S0_S0_S0_S0_S0_$__internal_accurate_pow) ;  /* 0x0000001800dc7944 */ /* 0x000fea0003c00000 */
[----:B------:R-:W-:Y:S05]  /*5550*/  BSYNC.RECONVERGENT B0 ;  /* 0x0000000000007941 */ /* 0x000fea0003800200 */
.L_x_790:
        /* <DEDUP_REMOVED lines=17> */
.L_x_792:
[----:B------:R-:W-:Y:S05]  /*5670*/  BSYNC.RECONVERGENT B0 ;  /* 0x0000000000007941 */ /* 0x000fea0003800200 */
.L_x_791:
        /* <DEDUP_REMOVED lines=8> */
[----:B------:R-:W-:Y:S05]  /*5700*/  CALL.REL.NOINC `($_Z11Vext_cal_s0PiPdS0_S0_S0_S0_S_S0_S0_S0_S0_S0_S_S_S_S0_S0_S0_S0_S0_S0_S0_S_S_S0_S0_S0_S0_S0_S0_S_S_S_S0_S0_S0_S0_S0_S0_S0_S0_S0_S0_S0_S0_S0_S0_S0_S0_S0_S0_S0_S0_$__internal_accurate_pow) ;  /* 0x00000018006c7944 */ /* 0x000fea0003c00000 */
[----:B------:R-:W-:Y:S05]  /*5710*/  BSYNC.RECONVERGENT B0 ;  /* 0x0000000000007941 */ /* 0x000fea0003800200 */
.L_x_793:
        /* <DEDUP_REMOVED lines=15> */
.L_x_795:
[----:B------:R-:W-:Y:S05]  /*5810*/  BSYNC.RECONVERGENT B0 ;  /* 0x0000000000007941 */ /* 0x000fea0003800200 */
.L_x_794:
[----:B------:R-:W-:Y:S01]  /*5820*/  FSEL R6, R6, RZ, P2 ;  /* 0x000000ff06067208 */ /* 0x000fe20001000000 */
[----:B------:R-:W-:Y:S01]  /*5830*/  IMAD.MOV.U32 R13, RZ, RZ, 0x3fd80000 ;  /* 0x3fd80000ff0d7424 */ /* 0x000fe200078e00ff */
[----:B------:R-:W-:Y:S01]  /*5840*/  FSEL R7, R7, 1.875, P2 ;  /* 0x3ff0000007077808 */ /* 0x000fe20001000000 */
[----:B------:R-:W-:Y:S01]  /*5850*/  BSSY.RECONVERGENT B0, `(.L_x_796) ;  /* 0x000001d000007945 */ /* 0x000fe20003800200 */
[----:B------:R-:W-:-:S04]  /*5860*/  MOV R12, 0x0 ;  /* 0x00000000000c7802 */ /* 0x000fc80000000f00 */
        /* <DEDUP_REMOVED lines=24> */
[----:B------:R-:W-:Y:S05]  /*59f0*/  CALL.REL.NOINC `($__internal_11_$__cuda_sm20_dsqrt_rn_f64_mediumpath_v1) ;  /* 0x0000001000fc7944 */ /* 0x000fea0003c00000 */
[----:B------:R-:W-:Y:S02]  /*5a00*/  IMAD.MOV.U32 R18, RZ, RZ, R5 ;  /* 0x000000ffff127224 */ /* 0x000fe400078e0005 */
[----:B------:R-:W-:-:S07]  /*5a10*/  IMAD.MOV.U32 R19, RZ, RZ, R20 ;  /* 0x000000ffff137224 */ /* 0x000fce00078e0014 */
.L_x_797:
[----:B------:R-:W-:Y:S05]  /*5a20*/  BSYNC.RECONVERGENT B0 ;  /* 0x0000000000007941 */ /* 0x000fea0003800200 */
.L_x_796:
        /* <DEDUP_REMOVED lines=55> */
[----:B------:R-:W-:Y:S02]  /*5da0*/  IMAD.MOV.U32 R24, RZ, RZ, R26 ;  /* 0x000000ffff187224 */ /* 0x000fe400078e001a */
[----:B------:R-:W-:Y:S02]  /*5db0*/  IMAD.MOV.U32 R25, RZ, RZ, R27 ;  /* 0x000000ffff197224 */ /* 0x000fe400078e001b */
[----:B------:R-:W-:-:S07]  /*5dc0*/  IMAD.MOV.U32 R17, RZ, RZ, R23 ;  /* 0x000000ffff117224 */ /* 0x000fce00078e0017 */
[----:B-----5:R-:W-:Y:S05]  /*5dd0*/  CALL.REL.NOINC `($__internal_11_$__cuda_sm20_dsqrt_rn_f64_mediumpath_v1) ;  /* 0x0000001000047944 */ /* 0x020fea0003c00000 */
[----:B------:R-:W-:Y:S02]  /*5de0*/  IMAD.MOV.U32 R16, RZ, RZ, R5 ;  /* 0x000000ffff107224 */ /* 0x000fe400078e0005 */
[----:B------:R-:W-:-:S07]  /*5df0*/  IMAD.MOV.U32 R17, RZ, RZ, R20 ;  /* 0x000000ffff117224 */ /* 0x000fce00078e0014 */
.L_x_801:
[----:B------:R-:W-:Y:S05]  /*5e00*/  BSYNC.RECONVERGENT B1 ;  /* 0x0000000000017941 */ /* 0x000fea0003800200 */
.L_x_800:
        /* <DEDUP_REMOVED lines=24> */
[----:B------:R-:W-:-:S07]  /*5f90*/  IMAD.MOV.U32 R21, RZ, RZ, R15 ;  /* 0x000000ffff157224 */ /* 0x000fce00078e000f */
[----:B-----5:R-:W-:Y:S05]  /*5fa0*/  CALL.REL.NOINC `($__internal_10_$__cuda_sm20_div_rn_f64_full) ;  /* 0x00000008001c7944 */ /* 0x020fea0003c00000 */
[----:B------:R-:W-:Y:S01]  /*5fb0*/  IMAD.MOV.U32 R34, RZ, RZ, R18 ;  /* 0x000000ffff227224 */ /* 0x000fe200078e0012 */
[----:B------:R-:W-:-:S07]  /*5fc0*/  MOV R35, R19 ;  /* 0x0000001300237202 */ /* 0x000fce0000000f00 */
.L_x_803:
[----:B------:R-:W-:Y:S05]  /*5fd0*/  BSYNC.RECONVERGENT B1 ;  /* 0x0000000000017941 */ /* 0x000fea0003800200 */
.L_x_802:
[----:B------:R-:W-:Y:S01]  /*5fe0*/  DADD R6, -RZ, |R34| ;  /* 0x00000000ff067229 */ /* 0x000fe20000000522 */
[----:B------:R-:W-:Y:S01]  /*5ff0*/  BSSY.RECONVERGENT B1, `(.L_x_804) ;  /* 0x0000004000017945 */ /* 0x000fe20003800200 */
[----:B------:R-:W-:Y:S01]  /*6000*/  IMAD.MOV.U32 R5, RZ, RZ, 0x40280000 ;  /* 0x40280000ff057424 */ /* 0x000fe200078e00ff */
[----:B------:R-:W-:-:S08]  /*6010*/  MOV R2, 0x6030 ;  /* 0x0000603000027802 */ /* 0x000fd00000000f00 */
[----:B-----5:R-:W-:Y:S05]  /*6020*/  CALL.REL.NOINC `($_Z11Vext_cal_s0PiPdS0_S0_S0_S0_S_S0_S0_S0_S0_S0_S_S_S_S0_S0_S0_S0_S0_S0_S0_S_S_S0_S0_S0_S0_S0_S0_S_S_S_S0_S0_S0_S0_S0_S0_S0_S0_S0_S0_S0_S0_S0_S0_S0_S0_S0_S0_S0_S0_$__internal_accurate_pow) ;  /* 0x0000001000247944 */ /* 0x020fea0003c00000 */
[----:B------:R-:W-:Y:S05]  /*6030*/  BSYNC.RECONVERGENT B1 ;  /* 0x0000000000017941 */ /* 0x000fea0003800200 */
.L_x_804:
        /* <DEDUP_REMOVED lines=16> */
.L_x_806:
[----:B------:R-:W-:Y:S05]  /*6140*/  BSYNC.RECONVERGENT B1 ;  /* 0x0000000000017941 */ /* 0x000fea0003800200 */
.L_x_805:
[----:B------:R-:W-:Y:S01]  /*6150*/  BSSY.RECONVERGENT B1, `(.L_x_807) ;  /* 0x0000005000017945 */ /* 0x000fe20003800200 */
[----:B------:R-:W-:Y:S01]  /*6160*/  IMAD.MOV.U32 R7, RZ, RZ, R19 ;  /* 0x000000ffff077224 */ /* 0x000fe200078e0013 */
[----:B------:R-:W-:Y:S01]  /*6170*/  MOV R2, 0x61a0 ;  /* 0x000061a000027802 */ /* 0x000fe20000000f00 */
[----:B------:R-:W-:-:S07]  /*6180*/  IMAD.MOV.U32 R5, RZ, RZ, 0x40180000 ;  /* 0x40180000ff057424 */ /* 0x000fce00078e00ff */
[----:B------:R-:W-:Y:S05]  /*6190*/  CALL.REL.NOINC `($_Z11Vext_cal_s0PiPdS0_S0_S0_S0_S_S0_S0_S0_S0_S0_S_S_S_S0_S0_S0_S0_S0_S0_S0_S_S_S0_S0_S0_S0_S0_S0_S_S_S_S0_S0_S0_S0_S0_S0_S0_S0_S0_S0_S0_S0_S0_S0_S0_S0_S0_S0_S0_S0_$__internal_accurate_pow) ;  /* 0x0000000c00c87944 */ /* 0x000fea0003c00000 */
[----:B------:R-:W-:Y:S05]  /*61a0*/  BSYNC.RECONVERGENT B1 ;  /* 0x0000000000017941 */ /* 0x000fea0003800200 */
.L_x_807:
        /* <DEDUP_REMOVED lines=23> */
.L_x_809:
[----:B------:R-:W-:Y:S05]  /*6320*/  BSYNC.RECONVERGENT B1 ;  /* 0x0000000000017941 */ /* 0x000fea0003800200 */
.L_x_808:
        /* <DEDUP_REMOVED lines=15> */
[----:B------:R-:W-:Y:S05]  /*6420*/  CALL.REL.NOINC `($__internal_10_$__cuda_sm20_div_rn_f64_full) ;  /* 0x0000000000fc7944 */ /* 0x000fea0003c00000 */
.L_x_811:
[----:B------:R-:W-:Y:S05]  /*6430*/  BSYNC.RECONVERGENT B1 ;  /* 0x0000000000017941 */ /* 0x000fea0003800200 */
.L_x_810:
[----:B------:R-:W-:Y:S01]  /*6440*/  DADD R6, -RZ, |R18| ;  /* 0x00000000ff067229 */ /* 0x000fe20000000512 */
[----:B------:R-:W-:Y:S01]  /*6450*/  BSSY.RECONVERGENT B1, `(.L_x_812) ;  /* 0x0000004000017945 */ /* 0x000fe20003800200 */
[----:B------:R-:W-:Y:S01]  /*6460*/  IMAD.MOV.U32 R5, RZ, RZ, 0x40280000 ;  /* 0x40280000ff057424 */ /* 0x000fe200078e00ff */
[----:B------:R-:W-:-:S08]  /*6470*/  MOV R2, 0x6490 ;  /* 0x0000649000027802 */ /* 0x000fd00000000f00 */
[----:B------:R-:W-:Y:S05]  /*6480*/  CALL.REL.NOINC `($_Z11Vext_cal_s0PiPdS0_S0_S0_S0_S_S0_S0_S0_S0_S0_S_S_S_S0_S0_S0_S0_S0_S0_S0_S_S_S0_S0_S0_S0_S0_S0_S_S_S_S0_S0_S0_S0_S0_S0_S0_S0_S0_S0_S0_S0_S0_S0_S0_S0_S0_S0_S0_S0_$__internal_accurate_pow) ;  /* 0x0000000c000c7944 */ /* 0x000fea0003c00000 */
[----:B------:R-:W-:Y:S05]  /*6490*/  BSYNC.RECONVERGENT B1 ;  /* 0x0000000000017941 */ /* 0x000fea0003800200 */
.L_x_812:
        /* <DEDUP_REMOVED lines=16> */
.L_x_814:
[----:B------:R-:W-:Y:S05]  /*65a0*/  BSYNC.RECONVERGENT B1 ;  /* 0x0000000000017941 */ /* 0x000fea0003800200 */
.L_x_813:
[----:B------:R-:W-:Y:S01]  /*65b0*/  BSSY.RECONVERGENT B1, `(.L_x_815) ;  /* 0x0000005000017945 */ /* 0x000fe20003800200 */
[----:B------:R-:W-:Y:S01]  /*65c0*/  IMAD.MOV.U32 R7, RZ, RZ, R15 ;  /* 0x000000ffff077224 */ /* 0x000fe200078e000f */
[----:B------:R-:W-:Y:S01]  /*65d0*/  MOV R2, 0x6600 ;  /* 0x0000660000027802 */ /* 0x000fe20000000f00 */
[----:B------:R-:W-:-:S07]  /*65e0*/  IMAD.MOV.U32 R5, RZ, RZ, 0x40180000 ;  /* 0x40180000ff057424 */ /* 0x000fce00078e00ff */
[----:B------:R-:W-:Y:S05]  /*65f0*/  CALL.REL.NOINC `($_Z11Vext_cal_s0PiPdS0_S0_S0_S0_S_S0_S0_S0_S0_S0_S_S_S_S0_S0_S0_S0_S0_S0_S0_S_S_S0_S0_S0_S0_S0_S0_S_S_S_S0_S0_S0_S0_S0_S0_S0_S0_S0_S0_S0_S0_S0_S0_S0_S0_S0_S0_S0_S0_$__internal_accurate_pow) ;  /* 0x0000000800b07944 */ /* 0x000fea0003c00000 */
[----:B------:R-:W-:Y:S05]  /*6600*/  BSYNC.RECONVERGENT B1 ;  /* 0x0000000000017941 */ /* 0x000fea0003800200 */
.L_x_815:
        /* <DEDUP_REMOVED lines=13> */
.L_x_817:
[----:B------:R-:W-:Y:S05]  /*66e0*/  BSYNC.RECONVERGENT B1 ;  /* 0x0000000000017941 */ /* 0x000fea0003800200 */
.L_x_816:
[----:B------:R-:W-:Y:S02]  /*66f0*/  DADD R4, -R4, R10 ;  /* 0x0000000004047229 */ /* 0x000fe4000000010a */
[----:B------:R-:W-:-:S08]  /*6700*/  DSETP.NEU.AND P0, PT, R18, 1, PT ;  /* 0x3ff000001200742a */ /* 0x000fd00003f0d000 */
[----:B------:R-:W-:Y:S02]  /*6710*/  FSEL R4, R4, RZ, P0 ;  /* 0x000000ff04047208 */ /* 0x000fe40000000000 */
[----:B------:R-:W-:-:S06]  /*6720*/  FSEL R5, R5, RZ, P0 ;  /* 0x000000ff05057208 */ /* 0x000fcc0000000000 */
[----:B------:R-:W-:-:S07]  /*6730*/  DFMA R12, -R16, R4, R12 ;  /* 0x00000004100c722b */ /* 0x000fce000000010c */
[----:B------:R0:W-:Y:S04]  /*6740*/  STG.E.64 desc[UR4][R8.64], R12 ;  /* 0x0000000c08007986 */ /* 0x0001e8000c101b04 */
.L_x_799:
[----:B------:R-:W-:Y:S05]  /*6750*/  BSYNC.RECONVERGENT B0 ;  /* 0x0000000000007941 */ /* 0x000fea0003800200 */
.L_x_798:
[----:B------:R-:W1:Y:S08]  /*6760*/  LDC.64 R4, c[0x0][0x438] ;  /* 0x00010e00ff047b82 */ /* 0x000e700000000a00 */
[----:B------:R-:W2:Y:S08]  /*6770*/  LDC.64 R6, c[0x0][0x380] ;  /* 0x0000e000ff067b82 */ /* 0x000eb00000000a00 */
[----:B0-----:R-:W0:Y:S01]  /*6780*/  LDC.64 R8, c[0x0][0x430] ;  /* 0x00010c00ff087b82 */ /* 0x001e220000000a00 */
[----:B-1----:R-:W3:Y:S04]  /*6790*/  LDG.E R4, desc[UR4][R4.64] ;  /* 0x0000000404047981 */ /* 0x002ee8000c1e1900 */
[----:B--2---:R-:W3:Y:S04]  /*67a0*/  LDG.E R5, desc[UR4][R6.64] ;  /* 0x0000000406057981 */ /* 0x004ee8000c1e1900 */
[----:B0-----:R-:W2:Y:S01]  /*67b0*/  LDG.E R8, desc[UR4][R8.64] ;  /* 0x0000000408087981 */ /* 0x001ea2000c1e1900 */
[----:B------:R-:W-:-:S02]  /*67c0*/  IMAD.IADD R0, R3, 0x1, R0 ;  /* 0x0000000103007824 */ /* 0x000fc400078e0200 */
[----:B---3--:R-:W-:-:S04]  /*67d0*/  IMAD R11, R4, R5, RZ ;  /* 0x00000005040b7224 */ /* 0x008fc800078e02ff */
[----:B--2---:R-:W-:-:S05]  /*67e0*/  IMAD R11, R11, R8, RZ ;  /* 0x000000080b0b7224 */ /* 0x004fca00078e02ff */
[----:B------:R-:W-:-:S13]  /*67f0*/  ISETP.GE.AND P0, PT, R0, R11, PT ;  /* 0x0000000b0000720c */ /* 0x000fda0003f06270 */
[----:B------:R-:W-:Y:S05]  /*6800*/  @!P0 BRA `(.L_x_818) ;  /* 0xffffff9800508947 */ /* 0x000fea000383ffff */
[----:B------:R-:W-:Y:S05]  /*6810*/  EXIT ;  /* 0x000000000000794d */ /* 0x000fea0003800000 */
        .weak           $__internal_10_$__cuda_sm20_div_rn_f64_full
        .type           $__internal_10_$__cuda_sm20_div_rn_f64_full,@function
        .size           $__internal_10_$__cuda_sm20_div_rn_f64_full,($__internal_11_$__cuda_sm20_dsqrt_rn_f64_mediumpath_v1 - $__internal_10_$__cuda_sm20_div_rn_f64_full)
$__internal_10_$__cuda_sm20_div_rn_f64_full:
        /* <DEDUP_REMOVED lines=43> */
[----:B------:R-:W-:-:S04]  /*6ad0*/  SEL R5, R26, 0x63400000, !P0 ;  /* 0x634000001a057807 */ /* 0x000fc80004000000 */
[----:B------:R-:W-:Y:S01]  /*6ae0*/  IADD3 R5, PT, PT, -R5, R20, RZ ;  /* 0x0000001405057210 */ /* 0x000fe20007ffe1ff */
[----:B------:R-:W-:-:S04]  /*6af0*/  IMAD.MOV.U32 R20, RZ, RZ, RZ ;  /* 0x000000ffff147224 */ /* 0x000fc800078e00ff */
        /* <DEDUP_REMOVED lines=20> */
.L_x_820:
        /* <DEDUP_REMOVED lines=16> */
.L_x_823:
[----:B------:R-:W-:Y:S01]  /*6d40*/  LOP3.LUT R27, R19, 0x80000, RZ, 0xfc, !PT ;  /* 0x00080000131b7812 */ /* 0x000fe200078efcff */
[----:B------:R-:W-:Y:S01]  /*6d50*/  IMAD.MOV.U32 R26, RZ, RZ, R18 ;  /* 0x000000ffff1a7224 */ /* 0x000fe200078e0012 */
[----:B------:R-:W-:Y:S06]  /*6d60*/  BRA `(.L_x_821) ;  /* 0x0000000000087947 */ /* 0x000fec0003800000 */
.L_x_822:
[----:B------:R-:W-:Y:S01]  /*6d70*/  LOP3.LUT R27, R21, 0x80000, RZ, 0xfc, !PT ;  /* 0x00080000151b7812 */ /* 0x000fe200078efcff */
[----:B------:R-:W-:-:S07]  /*6d80*/  IMAD.MOV.U32 R26, RZ, RZ, R20 ;  /* 0x000000ffff1a7224 */ /* 0x000fce00078e0014 */
.L_x_821:
[----:B------:R-:W-:Y:S05]  /*6d90*/  BSYNC.RECONVERGENT B2 ;  /* 0x0000000000027941 */ /* 0x000fea0003800200 */
.L_x_819:
[----:B------:R-:W-:Y:S02]  /*6da0*/  IMAD.MOV.U32 R6, RZ, RZ, R2 ;  /* 0x000000ffff067224 */ /* 0x000fe400078e0002 */
[----:B------:R-:W-:Y:S02]  /*6db0*/  IMAD.MOV.U32 R7, RZ, RZ, 0x0 ;  /* 0x00000000ff077424 */ /* 0x000fe400078e00ff */
[----:B------:R-:W-:Y:S02]  /*6dc0*/  IMAD.MOV.U32 R18, RZ, RZ, R26 ;  /* 0x000000ffff127224 */ /* 0x000fe400078e001a */
[----:B------:R-:W-:Y:S01]  /*6dd0*/  IMAD.MOV.U32 R19, RZ, RZ, R27 ;  /* 0x000000ffff137224 */ /* 0x000fe200078e001b */
[----:B------:R-:W-:Y:S06]  /*6de0*/  RET.REL.NODEC R6 `(_Z11Vext_cal_s0PiPdS0_S0_S0_S0_S_S0_S0_S0_S0_S0_S_S_S_S0_S0_S0_S0_S0_S0_S0_S_S_S0_S0_S0_S0_S0_S0_S_S_S_S0_S0_S0_S0_S0_S0_S0_S0_S0_S0_S0_S0_S0_S0_S0_S0_S0_S0_S0_S0_) ;  /* 0xffffff9006847950 */ /* 0x000fec0003c3ffff */
        .weak           $__internal_11_$__cuda_sm20_dsqrt_rn_f64_mediumpath_v1
        .type           $__internal_11_$__cuda_sm20_dsqrt_rn_f64_mediumpath_v1,@function
        .size           $__internal_11_$__cuda_sm20_dsqrt_rn_f64_mediumpath_v1,($_Z11Vext_cal_s0PiPdS0_S0_S0_S0_S_S0_S0_S0_S0_S0_S_S_S_S0_S0_S0_S0_S0_S0_S0_S_S_S0_S0_S0_S0_S0_S0_S_S_S_S0_S0_S0_S0_S0_S0_S0_S0_S0_S0_S0_S0_S0_S0_S0_S0_S0_S0_S0_S0_$__internal_accurate_pow - $__internal_11_$__cuda_sm20_dsqrt_rn_f64_mediumpath_v1)
$__internal_11_$__cuda_sm20_dsqrt_rn_f64_mediumpath_v1:
[----:B------:R-:W-:Y:S01]  /*6df0*/  ISETP.GE.U32.AND P0, PT, R20, -0x3400000, PT ;  /* 0xfcc000001400780c */ /* 0x000fe20003f06070 */
[----:B------:R-:W-:Y:S01]  /*6e00*/  BSSY.RECONVERGENT B2, `(.L_x_824) ;  /* 0x0000026000027945 */ /* 0x000fe20003800200 */
[----:B------:R-:W-:Y:S02]  /*6e10*/  IMAD.MOV.U32 R20, RZ, RZ, R28 ;  /* 0x000000ffff147224 */ /* 0x000fe400078e001c */
[----:B------:R-:W-:Y:S02]  /*6e20*/  IMAD.MOV.U32 R21, RZ, RZ, R29 ;  /* 0x000000ffff157224 */ /* 0x000fe400078e001d */
[----:B------:R-:W-:-:S07]  /*6e30*/  IMAD.MOV.U32 R23, RZ, RZ, R31 ;  /* 0x000000ffff177224 */ /* 0x000fce00078e001f */
        /* <DEDUP_REMOVED lines=9> */
.L_x_825:
        /* <DEDUP_REMOVED lines=24> */
.L_x_827:
[----:B------:R-:W-:-:S11]  /*7050*/  DADD R16, R20, R20 ;  /* 0x0000000014107229 */ /* 0x000fd60000000014 */
.L_x_826:
[----:B------:R-:W-:Y:S05]  /*7060*/  BSYNC.RECONVERGENT B2 ;  /* 0x0000000000027941 */ /* 0x000fea0003800200 */
.L_x_824:
[----:B------:R-:W-:Y:S02]  /*7070*/  IMAD.MOV.U32 R5, RZ, RZ, R16 ;  /* 0x000000ffff057224 */ /* 0x000fe400078e0010 */
[----:B------:R-:W-:Y:S01]  /*7080*/  IMAD.MOV.U32 R20, RZ, RZ, R17 ;  /* 0x000000ffff147224 */ /* 0x000fe200078e0011 */
[----:B------:R-:W-:Y:S01]  /*7090*/  MOV R17, 0x0 ;  /* 0x0000000000117802 */ /* 0x000fe20000000f00 */
[----:B------:R-:W-:-:S04]  /*70a0*/  IMAD.MOV.U32 R16, RZ, RZ, R2 ;  /* 0x000000ffff107224 */ /* 0x000fc800078e0002 */
[----:B------:R-:W-:Y:S05]  /*70b0*/  RET.REL.NODEC R16 `(_Z11Vext_cal_s0PiPdS0_S0_S0_S0_S_S0_S0_S0_S0_S0_S_S_S_S0_S0_S0_S0_S0_S0_S0_S_S_S0_S0_S0_S0_S0_S0_S_S_S_S0_S0_S0_S0_S0_S0_S0_S0_S0_S0_S0_S0_S0_S0_S0_S0_S0_S0_S0_S0_) ;  /* 0xffffff8c10d07950 */ /* 0x000fea0003c3ffff */
        .type           $_Z11Vext_cal_s0PiPdS0_S0_S0_S0_S_S0_S0_S0_S0_S0_S_S_S_S0_S0_S0_S0_S0_S0_S0_S_S_S0_S0_S0_S0_S0_S0_S_S_S_S0_S0_S0_S0_S0_S0_S0_S0_S0_S0_S0_S0_S0_S0_S0_S0_S0_S0_S0_S0_$__internal_accurate_pow,@function
        .size           $_Z11Vext_cal_s0PiPdS0_S0_S0_S0_S_S0_S0_S0_S0_S0_S_S_S_S0_S0_S0_S0_S0_S0_S0_S_S_S0_S0_S0_S0_S0_S0_S_S_S_S0_S0_S0_S0_S0_S0_S0_S0_S0_S0_S0_S0_S0_S0_S0_S0_S0_S0_S0_S0_$__internal_accurate_pow,($_Z11Vext_cal_s0PiPdS0_S0_S0_S0_S_S0_S0_S0_S0_S0_S_S_S_S0_S0_S0_S0_S0_S0_S0_S_S_S0_S0_S0_S0_S0_S0_S_S_S_S0_S0_S0_S0_S0_S0_S0_S0_S0_S0_S0_S0_S0_S0_S0_S0_S0_S0_S0_S0_$__internal_trig_reduction_slowpathd - $_Z11Vext_cal_s0PiPdS0_S0_S0_S0_S_S0_S0_S0_S0_S0_S_S_S_S0_S0_S0_S0_S0_S0_S0_S_S_S0_S0_S0_S0_S0_S0_S_S_S_S0_S0_S0_S0_S0_S0_S0_S0_S0_S0_S0_S0_S0_S0_S0_S0_S0_S0_S0_S0_$__internal_accurate_pow)
$_Z11Vext_cal_s0PiPdS0_S0_S0_S0_S_S0_S0_S0_S0_S0_S_S_S_S0_S0_S0_S0_S0_S0_S0_S_S_S0_S0_S0_S0_S0_S0_S_S_S_S0_S0_S0_S0_S0_S0_S0_S0_S0_S0_S0_S0_S0_S0_S0_S0_S0_S0_S0_S0_$__internal_accurate_pow:
        /* <DEDUP_REMOVED lines=169> */
.L_x_828:
[----:B------:R-:W-:Y:S01]  /*7b50*/  DFMA R20, R20, R24, R24 ;  /* 0x000000181414722b */ /* 0x000fe20000000018 */
[----:B------:R-:W-:Y:S01]  /*7b60*/  IMAD.MOV.U32 R6, RZ, RZ, R2 ;  /* 0x000000ffff067224 */ /* 0x000fe200078e0002 */
[----:B------:R-:W-:Y:S01]  /*7b70*/  DSETP.NEU.AND P1, PT, |R24|, +INF , PT ;  /* 0x7ff000001800742a */ /* 0x000fe20003f2d200 */
[----:B------:R-:W-:-:S07]  /*7b80*/  IMAD.MOV.U32 R7, RZ, RZ, 0x0 ;  /* 0x00000000ff077424 */ /* 0x000fce00078e00ff */
[----:B------:R-:W-:Y:S02]  /*7b90*/  FSEL R5, R24, R20, !P1 ;  /* 0x0000001418057208 */ /* 0x000fe40004800000 */
[----:B------:R-:W-:Y:S01]  /*7ba0*/  FSEL R20, R25, R21, !P1 ;  /* 0x0000001519147208 */ /* 0x000fe20004800000 */
[----:B------:R-:W-:Y:S06]  /*7bb0*/  RET.REL.NODEC R6 `(_Z11Vext_cal_s0PiPdS0_S0_S0_S0_S_S0_S0_S0_S0_S0_S_S_S_S0_S0_S0_S0_S0_S0_S0_S_S_S0_S0_S0_S0_S0_S0_S_S_S_S0_S0_S0_S0_S0_S0_S0_S0_S0_S0_S0_S0_S0_S0_S0_S0_S0_S0_S0_S0_) ;  /* 0xffffff8406107950 */ /* 0x000fec0003c3ffff */
        .type           $_Z11Vext_cal_s0PiPdS0_S0_S0_S0_S_S0_S0_S0_S0_S0_S_S_S_S0_S0_S0_S0_S0_S0_S0_S_S_S0_S0_S0_S0_S0_S0_S_S_S_S0_S0_S0_S0_S0_S0_S0_S0_S0_S0_S0_S0_S0_S0_S0_S0_S0_S0_S0_S0_$__internal_trig_reduction_slowpathd,@function
        .size           $_Z11Vext_cal_s0PiPdS0_S0_S0_S0_S_S0_S0_S0_S0_S0_S_S_S_S0_S0_S0_S0_S0_S0_S0_S_S_S0_S0_S0_S0_S0_S0_S_S_S_S0_S0_S0_S0_S0_S0_S0_S0_S0_S0_S0_S0_S0_S0_S0_S0_S0_S0_S0_S0_$__internal_trig_reduction_slowpathd,(.L_x_2006 - $_Z11Vext_cal_s0PiPdS0_S0_S0_S0_S_S0_S0_S0_S0_S0_S_S_S_S0_S0_S0_S0_S0_S0_S0_S_S_S0_S0_S0_S0_S0_S0_S_S_S_S0_S0_S0_S0_S0_S0_S0_S0_S0_S0_S0_S0_S0_S0_S0_S0_S0_S0_S0_S0_$__internal_trig_reduction_slowpathd)
$_Z11Vext_cal_s0PiPdS0_S0_S0_S0_S_S0_S0_S0_S0_S0_S_S_S_S0_S0_S0_S0_S0_S0_S0_S_S_S0_S0_S0_S0_S0_S0_S_S_S_S0_S0_S0_S0_S0_S0_S0_S0_S0_S0_S0_S0_S0_S0_S0_S0_S0_S0_S0_S0_$__internal_trig_reduction_slowpathd:
[----:B------:R-:W-:Y:S01]  /*7bc0*/  SHF.R.U32.HI R45, RZ, 0x14, R31 ;  /* 0x00000014ff2d7819 */ /* 0x000fe2000001161f */
[----:B------:R-:W-:-:S03]  /*7bd0*/  IMAD.MOV.U32 R20, RZ, RZ, RZ ;  /* 0x000000ffff147224 */ /* 0x000fc600078e00ff */
[----:B------:R-:W-:-:S04]  /*7be0*/  LOP3.LUT R2, R45, 0x7ff, RZ, 0xc0, !PT ;  /* 0x000007ff2d027812 */ /* 0x000fc800078ec0ff */
[----:B------:R-:W-:-:S13]  /*7bf0*/  ISETP.NE.AND P0, PT, R2, 0x7ff, PT ;  /* 0x000007ff0200780c */ /* 0x000fda0003f05270 */
[----:B------:R-:W-:Y:S05]  /*7c00*/  @!P0 BRA `(.L_x_829) ;  /* 0x0000000800488947 */ /* 0x000fea0003800000 */
[----:B------:R-:W-:Y:S01]  /*7c10*/  IADD3 R20, PT, PT, R2, -0x400, RZ ;  /* 0xfffffc0002147810 */ /* 0x000fe20007ffe0ff */
[----:B------:R-:W-:Y:S01]  /*7c20*/  BSSY.RECONVERGENT B0, `(.L_x_830) ;  /* 0x000002f000007945 */ /* 0x000fe20003800200 */
[----:B------:R-:W-:Y:S02]  /*7c30*/  CS2R R56, SRZ ;  /* 0x0000000000387805 */ /* 0x000fe4000001ff00 */
[----:B------:R-:W-:Y:S02]  /*7c40*/  SHF.R.U32.HI R2, RZ, 0x6, R20 ;  /* 0x00000006ff027819 */ /* 0x000fe40000011614 */
[----:B------:R-:W-:Y:S02]  /*7c50*/  ISETP.GE.U32.AND P0, PT, R20, 0x80, PT ;  /* 0x000000801400780c */ /* 0x000fe40003f06070 */
[C---:B------:R-:W-:Y:S02]  /*7c60*/  IADD3 R21, PT, PT, -R2.reuse, 0x13, RZ ;  /* 0x0000001302157810 */ /* 0x040fe40007ffe1ff */
[----:B------:R-:W-:-:S02]  /*7c70*/  IADD3 R25, PT, PT, -R2, 0xf, RZ ;  /* 0x0000000f02197810 */ /* 0x000fc40007ffe1ff */
        /* <DEDUP_REMOVED lines=9> */
[----:B------:R-:W-:Y:S02]  /*7d10*/  LOP3.LUT R20, R20, 0x80000000, RZ, 0xfc, !PT ;  /* 0x8000000014147812 */ /* 0x000fe400078efcff */
[----:B------:R-:W-:-:S07]  /*7d20*/  CS2R R56, SRZ ;  /* 0x0000000000387805 */ /* 0x000fce000001ff00 */
.L_x_833:
        /* <DEDUP_REMOVED lines=10> */
[----:B------:R-:W-:Y:S02]  /*7dd0*/  IMAD R24, R54, R20, RZ ;  /* 0x0000001436187224 */ /* 0x000fe400078e02ff */
[CC--:B------:R-:W-:Y:S02]  /*7de0*/  IMAD R23, R55.reuse, R22.reuse, RZ ;  /* 0x0000001637177224 */ /* 0x0c0fe400078e02ff */
[----:B------:R-:W-:Y:S01]  /*7df0*/  IMAD.HI.U32 R28, R55, R22, RZ ;  /* 0x00000016371c7227 */ /* 0x000fe200078e00ff */
[----:B------:R-:W-:-:S04]  /*7e00*/  IADD3 R24, P2, PT, R24, R57, RZ ;  /* 0x0000003918187210 */ /* 0x000fc80007f5e0ff */
[----:B------:R-:W-:Y:S01]  /*7e10*/  IADD3 R57, P0, PT, R23, R24, RZ ;  /* 0x0000001817397210 */ /* 0x000fe20007f1e0ff */
[----:B------:R-:W-:-:S04]  /*7e20*/  IMAD.HI.U32 R23, R54, R20, RZ ;  /* 0x0000001436177227 */ /* 0x000fc800078e00ff */
[----:B------:R-:W-:Y:S01]  /*7e30*/  IMAD.X R23, RZ, RZ, R23, P1 ;  /* 0x000000ffff177224 */ /* 0x000fe200008e0617 */
[----:B------:R-:W-:Y:S01]  /*7e40*/  ISETP.NE.AND P1, PT, R29, -0xf, PT ;  /* 0xfffffff11d00780c */ /* 0x000fe20003f25270 */
[CC--:B------:R-:W-:Y:S01]  /*7e50*/  IMAD.HI.U32 R24, R55.reuse, R20.reuse, RZ ;  /* 0x0000001437187227 */ /* 0x0c0fe200078e00ff */
[----:B------:R0:W-:Y:S02]  /*7e60*/  STL.64 [R30], R56 ;  /* 0x000000381e007387 */ /* 0x0001e40000100a00 */
[----:B------:R-:W-:Y:S01]  /*7e70*/  IADD3.X R28, P2, PT, R28, R23, RZ, P2, !PT ;  /* 0x000000171c1c7210 */ /* 0x000fe2000175e4ff */
[----:B------:R-:W-:-:S05]  /*7e80*/  IMAD R23, R55, R20, RZ ;  /* 0x0000001437177224 */ /* 0x000fca00078e02ff */
[----:B------:R-:W-:Y:S01]  /*7e90*/  IADD3.X R28, P0, PT, R23, R28, RZ, P0, !PT ;  /* 0x0000001c171c7210 */ /* 0x000fe2000071e4ff */
[----:B------:R-:W-:-:S04]  /*7ea0*/  IMAD.X R23, RZ, RZ, R24, P2 ;  /* 0x000000ffff177224 */ /* 0x000fc800010e0618 */
[----:B------:R-:W-:Y:S02]  /*7eb0*/  IMAD.X R23, RZ, RZ, R23, P0 ;  /* 0x000000ffff177224 */ /* 0x000fe400000e0617 */
[----:B0-----:R-:W-:Y:S02]  /*7ec0*/  IMAD.MOV.U32 R56, RZ, RZ, R28 ;  /* 0x000000ffff387224 */ /* 0x001fe400078e001c */
[----:B------:R-:W-:Y:S01]  /*7ed0*/  IMAD.MOV.U32 R57, RZ, RZ, R23 ;  /* 0x000000ffff397224 */ /* 0x000fe200078e0017 */
[----:B------:R-:W-:Y:S06]  /*7ee0*/  @P1 BRA `(.L_x_833) ;  /* 0xfffffffc00901947 */ /* 0x000fec000383ffff */
[----:B------:R-:W-:Y:S05]  /*7ef0*/  BSYNC.RECONVERGENT B1 ;  /* 0x0000000000017941 */ /* 0x000fea0003800200 */
.L_x_832:
[----:B------:R-:W-:-:S07]  /*7f00*/  IMAD.MOV.U32 R25, RZ, RZ, R21 ;  /* 0x000000ffff197224 */ /* 0x000fce00078e0015 */
.L_x_831:
[----:B------:R-:W-:Y:S05]  /*7f10*/  BSYNC.RECONVERGENT B0 ;  /* 0x0000000000007941 */ /* 0x000fea0003800200 */
.L_x_830:
[----:B------:R-:W-:Y:S01]  /*7f20*/  LOP3.LUT P0, R45, R45, 0x3f, RZ, 0xc0, !PT ;  /* 0x0000003f2d2d7812 */ /* 0x000fe2000780c0ff */
        /* <DEDUP_REMOVED lines=15> */
[----:B------:R-:W-:Y:S02]  /*8020*/  @P0 SHF.R.U32.HI R29, RZ, 0x1, R23 ;  /* 0x00000001ff1d0819 */ /* 0x000fe40000011617 */
[-C--:B------:R-:W-:Y:S02]  /*8030*/  @P0 SHF.R.U32.HI R27, RZ, R2.reuse, R27 ;  /* 0x00000002ff1b0219 */ /* 0x080fe4000001161b */
[----:B----4-:R-:W-:Y:S02]  /*8040*/  @P0 SHF.L.U32 R28, R20, R45, RZ ;  /* 0x0000002d141c0219 */ /* 0x010fe400000006ff */
[----:B------:R-:W-:Y:S02]  /*8050*/  @P0 SHF.R.U64 R25, R25, R2, R29 ;  /* 0x0000000219190219 */ /* 0x000fe4000000121d */
[----:B------:R-:W-:Y:S01]  /*8060*/  @P0 LOP3.LUT R23, R24, R27, RZ, 0xfc, !PT ;  /* 0x0000001b18170212 */ /* 0x000fe200078efcff */
[----:B------:R-:W-:Y:S01]  /*8070*/  IMAD.SHL.U32 R24, R22, 0x4, RZ ;  /* 0x0000000416187824 */ /* 0x000fe200078e00ff */
[----:B------:R-:W-:-:S02]  /*8080*/  @P0 SHF.L.U64.HI R45, R20, R45, R21 ;  /* 0x0000002d142d0219 */ /* 0x000fc40000010215 */
[----:B------:R-:W-:Y:S02]  /*8090*/  @P0 SHF.R.U32.HI R2, RZ, R2, R29 ;  /* 0x00000002ff020219 */ /* 0x000fe4000001161d */
[----:B------:R-:W-:Y:S02]  /*80a0*/  @P0 LOP3.LUT R20, R28, R25, RZ, 0xfc, !PT ;  /* 0x000000191c140212 */ /* 0x000fe400078efcff */
        /* <DEDUP_REMOVED lines=35> */
.L_x_835:
[----:B------:R-:W-:Y:S05]  /*82e0*/  BSYNC.RECONVERGENT B0 ;  /* 0x0000000000007941 */ /* 0x000fea0003800200 */
.L_x_834:
        /* <DEDUP_REMOVED lines=17> */
[----:B------:R-:W-:Y:S01]  /*8400*/  IMAD.X R2, R23, 0x1, R23, P2 ;  /* 0x0000000117027824 */ /* 0x000fe200010e0617 */
[----:B------:R-:W-:Y:S02]  /*8410*/  LOP3.LUT P5, R24, R31, 0x80000000, RZ, 0xc0, !PT ;  /* 0x800000001f187812 */ /* 0x000fe400078ac0ff */
[----:B------:R-:W-:Y:S02]  /*8420*/  SEL R22, R22, R25, P1 ;  /* 0x0000001916167207 */ /* 0x000fe40000800000 */
[----:B------:R-:W-:Y:S02]  /*8430*/  SEL R2, R2, R23, P1 ;  /* 0x0000001702027207 */ /* 0x000fe40000800000 */
[----:B------:R-:W-:Y:S02]  /*8440*/  IADD3 R23, P2, PT, R22, 0x1, RZ ;  /* 0x0000000116177810 */ /* 0x000fe40007f5e0ff */
[----:B------:R-:W-:-:S03]  /*8450*/  @!P0 LOP3.LUT R24, R24, 0x80000000, RZ, 0x3c, !PT ;  /* 0x8000000018188812 */ /* 0x000fc600078e3cff */
[----:B------:R-:W-:Y:S01]  /*8460*/  IMAD.X R22, RZ, RZ, R2, P2 ;  /* 0x000000ffff167224 */ /* 0x000fe200010e0602 */
[----:B------:R-:W-:Y:S01]  /*8470*/  SEL R2, RZ, 0xffffffff, !P1 ;  /* 0xffffffffff027807 */ /* 0x000fe20004800000 */
[----:B------:R-:W-:-:S03]  /*8480*/  @P5 IMAD.MOV R20, RZ, RZ, -R20 ;  /* 0x000000ffff145224 */ /* 0x000fc600078e0a14 */
[----:B------:R-:W-:Y:S01]  /*8490*/  SHF.R.U64 R23, R23, 0xa, R22 ;  /* 0x0000000a17177819 */ /* 0x000fe20000001216 */
[----:B------:R-:W-:-:S03]  /*84a0*/  IMAD.IADD R2, R2, 0x1, -R27 ;  /* 0x0000000102027824 */ /* 0x000fc600078e0a1b */
[----:B------:R-:W-:Y:S01]  /*84b0*/  IADD3 R23, P2, PT, R23, 0x1, RZ ;  /* 0x0000000117177810 */ /* 0x000fe20007f5e0ff */
[----:B------:R-:W-:-:S03]  /*84c0*/  IMAD.SHL.U32 R2, R2, 0x100000, RZ ;  /* 0x0010000002027824 */ /* 0x000fc600078e00ff */
[----:B------:R-:W-:-:S04]  /*84d0*/  LEA.HI.X R22, R22, RZ, RZ, 0x16, P2 ;  /* 0x000000ff16167211 */ /* 0x000fc800010fb4ff */
[--C-:B------:R-:W-:Y:S02]  /*84e0*/  SHF.R.U64 R23, R23, 0x1, R22.reuse ;  /* 0x0000000117177819 */ /* 0x100fe40000001216 */
[----:B------:R-:W-:Y:S02]  /*84f0*/  SHF.R.U32.HI R25, RZ, 0x1, R22 ;  /* 0x00000001ff197819 */ /* 0x000fe40000011616 */
[----:B------:R-:W-:-:S04]  /*8500*/  IADD3 R22, P2, P1, RZ, RZ, R23 ;  /* 0x000000ffff167210 */ /* 0x000fc8000795e017 */
[----:B------:R-:W-:-:S04]  /*8510*/  IADD3.X R25, PT, PT, R2, 0x3fe00000, R25, P2, P1 ;  /* 0x3fe0000002197810 */ /* 0x000fc800017e2419 */
[----:B------:R-:W-:-:S07]  /*8520*/  LOP3.LUT R31, R25, R24, RZ, 0xfc, !PT ;  /* 0x00000018191f7212 */ /* 0x000fce00078efcff */
.L_x_829:
[----:B------:R-:W-:Y:S02]  /*8530*/  IMAD.MOV.U32 R27, RZ, RZ, 0x0 ;  /* 0x00000000ff1b7424 */ /* 0x000fe400078e00ff */
[----:B------:R-:W-:Y:S02]  /*8540*/  IMAD.MOV.U32 R23, RZ, RZ, R31 ;  /* 0x000000ffff177224 */ /* 0x000fe400078e001f */
[----:B------:R-:W-:Y:S05]  /*8550*/  RET.REL.NODEC R26 `(_Z11Vext_cal_s0PiPdS0_S0_S0_S0_S_S0_S0_S0_S0_S0_S_S_S_S0_S0_S0_S0_S0_S0_S0_S_S_S0_S0_S0_S0_S0_S0_S_S_S_S0_S0_S0_S0_S0_S0_S0_S0_S0_S0_S0_S0_S0_S0_S0_S0_S0_S0_S0_S0_) ;  /* 0xffffff781aa87950 */ /* 0x000fea0003c3ffff */
.L_x_836:
        /* <DEDUP_REMOVED lines=10> */
.L_x_2006:


//--------------------- .text._Z8ini_2_s0PiS_PdS0_S0_S0_S0_S0_S0_S0_S0_S0_S0_S0_S0_S0_S0_ --------------------------
	.section	.text._Z8ini_2_s0PiS_PdS0_S0_S0_S0_S0_S0_S0_S0_S0_S0_S0_S0_S0_S0_,"ax",@progbits
	.align	128
        .global         _Z8ini_2_s0PiS_PdS0_S0_S0_S0_S0_S0_S0_S0_S0_S0_S0_S0_S0_S0_
        .type           _Z8ini_2_s0PiS_PdS0_S0_S0_S0_S0_S0_S0_S0_S0_S0_S0_S0_S0_S0_,@function
        .size           _Z8ini_2_s0PiS_PdS0_S0_S0_S0_S0_S0_S0_S0_S0_S0_S0_S0_S0_S0_,(.L_x_2007 - _Z8ini_2_s0PiS_PdS0_S0_S0_S0_S0_S0_S0_S0_S0_S0_S0_S0_S0_S0_)
        .other          _Z8ini_2_s0PiS_PdS0_S0_S0_S0_S0_S0_S0_S0_S0_S0_S0_S0_S0_S0_,@"STO_CUDA_ENTRY STV_DEFAULT"
_Z8ini_2_s0PiS_PdS0_S0_S0_S0_S0_S0_S0_S0_S0_S0_S0_S0_S0_S0_:
.text._Z8ini_2_s0PiS_PdS0_S0_S0_S0_S0_S0_S0_S0_S0_S0_S0_S0_S0_S0_:
        /* <DEDUP_REMOVED lines=11> */
[----:B------:R-:W0:Y:S02]  /*00b0*/  LDCU UR6, c[0x0][0x370] ;  /* 0x00006e00ff0677ac */ /* 0x000e240008000800 */
[----:B0-----:R-:W-:-:S07]  /*00c0*/  IMAD R5, R0, UR6, RZ ;  /* 0x0000000600057c24 */ /* 0x001fce000f8e02ff */
.L_x_918:
[----:B0-----:R-:W0:Y:S01]  /*00d0*/  LDC.64 R28, c[0x0][0x3c8] ;  /* 0x0000f200ff1c7b82 */ /* 0x001e220000000a00 */
[----:B------:R-:W-:Y:S01]  /*00e0*/  IMAD.HI R7, R4, 0x2aaaaaab, RZ ;  /* 0x2aaaaaab04077827 */ /* 0x000fe200078e02ff */
[----:B------:R-:W-:Y:S04]  /*00f0*/  BSSY.RECONVERGENT B0, `(.L_x_837) ;  /* 0x000035b000007945 */ /* 0x000fe80003800200 */
[----:B------:R-:W-:-:S05]  /*0100*/  LEA.HI R7, R7, R7, RZ, 0x1 ;  /* 0x0000000707077211 */ /* 0x000fca00078f08ff */
[----:B------:R-:W-:-:S05]  /*0110*/  IMAD R9, R7, -0x6, R4 ;  /* 0xfffffffa07097824 */ /* 0x000fca00078e0204 */
[----:B------:R-:W-:Y:S01]  /*0120*/  ISETP.GT.AND P0, PT, R9, 0x2, PT ;  /* 0x000000020900780c */ /* 0x000fe20003f04270 */
[----:B0-----:R-:W-:-:S05]  /*0130*/  IMAD.WIDE R28, R4, 0x8, R28 ;  /* 0x00000008041c7825 */ /* 0x001fca00078e021c */
[----:B------:R0:W-:Y:S07]  /*0140*/  STG.E.64 desc[UR4][R28.64], RZ ;  /* 0x000000ff1c007986 */ /* 0x0001ee000c101b04 */
[----:B------:R-:W-:Y:S05]  /*0150*/  @P0 BRA `(.L_x_838) ;  /* 0x0000001800a40947 */ /* 0x000fea0003800000 */
[----:B------:R-:W-:-:S05]  /*0160*/  VIMNMX.U32 R0, PT, PT, R9, 0x3, PT ;  /* 0x0000000309007848 */ /* 0x000fca0003fe0000 */
[----:B------:R-:W-:-:S04]  /*0170*/  IMAD.SHL.U32 R0, R0, 0x4, RZ ;  /* 0x0000000400007824 */ /* 0x000fc800078e00ff */
[----:B------:R-:W1:Y:S02]  /*0180*/  LDC R2, c[0x2][R0] ;  /* 0x0080000000027b82 */ /* 0x000e640000000800 */
[----:B-1----:R-:W-:-:S04]  /*0190*/  SHF.R.S32.HI R3, RZ, 0x1f, R2 ;  /* 0x0000001fff037819 */ /* 0x002fc80000011402 */
.L_x_1898:
[----:B------:R-:W-:Y:S05]  /*01a0*/  BRX R2 -0x1b0                                                                                                                                                                                                                                                        (*"BRANCH_TARGETS .L_x_1899,.L_x_1900,.L_x_1901,.L_x_839"*) ;  /* 0xfffffffc02947949 */ /* 0x000fea000383ffff */
.L_x_1901:
[----:B------:R-:W1:Y:S02]  /*01b0*/  LDC.64 R2, c[0x0][0x380] ;  /* 0x0000e000ff027b82 */ /* 0x000e640000000a00 */
[----:B-1----:R-:W2:Y:S02]  /*01c0*/  LDG.E R2, desc[UR4][R2.64] ;  /* 0x0000000402027981 */ /* 0x002ea4000c1e1900 */
[----:B--2---:R-:W-:-:S13]  /*01d0*/  ISETP.GE.AND P0, PT, R2, RZ, PT ;  /* 0x000000ff0200720c */ /* 0x004fda0003f06270 */
[----:B------:R-:W-:Y:S05]  /*01e0*/  @!P0 BRA `(.L_x_839) ;  /* 0x00000034002c8947 */ /* 0x000fea0003800000 */
[----:B------:R-:W1:Y:S01]  /*01f0*/  LDC.64 R20, c[0x0][0x3d0] ;  /* 0x0000f400ff147b82 */ /* 0x000e620000000a00 */
[----:B------:R-:W-:Y:S01]  /*0200*/  IMAD.MOV.U32 R2, RZ, RZ, RZ ;  /* 0x000000ffff027224 */ /* 0x000fe200078e00ff */
[----:B------:R-:W-:-:S07]  /*0210*/  CS2R R26, SRZ ;  /* 0x00000000001a7805 */ /* 0x000fce000001ff00 */
.L_x_850:
[----:B------:R-:W2:Y:S02]  /*0220*/  LDC.64 R12, c[0x0][0x388] ;  /* 0x0000e200ff0c7b82 */ /* 0x000ea40000000a00 */
[----:B--2---:R-:W2:Y:S01]  /*0230*/  LDG.E R12, desc[UR4][R12.64] ;  /* 0x000000040c0c7981 */ /* 0x004ea2000c1e1900 */
[----:B------:R-:W-:Y:S01]  /*0240*/  HFMA2 R8, -RZ, RZ, 0, 5.9604644775390625e-08 ;  /* 0x00000001ff087431 */ /* 0x000fe200000001ff */
[----:B------:R-:W3:Y:S01]  /*0250*/  I2F.F64 R14, R7 ;  /* 0x00000007000e7312 */ /* 0x000ee20000201c00 */
[----:B------:R-:W-:Y:S01]  /*0260*/  BSSY.RECONVERGENT B2, `(.L_x_840) ;  /* 0x0000014000027945 */ /* 0x000fe20003800200 */
[----:B---3--:R-:W-:Y:S01]  /*0270*/  FSETP.GEU.AND P1, PT, |R15|, 6.5827683646048100446e-37, PT ;  /* 0x036000000f00780b */ /* 0x008fe20003f2e200 */
[----:B--2---:R-:W-:-:S06]  /*0280*/  VIADD R16, R12, 0xffffffff ;  /* 0xffffffff0c107836 */ /* 0x004fcc0000000000 */
        /* <DEDUP_REMOVED lines=14> */
[----:B01----:R-:W-:Y:S05]  /*0370*/  CALL.REL.NOINC `($__internal_12_$__cuda_sm20_div_rn_f64_full) ;  /* 0x0000003000e87944 */ /* 0x003fea0003c00000 */
[----:B------:R-:W-:Y:S02]  /*0380*/  IMAD.MOV.U32 R34, RZ, RZ, R8 ;  /* 0x000000ffff227224 */ /* 0x000fe400078e0008 */
[----:B------:R-:W-:-:S07]  /*0390*/  IMAD.MOV.U32 R35, RZ, RZ, R9 ;  /* 0x000000ffff237224 */ /* 0x000fce00078e0009 */
.L_x_841:
[----:B------:R-:W-:Y:S05]  /*03a0*/  BSYNC.RECONVERGENT B2 ;  /* 0x0000000000027941 */ /* 0x000fea0003800200 */
.L_x_840:
[----:B------:R-:W-:Y:S01]  /*03b0*/  DSETP.GE.AND P0, PT, R34, R26, PT ;  /* 0x0000001a2200722a */ /* 0x000fe20003f06000 */
[----:B------:R-:W-:Y:S01]  /*03c0*/  BSSY.RELIABLE B2, `(.L_x_842) ;  /* 0x0000028000027945 */ /* 0x000fe20003800100 */
[----:B-1----:R-:W-:-:S12]  /*03d0*/  IMAD.WIDE.U32 R14, R2, 0x8, R20 ;  /* 0x00000008020e7825 */ /* 0x002fd800078e0014 */
[----:B------:R-:W-:Y:S05]  /*03e0*/  @P0 BRA `(.L_x_843) ;  /* 0x0000000000100947 */ /* 0x000fea0003800000 */
[----:B------:R-:W1:Y:S01]  /*03f0*/  LDC.64 R24, c[0x0][0x390] ;  /* 0x0000e400ff187b82 */ /* 0x000e620000000a00 */
[----:B------:R2:W5:Y:S04]  /*0400*/  LDG.E.64 R22, desc[UR4][R14.64+0x8] ;  /* 0x000008040e167981 */ /* 0x000568000c1e1b00 */
[----:B-1----:R-:W5:Y:S01]  /*0410*/  LDG.E.64 R24, desc[UR4][R24.64] ;  /* 0x0000000418187981 */ /* 0x002f62000c1e1b00 */
[----:B--2---:R-:W-:Y:S05]  /*0420*/  BRA `(.L_x_844) ;  /* 0x0000000000847947 */ /* 0x004fea0003800000 */
.L_x_843:
[----:B------:R-:W1:Y:S01]  /*0430*/  LDC.64 R16, c[0x0][0x390] ;  /* 0x0000e400ff107b82 */ /* 0x000e620000000a00 */
[----:B------:R-:W2:Y:S04]  /*0440*/  LDG.E.64 R14, desc[UR4][R14.64+0x8] ;  /* 0x000008040e0e7981 */ /* 0x000ea8000c1e1b00 */
[----:B-1----:R-:W3:Y:S01]  /*0450*/  LDG.E.64 R16, desc[UR4][R16.64] ;  /* 0x0000000410107981 */ /* 0x002ee2000c1e1b00 */
[----:B------:R-:W-:Y:S01]  /*0460*/  IMAD.MOV.U32 R8, RZ, RZ, 0x1 ;  /* 0x00000001ff087424 */ /* 0x000fe200078e00ff */
[----:B------:R-:W-:Y:S01]  /*0470*/  BSSY.RECONVERGENT B3, `(.L_x_845) ;  /* 0x0000014000037945 */ /* 0x000fe20003800200 */
[----:B---3--:R-:W1:Y:S04]  /*0480*/  MUFU.RCP64H R9, R17 ;  /* 0x0000001100097308 */ /* 0x008e680000001800 */
[----:B-1----:R-:W-:-:S08]  /*0490*/  DFMA R10, -R16, R8, 1 ;  /* 0x3ff00000100a742b */ /* 0x002fd00000000108 */
        /* <DEDUP_REMOVED lines=9> */
[----:B------:R-:W-:Y:S01]  /*0530*/  FSETP.GT.AND P0, PT, |R0|, 1.469367938527859385e-39, PT ;  /* 0x001000000000780b */ /* 0x000fe20003f04200 */
[----:B------:R-:W-:Y:S01]  /*0540*/  IMAD.MOV.U32 R23, RZ, RZ, R15 ;  /* 0x000000ffff177224 */ /* 0x000fe200078e000f */
[----:B------:R-:W-:Y:S01]  /*0550*/  MOV R22, R14 ;  /* 0x0000000e00167202 */ /* 0x000fe20000000f00 */
[----:B------:R-:W-:Y:S02]  /*0560*/  IMAD.MOV.U32 R24, RZ, RZ, R16 ;  /* 0x000000ffff187224 */ /* 0x000fe400078e0010 */
[----:B------:R-:W-:-:S08]  /*0570*/  IMAD.MOV.U32 R25, RZ, RZ, R17 ;  /* 0x000000ffff197224 */ /* 0x000fd000078e0011 */
[----:B------:R-:W-:Y:S05]  /*0580*/  @P0 BRA P1, `(.L_x_846) ;  /* 0x0000000000080947 */ /* 0x000fea0000800000 */
[----:B------:R-:W-:-:S07]  /*0590*/  MOV R0, 0x5b0 ;  /* 0x000005b000007802 */ /* 0x000fce0000000f00 */
[----:B0-----:R-:W-:Y:S05]  /*05a0*/  CALL.REL.NOINC `($__internal_12_$__cuda_sm20_div_rn_f64_full) ;  /* 0x00000030005c7944 */ /* 0x001fea0003c00000 */
.L_x_846:
[----:B------:R-:W-:Y:S05]  /*05b0*/  BSYNC.RECONVERGENT B3 ;  /* 0x0000000000037941 */ /* 0x000fea0003800200 */
.L_x_845:
[----:B------:R-:W-:Y:S01]  /*05c0*/  DADD R10, R8, R26 ;  /* 0x00000000080a7229 */ /* 0x000fe2000000001a */
[----:B------:R-:W-:Y:S01]  /*05d0*/  UMOV UR6, 0xd2f1a9fc ;  /* 0xd2f1a9fc00067882 */ /* 0x000fe20000000000 */
[----:B------:R-:W-:-:S06]  /*05e0*/  UMOV UR7, 0x3f50624d ;  /* 0x3f50624d00077882 */ /* 0x000fcc0000000000 */
[----:B------:R-:W-:-:S08]  /*05f0*/  DADD R12, -R10, R34 ;  /* 0x000000000a0c7229 */ /* 0x000fd00000000122 */
[----:B------:R-:W-:-:S06]  /*0600*/  DSETP.GTU.AND P0, PT, |R12|, UR6, PT ;  /* 0x000000060c007e2a */ /* 0x000fcc000bf0c200 */
[----:B------:R-:W-:-:S14]  /*0610*/  DSETP.GTU.AND P0, PT, R34, R10, P0 ;  /* 0x0000000a2200722a */ /* 0x000fdc000070c000 */
[----:B------:R-:W-:Y:S05]  /*0620*/  @!P0 BREAK.RELIABLE B2 ;  /* 0x0000000000028942 */ /* 0x000fea0003800100 */
[----:B------:R-:W-:Y:S05]  /*0630*/  @!P0 BRA `(.L_x_847) ;  /* 0x0000000000808947 */ /* 0x000fea0003800000 */
.L_x_844:
[----:B------:R-:W-:Y:S05]  /*0640*/  BSYNC.RELIABLE B2 ;  /* 0x0000000000027941 */ /* 0x000fea0003800100 */
.L_x_842:
[----:B-----5:R-:W1:Y:S01]  /*0650*/  MUFU.RCP64H R9, R25 ;  /* 0x0000001900097308 */ /* 0x020e620000001800 */
[----:B------:R-:W-:Y:S01]  /*0660*/  MOV R8, 0x1 ;  /* 0x0000000100087802 */ /* 0x000fe20000000f00 */
[----:B------:R-:W-:Y:S01]  /*0670*/  BSSY.RECONVERGENT B2, `(.L_x_848) ;  /* 0x0000014000027945 */ /* 0x000fe20003800200 */
[----:B------:R-:W-:Y:S01]  /*0680*/  FSETP.GEU.AND P1, PT, |R23|, 6.5827683646048100446e-37, PT ;  /* 0x036000001700780b */ /* 0x000fe20003f2e200 */
[----:B------:R-:W-:-:S03]  /*0690*/  VIADD R3, R2, 0x1 ;  /* 0x0000000102037836 */ /* 0x000fc60000000000 */
[----:B-1----:R-:W-:-:S08]  /*06a0*/  DFMA R10, R8, -R24, 1 ;  /* 0x3ff00000080a742b */ /* 0x002fd00000000818 */
[----:B------:R-:W-:-:S08]  /*06b0*/  DFMA R10, R10, R10, R10 ;  /* 0x0000000a0a0a722b */ /* 0x000fd0000000000a */
[----:B------:R-:W-:-:S08]  /*06c0*/  DFMA R10, R8, R10, R8 ;  /* 0x0000000a080a722b */ /* 0x000fd00000000008 */
[----:B------:R-:W-:-:S08]  /*06d0*/  DFMA R8, R10, -R24, 1 ;  /* 0x3ff000000a08742b */ /* 0x000fd00000000818 */
[----:B------:R-:W-:-:S08]  /*06e0*/  DFMA R8, R10, R8, R10 ;  /* 0x000000080a08722b */ /* 0x000fd0000000000a */
[----:B------:R-:W-:-:S08]  /*06f0*/  DMUL R10, R8, R22 ;  /* 0x00000016080a7228 */ /* 0x000fd00000000000 */
[----:B------:R-:W-:-:S08]  /*0700*/  DFMA R12, R10, -R24, R22 ;  /* 0x800000180a0c722b */ /* 0x000fd00000000016 */
        /* <DEDUP_REMOVED lines=9> */
[----:B0-----:R-:W-:Y:S05]  /*07a0*/  CALL.REL.NOINC `($__internal_12_$__cuda_sm20_div_rn_f64_full) ;  /* 0x0000002c00dc7944 */ /* 0x001fea0003c00000 */
.L_x_849:
[----:B------:R-:W-:Y:S05]  /*07b0*/  BSYNC.RECONVERGENT B2 ;  /* 0x0000000000027941 */ /* 0x000fea0003800200 */
.L_x_848:
[----:B------:R-:W1:Y:S01]  /*07c0*/  LDC.64 R10, c[0x0][0x380] ;  /* 0x0000e000ff0a7b82 */ /* 0x000e620000000a00 */
[----:B------:R-:W-:-:S07]  /*07d0*/  DADD R26, R8, R26 ;  /* 0x00000000081a7229 */ /* 0x000fce000000001a */
[----:B------:R2:W-:Y:S04]  /*07e0*/  STG.E.64 desc[UR4][R28.64], R26 ;  /* 0x0000001a1c007986 */ /* 0x0005e8000c101b04 */
[----:B-1----:R-:W3:Y:S02]  /*07f0*/  LDG.E R11, desc[UR4][R10.64] ;  /* 0x000000040a0b7981 */ /* 0x002ee4000c1e1900 */
[----:B---3--:R-:W-:Y:S01]  /*0800*/  ISETP.GE.AND P0, PT, R2, R11, PT ;  /* 0x0000000b0200720c */ /* 0x008fe20003f06270 */
[----:B------:R-:W-:-:S12]  /*0810*/  IMAD.MOV.U32 R2, RZ, RZ, R3 ;  /* 0x000000ffff027224 */ /* 0x000fd800078e0003 */
[----:B--2---:R-:W-:Y:S05]  /*0820*/  @!P0 BRA `(.L_x_850) ;  /* 0xfffffff8007c8947 */ /* 0x004fea000383ffff */
[----:B------:R-:W-:Y:S05]  /*0830*/  BRA `(.L_x_839) ;  /* 0x0000002c00987947 */ /* 0x000fea0003800000 */
.L_x_847:
[----:B------:R-:W1:Y:S02]  /*0840*/  LDC.64 R20, c[0x0][0x3a8] ;  /* 0x0000ea00ff147b82 */ /* 0x000e640000000a00 */
[----:B-1----:R-:W-:-:S05]  /*0850*/  IMAD.WIDE.U32 R20, R2, 0x8, R20 ;  /* 0x0000000802147825 */ /* 0x002fca00078e0014 */
[----:B------:R1:W5:Y:S01]  /*0860*/  LDG.E.64 R2, desc[UR4][R20.64] ;  /* 0x0000000414027981 */ /* 0x000362000c1e1b00 */
[----:B------:R-:W2:Y:S01]  /*0870*/  MUFU.RCP64H R11, R9 ;  /* 0x00000009000b7308 */ /* 0x000ea20000001800 */
[----:B------:R-:W-:Y:S01]  /*0880*/  IMAD.MOV.U32 R10, RZ, RZ, 0x1 ;  /* 0x00000001ff0a7424 */ /* 0x000fe200078e00ff */
[----:B------:R-:W-:Y:S01]  /*0890*/  DADD R26, R34, -R26 ;  /* 0x00000000221a7229 */ /* 0x000fe2000000081a */
[----:B------:R-:W-:Y:S09]  /*08a0*/  BSSY.RECONVERGENT B3, `(.L_x_851) ;  /* 0x0000015000037945 */ /* 0x000ff20003800200 */
[----:B------:R-:W-:Y:S01]  /*08b0*/  FSETP.GEU.AND P1, PT, |R27|, 6.5827683646048100446e-37, PT ;  /* 0x036000001b00780b */ /* 0x000fe20003f2e200 */
[----:B--2---:R-:W-:-:S08]  /*08c0*/  DFMA R12, R10, -R8, 1 ;  /* 0x3ff000000a0c742b */ /* 0x004fd00000000808 */
        /* <DEDUP_REMOVED lines=9> */
[----:B-1----:R-:W-:Y:S05]  /*0960*/  @P0 BRA P1, `(.L_x_852) ;  /* 0x0000000000200947 */ /* 0x002fea0000800000 */
[----:B------:R-:W-:Y:S01]  /*0970*/  MOV R14, R26 ;  /* 0x0000001a000e7202 */ /* 0x000fe20000000f00 */
[----:B------:R-:W-:Y:S01]  /*0980*/  IMAD.MOV.U32 R15, RZ, RZ, R27 ;  /* 0x000000ffff0f7224 */ /* 0x000fe200078e001b */
[----:B------:R-:W-:Y:S01]  /*0990*/  MOV R0, 0x9d0 ;  /* 0x000009d000007802 */ /* 0x000fe20000000f00 */
[----:B------:R-:W-:Y:S02]  /*09a0*/  IMAD.MOV.U32 R16, RZ, RZ, R8 ;  /* 0x000000ffff107224 */ /* 0x000fe400078e0008 */
[----:B------:R-:W-:-:S07]  /*09b0*/  IMAD.MOV.U32 R17, RZ, RZ, R9 ;  /* 0x000000ffff117224 */ /* 0x000fce00078e0009 */
[----:B0----5:R-:W-:Y:S05]  /*09c0*/  CALL.REL.NOINC `($__internal_12_$__cuda_sm20_div_rn_f64_full) ;  /* 0x0000002c00547944 */ /* 0x021fea0003c00000 */
[----:B------:R-:W-:Y:S01]  /*09d0*/  MOV R10, R8 ;  /* 0x00000008000a7202 */ /* 0x000fe20000000f00 */
[----:B------:R-:W-:-:S07]  /*09e0*/  IMAD.MOV.U32 R11, RZ, RZ, R9 ;  /* 0x000000ffff0b7224 */ /* 0x000fce00078e0009 */
.L_x_852:
[----:B------:R-:W-:Y:S05]  /*09f0*/  BSYNC.RECONVERGENT B3 ;  /* 0x0000000000037941 */ /* 0x000fea0003800200 */
.L_x_851:
[----:B------:R-:W2:Y:S01]  /*0a00*/  LDG.E.64 R20, desc[UR4][R20.64+0x8] ;  /* 0x0000080414147981 */ /* 0x000ea2000c1e1b00 */
[----:B------:R-:W1:Y:S01]  /*0a10*/  LDC.64 R12, c[0x0][0x3e8] ;  /* 0x0000fa00ff0c7b82 */ /* 0x000e620000000a00 */
[----:B--2--5:R-:W-:-:S08]  /*0a20*/  DADD R8, -R2, R20 ;  /* 0x0000000002087229 */ /* 0x024fd00000000114 */
[----:B------:R-:W-:Y:S01]  /*0a30*/  DFMA R8, R8, R10, R2 ;  /* 0x0000000a0808722b */ /* 0x000fe20000000002 */
[----:B-1----:R-:W-:-:S06]  /*0a40*/  IMAD.WIDE R2, R7, 0x8, R12 ;  /* 0x0000000807027825 */ /* 0x002fcc00078e020c */
[----:B------:R4:W-:Y:S01]  /*0a50*/  STG.E.64 desc[UR4][R2.64], R8 ;  /* 0x0000000802007986 */ /* 0x0009e2000c101b04 */
[----:B------:R-:W-:Y:S05]  /*0a60*/  BRA `(.L_x_839) ;  /* 0x0000002c000c7947 */ /* 0x000fea0003800000 */
.L_x_1900:
[----:B------:R-:W1:Y:S02]  /*0a70*/  LDC.64 R2, c[0x0][0x380] ;  /* 0x0000e000ff027b82 */ /* 0x000e640000000a00 */
[----:B-1----:R-:W2:Y:S02]  /*0a80*/  LDG.E R2, desc[UR4][R2.64] ;  /* 0x0000000402027981 */ /* 0x002ea4000c1e1900 */
[----:B--2---:R-:W-:-:S13]  /*0a90*/  ISETP.GE.AND P0, PT, R2, RZ, PT ;  /* 0x000000ff0200720c */ /* 0x004fda0003f06270 */
[----:B------:R-:W-:Y:S05]  /*0aa0*/  @!P0 BRA `(.L_x_839) ;  /* 0x0000002800fc8947 */ /* 0x000fea0003800000 */
[----:B------:R-:W1:Y:S01]  /*0ab0*/  LDC.64 R20, c[0x0][0x3d0] ;  /* 0x0000f400ff147b82 */ /* 0x000e620000000a00 */
[----:B------:R-:W-:Y:S01]  /*0ac0*/  IMAD.MOV.U32 R2, RZ, RZ, RZ ;  /* 0x000000ffff027224 */ /* 0x000fe200078e00ff */
[----:B------:R-:W-:-:S07]  /*0ad0*/  CS2R R26, SRZ ;  /* 0x00000000001a7805 */ /* 0x000fce000001ff00 */
.L_x_863:
        /* <DEDUP_REMOVED lines=24> */
.L_x_854:
[----:B------:R-:W-:Y:S05]  /*0c60*/  BSYNC.RECONVERGENT B2 ;  /* 0x0000000000027941 */ /* 0x000fea0003800200 */
.L_x_853:
        /* <DEDUP_REMOVED lines=8> */
.L_x_856:
        /* <DEDUP_REMOVED lines=24> */
.L_x_859:
[----:B------:R-:W-:Y:S05]  /*0e70*/  BSYNC.RECONVERGENT B3 ;  /* 0x0000000000037941 */ /* 0x000fea0003800200 */
.L_x_858:
        /* <DEDUP_REMOVED lines=8> */
.L_x_857:
[----:B------:R-:W-:Y:S05]  /*0f00*/  BSYNC.RELIABLE B2 ;  /* 0x0000000000027941 */ /* 0x000fea0003800100 */
.L_x_855:
        /* <DEDUP_REMOVED lines=22> */
.L_x_862:
[----:B------:R-:W-:Y:S05]  /*1070*/  BSYNC.RECONVERGENT B2 ;  /* 0x0000000000027941 */ /* 0x000fea0003800200 */
.L_x_861:
        /* <DEDUP_REMOVED lines=8> */
.L_x_860:
        /* <DEDUP_REMOVED lines=27> */
.L_x_865:
[----:B------:R-:W-:Y:S05]  /*12b0*/  BSYNC.RECONVERGENT B3 ;  /* 0x0000000000037941 */ /* 0x000fea0003800200 */
.L_x_864:
[----:B------:R-:W2:Y:S01]  /*12c0*/  LDG.E.64 R20, desc[UR4][R20.64+0x8] ;  /* 0x0000080414147981 */ /* 0x000ea2000c1e1b00 */
[----:B------:R-:W1:Y:S01]  /*12d0*/  LDC.64 R12, c[0x0][0x3e0] ;  /* 0x0000f800ff0c7b82 */ /* 0x000e620000000a00 */
[----:B--2--5:R-:W-:-:S08]  /*12e0*/  DADD R8, -R2, R20 ;  /* 0x0000000002087229 */ /* 0x024fd00000000114 */
[----:B------:R-:W-:Y:S01]  /*12f0*/  DFMA R8, R8, R10, R2 ;  /* 0x0000000a0808722b */ /* 0x000fe20000000002 */
[----:B-1----:R-:W-:-:S06]  /*1300*/  IMAD.WIDE R2, R7, 0x8, R12 ;  /* 0x0000000807027825 */ /* 0x002fcc00078e020c */
[----:B------:R3:W-:Y:S01]  /*1310*/  STG.E.64 desc[UR4][R2.64], R8 ;  /* 0x0000000802007986 */ /* 0x0007e2000c101b04 */
[----:B------:R-:W-:Y:S05]  /*1320*/  BRA `(.L_x_839) ;  /* 0x0000002000dc7947 */ /* 0x000fea0003800000 */
.L_x_1899:
[----:B------:R-:W1:Y:S02]  /*1330*/  LDC.64 R2, c[0x0][0x380] ;  /* 0x0000e000ff027b82 */ /* 0x000e640000000a00 */
[----:B-1----:R-:W2:Y:S02]  /*1340*/  LDG.E R2, desc[UR4][R2.64] ;  /* 0x0000000402027981 */ /* 0x002ea4000c1e1900 */
[----:B--2---:R-:W-:-:S13]  /*1350*/  ISETP.GE.AND P0, PT, R2, RZ, PT ;  /* 0x000000ff0200720c */ /* 0x004fda0003f06270 */
[----:B------:R-:W-:Y:S05]  /*1360*/  @!P0 BRA `(.L_x_839) ;  /* 0x0000002000cc8947 */ /* 0x000fea0003800000 */
[----:B------:R1:W2:Y:S01]  /*1370*/  I2F.F64 R26, R7 ;  /* 0x00000007001a7312 */ /* 0x0002a20000201c00 */
[----:B------:R-:W-:Y:S01]  /*1380*/  IMAD.MOV.U32 R6, RZ, RZ, RZ ;  /* 0x000000ffff067224 */ /* 0x000fe200078e00ff */
[----:B------:R-:W-:-:S07]  /*1390*/  CS2R R24, SRZ ;  /* 0x0000000000187805 */ /* 0x000fce000001ff00 */
.L_x_876:
[----:B------:R-:W3:Y:S02]  /*13a0*/  LDC.64 R10, c[0x0][0x388] ;  /* 0x0000e200ff0a7b82 */ /* 0x000ee40000000a00 */
[----:B---3--:R-:W3:Y:S01]  /*13b0*/  LDG.E R10, desc[UR4][R10.64] ;  /* 0x000000040a0a7981 */ /* 0x008ee2000c1e1900 */
[----:B------:R-:W-:Y:S01]  /*13c0*/  HFMA2 R2, -RZ, RZ, 0, 5.9604644775390625e-08 ;  /* 0x00000001ff027431 */ /* 0x000fe200000001ff */
[----:B--2---:R-:W-:Y:S01]  /*13d0*/  FSETP.GEU.AND P1, PT, |R27|, 6.5827683646048100446e-37, PT ;  /* 0x036000001b00780b */ /* 0x004fe20003f2e200 */
[----:B------:R-:W-:Y:S01]  /*13e0*/  BSSY.RECONVERGENT B2, `(.L_x_866) ;  /* 0x0000015000027945 */ /* 0x000fe20003800200 */
        /* <DEDUP_REMOVED lines=17> */
[----:B01----:R-:W-:Y:S05]  /*1500*/  CALL.REL.NOINC `($__internal_12_$__cuda_sm20_div_rn_f64_full) ;  /* 0x0000002000847944 */ /* 0x003fea0003c00000 */
[----:B------:R-:W-:Y:S01]  /*1510*/  IMAD.MOV.U32 R2, RZ, RZ, R8 ;  /* 0x000000ffff027224 */ /* 0x000fe200078e0008 */
[----:B------:R-:W-:-:S07]  /*1520*/  MOV R3, R9 ;  /* 0x0000000900037202 */ /* 0x000fce0000000f00 */
.L_x_867:
[----:B------:R-:W-:Y:S05]  /*1530*/  BSYNC.RECONVERGENT B2 ;  /* 0x0000000000027941 */ /* 0x000fea0003800200 */
.L_x_866:
[----:B------:R-:W2:Y:S01]  /*1540*/  LDC.64 R14, c[0x0][0x3d0] ;  /* 0x0000f400ff0e7b82 */ /* 0x000ea20000000a00 */
[----:B------:R-:W-:Y:S01]  /*1550*/  DSETP.GE.AND P0, PT, R2, R24, PT ;  /* 0x000000180200722a */ /* 0x000fe20003f06000 */
[----:B------:R-:W-:Y:S01]  /*1560*/  BSSY.RELIABLE B2, `(.L_x_868) ;  /* 0x0000028000027945 */ /* 0x000fe20003800100 */
[----:B--2---:R-:W-:-:S12]  /*1570*/  IMAD.WIDE.U32 R14, R6, 0x8, R14 ;  /* 0x00000008060e7825 */ /* 0x004fd800078e000e */
[----:B------:R-:W-:Y:S05]  /*1580*/  @P0 BRA `(.L_x_869) ;  /* 0x0000000000100947 */ /* 0x000fea0003800000 */
[----:B------:R-:W2:Y:S01]  /*1590*/  LDC.64 R20, c[0x0][0x390] ;  /* 0x0000e400ff147b82 */ /* 0x000ea20000000a00 */
[----:B------:R3:W5:Y:S04]  /*15a0*/  LDG.E.64 R22, desc[UR4][R14.64+0x8] ;  /* 0x000008040e167981 */ /* 0x000768000c1e1b00 */
[----:B--2---:R-:W5:Y:S01]  /*15b0*/  LDG.E.64 R20, desc[UR4][R20.64] ;  /* 0x0000000414147981 */ /* 0x004f62000c1e1b00 */
[----:B---3--:R-:W-:Y:S05]  /*15c0*/  BRA `(.L_x_870) ;  /* 0x0000000000847947 */ /* 0x008fea0003800000 */
.L_x_869:
[----:B------:R-:W2:Y:S01]  /*15d0*/  LDC.64 R16, c[0x0][0x390] ;  /* 0x0000e400ff107b82 */ /* 0x000ea20000000a00 */
[----:B------:R-:W3:Y:S04]  /*15e0*/  LDG.E.64 R14, desc[UR4][R14.64+0x8] ;  /* 0x000008040e0e7981 */ /* 0x000ee8000c1e1b00 */
[----:B--2---:R-:W2:Y:S01]  /*15f0*/  LDG.E.64 R16, desc[UR4][R16.64] ;  /* 0x0000000410107981 */ /* 0x004ea2000c1e1b00 */
[----:B------:R-:W-:Y:S01]  /*1600*/  IMAD.MOV.U32 R8, RZ, RZ, 0x1 ;  /* 0x00000001ff087424 */ /* 0x000fe200078e00ff */
[----:B------:R-:W-:Y:S01]  /*1610*/  BSSY.RECONVERGENT B3, `(.L_x_871) ;  /* 0x0000014000037945 */ /* 0x000fe20003800200 */
[----:B--2---:R-:W2:Y:S04]  /*1620*/  MUFU.RCP64H R9, R17 ;  /* 0x0000001100097308 */ /* 0x004ea80000001800 */
[----:B--2---:R-:W-:-:S08]  /*1630*/  DFMA R10, -R16, R8, 1 ;  /* 0x3ff00000100a742b */ /* 0x004fd00000000108 */
[----:B------:R-:W-:-:S08]  /*1640*/  DFMA R10, R10, R10, R10 ;  /* 0x0000000a0a0a722b */ /* 0x000fd0000000000a */
[----:B------:R-:W-:-:S08]  /*1650*/  DFMA R10, R8, R10, R8 ;  /* 0x0000000a080a722b */ /* 0x000fd00000000008 */
[----:B------:R-:W-:-:S08]  /*1660*/  DFMA R8, -R16, R10, 1 ;  /* 0x3ff000001008742b */ /* 0x000fd0000000010a */
[----:B------:R-:W-:-:S08]  /*1670*/  DFMA R8, R10, R8, R10 ;  /* 0x000000080a08722b */ /* 0x000fd0000000000a */
[----:B---3--:R-:W-:-:S08]  /*1680*/  DMUL R10, R14, R8 ;  /* 0x000000080e0a7228 */ /* 0x008fd00000000000 */
        /* <DEDUP_REMOVED lines=11> */
[----:B01----:R-:W-:Y:S05]  /*1740*/  CALL.REL.NOINC `($__internal_12_$__cuda_sm20_div_rn_f64_full) ;  /* 0x0000001c00f47944 */ /* 0x003fea0003c00000 */
.L_x_872:
[----:B------:R-:W-:Y:S05]  /*1750*/  BSYNC.RECONVERGENT B3 ;  /* 0x0000000000037941 */ /* 0x000fea0003800200 */
.L_x_871:
        /* <DEDUP_REMOVED lines=8> */
.L_x_870:
[----:B------:R-:W-:Y:S05]  /*17e0*/  BSYNC.RELIABLE B2 ;  /* 0x0000000000027941 */ /* 0x000fea0003800100 */
.L_x_868:
[----:B-----5:R-:W2:Y:S01]  /*17f0*/  MUFU.RCP64H R3, R21 ;  /* 0x0000001500037308 */ /* 0x020ea20000001800 */
[----:B------:R-:W-:Y:S01]  /*1800*/  IMAD.MOV.U32 R2, RZ, RZ, 0x1 ;  /* 0x00000001ff027424 */ /* 0x000fe200078e00ff */
[----:B------:R-:W-:Y:S01]  /*1810*/  FSETP.GEU.AND P1, PT, |R23|, 6.5827683646048100446e-37, PT ;  /* 0x036000001700780b */ /* 0x000fe20003f2e200 */
[----:B------:R-:W-:Y:S04]  /*1820*/  BSSY.RECONVERGENT B2, `(.L_x_874) ;  /* 0x0000013000027945 */ /* 0x000fe80003800200 */
[----:B--2---:R-:W-:-:S08]  /*1830*/  DFMA R8, R2, -R20, 1 ;  /* 0x3ff000000208742b */ /* 0x004fd00000000814 */
[----:B------:R-:W-:-:S08]  /*1840*/  DFMA R8, R8, R8, R8 ;  /* 0x000000080808722b */ /* 0x000fd00000000008 */
[----:B------:R-:W-:-:S08]  /*1850*/  DFMA R8, R2, R8, R2 ;  /* 0x000000080208722b */ /* 0x000fd00000000002 */
[----:B------:R-:W-:-:S08]  /*1860*/  DFMA R2, R8, -R20, 1 ;  /* 0x3ff000000802742b */ /* 0x000fd00000000814 */
[----:B------:R-:W-:-:S08]  /*1870*/  DFMA R2, R8, R2, R8 ;  /* 0x000000020802722b */ /* 0x000fd00000000008 */
[----:B------:R-:W-:-:S08]  /*1880*/  DMUL R8, R2, R22 ;  /* 0x0000001602087228 */ /* 0x000fd00000000000 */
[----:B------:R-:W-:-:S08]  /*1890*/  DFMA R10, R8, -R20, R22 ;  /* 0x80000014080a722b */ /* 0x000fd00000000016 */
[----:B------:R-:W-:Y:S01]  /*18a0*/  DFMA R8, R2, R10, R8 ;  /* 0x0000000a0208722b */ /* 0x000fe20000000008 */
[----:B------:R-:W-:-:S09]  /*18b0*/  VIADD R2, R6, 0x1 ;  /* 0x0000000106027836 */ /* 0x000fd20000000000 */
        /* <DEDUP_REMOVED lines=8> */
[----:B01----:R-:W-:Y:S05]  /*1940*/  CALL.REL.NOINC `($__internal_12_$__cuda_sm20_div_rn_f64_full) ;  /* 0x0000001c00747944 */ /* 0x003fea0003c00000 */
.L_x_875:
[----:B------:R-:W-:Y:S05]  /*1950*/  BSYNC.RECONVERGENT B2 ;  /* 0x0000000000027941 */ /* 0x000fea0003800200 */
.L_x_874:
[----:B------:R-:W2:Y:S01]  /*1960*/  LDC.64 R10, c[0x0][0x380] ;  /* 0x0000e000ff0a7b82 */ /* 0x000ea20000000a00 */
[----:B------:R-:W-:-:S07]  /*1970*/  DADD R24, R8, R24 ;  /* 0x0000000008187229 */ /* 0x000fce0000000018 */
[----:B------:R3:W-:Y:S04]  /*1980*/  STG.E.64 desc[UR4][R28.64], R24 ;  /* 0x000000181c007986 */ /* 0x0007e8000c101b04 */
[----:B--2---:R-:W2:Y:S02]  /*1990*/  LDG.E R11, desc[UR4][R10.64] ;  /* 0x000000040a0b7981 */ /* 0x004ea4000c1e1900 */
[----:B--2---:R-:W-:Y:S02]  /*19a0*/  ISETP.GE.AND P0, PT, R6, R11, PT ;  /* 0x0000000b0600720c */ /* 0x004fe40003f06270 */
[----:B------:R-:W-:-:S11]  /*19b0*/  MOV R6, R2 ;  /* 0x0000000200067202 */ /* 0x000fd60000000f00 */
[----:B---3--:R-:W-:Y:S05]  /*19c0*/  @!P0 BRA `(.L_x_876) ;  /* 0xfffffff800748947 */ /* 0x008fea000383ffff */
[----:B------:R-:W-:Y:S05]  /*19d0*/  BRA `(.L_x_839) ;  /* 0x0000001c00307947 */ /* 0x000fea0003800000 */
.L_x_873:
[----:B------:R-:W2:Y:S02]  /*19e0*/  LDC.64 R22, c[0x0][0x398] ;  /* 0x0000e600ff167b82 */ /* 0x000ea40000000a00 */
[----:B--2---:R-:W-:-:S05]  /*19f0*/  IMAD.WIDE.U32 R22, R6, 0x8, R22 ;  /* 0x0000000806167825 */ /* 0x004fca00078e0016 */
[----:B------:R2:W5:Y:S01]  /*1a00*/  LDG.E.64 R20, desc[UR4][R22.64] ;  /* 0x0000000416147981 */ /* 0x000562000c1e1b00 */
[----:B------:R-:W3:Y:S01]  /*1a10*/  MUFU.RCP64H R11, R9 ;  /* 0x00000009000b7308 */ /* 0x000ee20000001800 */
[----:B------:R-:W-:Y:S01]  /*1a20*/  IMAD.MOV.U32 R10, RZ, RZ, 0x1 ;  /* 0x00000001ff0a7424 */ /* 0x000fe200078e00ff */
[----:B------:R-:W-:Y:S01]  /*1a30*/  DADD R14, R2, -R24 ;  /* 0x00000000020e7229 */ /* 0x000fe20000000818 */
[----:B------:R-:W-:Y:S09]  /*1a40*/  BSSY.RECONVERGENT B3, `(.L_x_877) ;  /* 0x0000013000037945 */ /* 0x000ff20003800200 */
[----:B------:R-:W-:Y:S01]  /*1a50*/  FSETP.GEU.AND P1, PT, |R15|, 6.5827683646048100446e-37, PT ;  /* 0x036000000f00780b */ /* 0x000fe20003f2e200 */
[----:B---3--:R-:W-:-:S08]  /*1a60*/  DFMA R12, R10, -R8, 1 ;  /* 0x3ff000000a0c742b */ /* 0x008fd00000000808 */
        /* <DEDUP_REMOVED lines=9> */
[----:B--2---:R-:W-:Y:S05]  /*1b00*/  @P0 BRA P1, `(.L_x_878) ;  /* 0x0000000000180947 */ /* 0x004fea0000800000 */
[----:B------:R-:W-:Y:S01]  /*1b10*/  IMAD.MOV.U32 R16, RZ, RZ, R8 ;  /* 0x000000ffff107224 */ /* 0x000fe200078e0008 */
[----:B------:R-:W-:Y:S01]  /*1b20*/  MOV R0, 0x1b50 ;  /* 0x00001b5000007802 */ /* 0x000fe20000000f00 */
[----:B------:R-:W-:-:S07]  /*1b30*/  IMAD.MOV.U32 R17, RZ, RZ, R9 ;  /* 0x000000ffff117224 */ /* 0x000fce00078e0009 */
[----:B01---5:R-:W-:Y:S05]  /*1b40*/  CALL.REL.NOINC `($__internal_12_$__cuda_sm20_div_rn_f64_full) ;  /* 0x0000001800f47944 */ /* 0x023fea0003c00000 */
[----:B------:R-:W-:Y:S01]  /*1b50*/  MOV R2, R8 ;  /* 0x0000000800027202 */ /* 0x000fe20000000f00 */
[----:B------:R-:W-:-:S07]  /*1b60*/  IMAD.MOV.U32 R3, RZ, RZ, R9 ;  /* 0x000000ffff037224 */ /* 0x000fce00078e0009 */
.L_x_878:
[----:B------:R-:W-:Y:S05]  /*1b70*/  BSYNC.RECONVERGENT B3 ;  /* 0x0000000000037941 */ /* 0x000fea0003800200 */
.L_x_877:
[----:B------:R-:W2:Y:S01]  /*1b80*/  LDG.E.64 R22, desc[UR4][R22.64+0x8] ;  /* 0x0000080416167981 */ /* 0x000ea2000c1e1b00 */
[----:B------:R-:W3:Y:S01]  /*1b90*/  LDC.64 R10, c[0x0][0x3d8] ;  /* 0x0000f600ff0a7b82 */ /* 0x000ee20000000a00 */
[----:B--2--5:R-:W-:-:S08]  /*1ba0*/  DADD R8, -R20, R22 ;  /* 0x0000000014087229 */ /* 0x024fd00000000116 */
[----:B------:R-:W-:Y:S01]  /*1bb0*/  DFMA R8, R8, R2, R20 ;  /* 0x000000020808722b */ /* 0x000fe20000000014 */
[----:B---3--:R-:W-:-:S06]  /*1bc0*/  IMAD.WIDE R2, R7, 0x8, R10 ;  /* 0x0000000807027825 */ /* 0x008fcc00078e020a */
[----:B------:R2:W-:Y:S01]  /*1bd0*/  STG.E.64 desc[UR4][R2.64], R8 ;  /* 0x0000000802007986 */ /* 0x0005e2000c101b04 */
[----:B------:R-:W-:Y:S05]  /*1be0*/  BRA `(.L_x_839) ;  /* 0x0000001800ac7947 */ /* 0x000fea0003800000 */
.L_x_838:
[----:B------:R-:W-:-:S05]  /*1bf0*/  IMAD.MOV.U32 R0, RZ, RZ, -0x3 ;  /* 0xfffffffdff007424 */ /* 0x000fca00078e00ff */
[----:B------:R-:W-:-:S05]  /*1c00*/  VIADDMNMX.U32 R0, R9, R0, 0x2, PT ;  /* 0x0000000209007446 */ /* 0x000fca0003800000 */
[----:B------:R-:W-:-:S04]  /*1c10*/  IMAD.SHL.U32 R0, R0, 0x4, RZ ;  /* 0x0000000400007824 */ /* 0x000fc800078e00ff */
[----:B------:R-:W1:Y:S02]  /*1c20*/  LDC R2, c[0x2][R0+0x10] ;  /* 0x0080040000027b82 */ /* 0x000e640000000800 */
[----:B-1----:R-:W-:-:S04]  /*1c30*/  SHF.R.S32.HI R3, RZ, 0x1f, R2 ;  /* 0x0000001fff037819 */ /* 0x002fc80000011402 */
.L_x_1903:
[----:B------:R-:W-:Y:S05]  /*1c40*/  BRX R2 -0x1c50                                                                                                                                                                                                                                                       (*"BRANCH_TARGETS .L_x_1904,.L_x_1905,.L_x_1906"*) ;  /* 0xffffffe002ec7949 */ /* 0x000fea000383ffff */
.L_x_1906:
[----:B------:R-:W-:-:S13]  /*1c50*/  ISETP.NE.AND P0, PT, R9, 0x5, PT ;  /* 0x000000050900780c */ /* 0x000fda0003f05270 */
[----:B------:R-:W-:Y:S05]  /*1c60*/  @P0 BRA `(.L_x_839) ;  /* 0x00000018008c0947 */ /* 0x000fea0003800000 */
[----:B------:R-:W1:Y:S02]  /*1c70*/  LDC.64 R2, c[0x0][0x380] ;  /* 0x0000e000ff027b82 */ /* 0x000e640000000a00 */
[----:B-1----:R-:W2:Y:S02]  /*1c80*/  LDG.E R2, desc[UR4][R2.64] ;  /* 0x0000000402027981 */ /* 0x002ea4000c1e1900 */
[----:B--2---:R-:W-:-:S13]  /*1c90*/  ISETP.GE.AND P0, PT, R2, RZ, PT ;  /* 0x000000ff0200720c */ /* 0x004fda0003f06270 */
[----:B------:R-:W-:Y:S05]  /*1ca0*/  @!P0 BRA `(.L_x_839) ;  /* 0x00000018007c8947 */ /* 0x000fea0003800000 */
[----:B------:R-:W1:Y:S01]  /*1cb0*/  LDC.64 R20, c[0x0][0x3d0] ;  /* 0x0000f400ff147b82 */ /* 0x000e620000000a00 */
[----:B------:R-:W-:Y:S01]  /*1cc0*/  HFMA2 R2, -RZ, RZ, 0, 0 ;  /* 0x00000000ff027431 */ /* 0x000fe200000001ff */
[----:B------:R-:W-:-:S07]  /*1cd0*/  CS2R R26, SRZ ;  /* 0x00000000001a7805 */ /* 0x000fce000001ff00 */
.L_x_889:
[----:B------:R-:W2:Y:S02]  /*1ce0*/  LDC.64 R12, c[0x0][0x388] ;  /* 0x0000e200ff0c7b82 */ /* 0x000ea40000000a00 */
[----:B--2---:R-:W2:Y:S01]  /*1cf0*/  LDG.E R12, desc[UR4][R12.64] ;  /* 0x000000040c0c7981 */ /* 0x004ea2000c1e1900 */
[----:B------:R-:W-:Y:S01]  /*1d00*/  IMAD.MOV.U32 R8, RZ, RZ, 0x1 ;  /* 0x00000001ff087424 */ /* 0x000fe200078e00ff */
        /* <DEDUP_REMOVED lines=19> */
[----:B------:R-:W-:Y:S01]  /*1e40*/  IMAD.MOV.U32 R34, RZ, RZ, R8 ;  /* 0x000000ffff227224 */ /* 0x000fe200078e0008 */
[----:B------:R-:W-:-:S07]  /*1e50*/  MOV R35, R9 ;  /* 0x0000000900237202 */ /* 0x000fce0000000f00 */
.L_x_880:
[----:B------:R-:W-:Y:S05]  /*1e60*/  BSYNC.RECONVERGENT B2 ;  /* 0x0000000000027941 */ /* 0x000fea0003800200 */
.L_x_879:
        /* <DEDUP_REMOVED lines=8> */
.L_x_882:
        /* <DEDUP_REMOVED lines=24> */
.L_x_885:
[----:B------:R-:W-:Y:S05]  /*2070*/  BSYNC.RECONVERGENT B3 ;  /* 0x0000000000037941 */ /* 0x000fea0003800200 */
.L_x_884:
        /* <DEDUP_REMOVED lines=8> */
.L_x_883:
[----:B------:R-:W-:Y:S05]  /*2100*/  BSYNC.RELIABLE B2 ;  /* 0x0000000000027941 */ /* 0x000fea0003800100 */
.L_x_881:
[----:B-----5:R-:W1:Y:S01]  /*2110*/  MUFU.RCP64H R9, R25 ;  /* 0x0000001900097308 */ /* 0x020e620000001800 */
[----:B------:R-:W-:Y:S01]  /*2120*/  IMAD.MOV.U32 R8, RZ, RZ, 0x1 ;  /* 0x00000001ff087424 */ /* 0x000fe200078e00ff */
[----:B------:R-:W-:Y:S01]  /*2130*/  FSETP.GEU.AND P1, PT, |R23|, 6.5827683646048100446e-37, PT ;  /* 0x036000001700780b */ /* 0x000fe20003f2e200 */
[----:B------:R-:W-:Y:S01]  /*2140*/  BSSY.RECONVERGENT B2, `(.L_x_887) ;  /* 0x0000013000027945 */ /* 0x000fe20003800200 */
        /* <DEDUP_REMOVED lines=17> */
[----:B0-----:R-:W-:Y:S05]  /*2260*/  CALL.REL.NOINC `($__internal_12_$__cuda_sm20_div_rn_f64_full) ;  /* 0x00000014002c7944 */ /* 0x001fea0003c00000 */
.L_x_888:
[----:B------:R-:W-:Y:S05]  /*2270*/  BSYNC.RECONVERGENT B2 ;  /* 0x0000000000027941 */ /* 0x000fea0003800200 */
.L_x_887:
[----:B------:R-:W1:Y:S01]  /*2280*/  LDC.64 R10, c[0x0][0x380] ;  /* 0x0000e000ff0a7b82 */ /* 0x000e620000000a00 */
[----:B------:R-:W-:-:S07]  /*2290*/  DADD R26, R8, R26 ;  /* 0x00000000081a7229 */ /* 0x000fce000000001a */
[----:B------:R2:W-:Y:S04]  /*22a0*/  STG.E.64 desc[UR4][R28.64], R26 ;  /* 0x0000001a1c007986 */ /* 0x0005e8000c101b04 */
[----:B-1----:R-:W3:Y:S02]  /*22b0*/  LDG.E R11, desc[UR4][R10.64] ;  /* 0x000000040a0b7981 */ /* 0x002ee4000c1e1900 */
[----:B---3--:R-:W-:Y:S02]  /*22c0*/  ISETP.GE.AND P0, PT, R2, R11, PT ;  /* 0x0000000b0200720c */ /* 0x008fe40003f06270 */
[----:B------:R-:W-:-:S11]  /*22d0*/  MOV R2, R3 ;  /* 0x0000000300027202 */ /* 0x000fd60000000f00 */
[----:B--2---:R-:W-:Y:S05]  /*22e0*/  @!P0 BRA `(.L_x_889) ;  /* 0xfffffff8007c8947 */ /* 0x004fea000383ffff */
[----:B------:R-:W-:Y:S05]  /*22f0*/  BRA `(.L_x_839) ;  /* 0x0000001000e87947 */ /* 0x000fea0003800000 */
.L_x_886:
        /* <DEDUP_REMOVED lines=19> */
[----:B------:R-:W-:Y:S01]  /*2430*/  IMAD.MOV.U32 R14, RZ, RZ, R26 ;  /* 0x000000ffff0e7224 */ /* 0x000fe200078e001a */
[----:B------:R-:W-:Y:S01]  /*2440*/  MOV R16, R8 ;  /* 0x0000000800107202 */ /* 0x000fe20000000f00 */
[----:B------:R-:W-:Y:S01]  /*2450*/  IMAD.MOV.U32 R15, RZ, RZ, R27 ;  /* 0x000000ffff0f7224 */ /* 0x000fe200078e001b */
[----:B------:R-:W-:Y:S01]  /*2460*/  MOV R0, 0x2490 ;  /* 0x0000249000007802 */ /* 0x000fe20000000f00 */
[----:B------:R-:W-:-:S07]  /*2470*/  IMAD.MOV.U32 R17, RZ, RZ, R9 ;  /* 0x000000ffff117224 */ /* 0x000fce00078e0009 */
[----:B0----5:R-:W-:Y:S05]  /*2480*/  CALL.REL.NOINC `($__internal_12_$__cuda_sm20_div_rn_f64_full) ;  /* 0x0000001000a47944 */ /* 0x021fea0003c00000 */
[----:B------:R-:W-:Y:S02]  /*2490*/  IMAD.MOV.U32 R10, RZ, RZ, R8 ;  /* 0x000000ffff0a7224 */ /* 0x000fe400078e0008 */
[----:B------:R-:W-:-:S07]  /*24a0*/  IMAD.MOV.U32 R11, RZ, RZ, R9 ;  /* 0x000000ffff0b7224 */ /* 0x000fce00078e0009 */
.L_x_891:
[----:B------:R-:W-:Y:S05]  /*24b0*/  BSYNC.RECONVERGENT B3 ;  /* 0x0000000000037941 */ /* 0x000fea0003800200 */
.L_x_890:
[----:B------:R-:W2:Y:S01]  /*24c0*/  LDG.E.64 R20, desc[UR4][R20.64+0x8] ;  /* 0x0000080414147981 */ /* 0x000ea2000c1e1b00 */
[----:B------:R-:W1:Y:S01]  /*24d0*/  LDC.64 R12, c[0x0][0x400] ;  /* 0x00010000ff0c7b82 */ /* 0x000e620000000a00 */
[----:B--2--5:R-:W-:-:S08]  /*24e0*/  DADD R8, -R2, R20 ;  /* 0x0000000002087229 */ /* 0x024fd00000000114 */
[----:B------:R-:W-:Y:S01]  /*24f0*/  DFMA R8, R8, R10, R2 ;  /* 0x0000000a0808722b */ /* 0x000fe20000000002 */
[----:B-1----:R-:W-:-:S06]  /*2500*/  IMAD.WIDE R2, R7, 0x8, R12 ;  /* 0x0000000807027825 */ /* 0x002fcc00078e020c */
[----:B------:R1:W-:Y:S01]  /*2510*/  STG.E.64 desc[UR4][R2.64], R8 ;  /* 0x0000000802007986 */ /* 0x0003e2000c101b04 */
[----:B------:R-:W-:Y:S05]  /*2520*/  BRA `(.L_x_839) ;  /* 0x00000010005c7947 */ /* 0x000fea0003800000 */
.L_x_1905:
[----:B------:R-:W1:Y:S02]  /*2530*/  LDC.64 R2, c[0x0][0x380] ;  /* 0x0000e000ff027b82 */ /* 0x000e640000000a00 */
[----:B-1----:R-:W2:Y:S02]  /*2540*/  LDG.E R2, desc[UR4][R2.64] ;  /* 0x0000000402027981 */ /* 0x002ea4000c1e1900 */
[----:B--2---:R-:W-:-:S13]  /*2550*/  ISETP.GE.AND P0, PT, R2, RZ, PT ;  /* 0x000000ff0200720c */ /* 0x004fda0003f06270 */
[----:B------:R-:W-:Y:S05]  /*2560*/  @!P0 BRA `(.L_x_839) ;  /* 0x00000010004c8947 */ /* 0x000fea0003800000 */
[----:B------:R-:W1:Y:S01]  /*2570*/  LDC.64 R20, c[0x0][0x3d0] ;  /* 0x0000f400ff147b82 */ /* 0x000e620000000a00 */
[----:B------:R-:W-:Y:S01]  /*2580*/  HFMA2 R2, -RZ, RZ, 0, 0 ;  /* 0x00000000ff027431 */ /* 0x000fe200000001ff */
[----:B------:R-:W-:-:S07]  /*2590*/  CS2R R26, SRZ ;  /* 0x00000000001a7805 */ /* 0x000fce000001ff00 */
.L_x_902:
        /* <DEDUP_REMOVED lines=24> */
.L_x_893:
[----:B------:R-:W-:Y:S05]  /*2720*/  BSYNC.RECONVERGENT B2 ;  /* 0x0000000000027941 */ /* 0x000fea0003800200 */
.L_x_892:
        /* <DEDUP_REMOVED lines=8> */
.L_x_895:
        /* <DEDUP_REMOVED lines=24> */
.L_x_898:
[----:B------:R-:W-:Y:S05]  /*2930*/  BSYNC.RECONVERGENT B3 ;  /* 0x0000000000037941 */ /* 0x000fea0003800200 */
.L_x_897:
        /* <DEDUP_REMOVED lines=8> */
.L_x_896:
[----:B------:R-:W-:Y:S05]  /*29c0*/  BSYNC.RELIABLE B2 ;  /* 0x0000000000027941 */ /* 0x000fea0003800100 */
.L_x_894:
        /* <DEDUP_REMOVED lines=22> */
.L_x_901:
[----:B------:R-:W-:Y:S05]  /*2b30*/  BSYNC.RECONVERGENT B2 ;  /* 0x0000000000027941 */ /* 0x000fea0003800200 */
.L_x_900:
        /* <DEDUP_REMOVED lines=8> */
.L_x_899:
        /* <DEDUP_REMOVED lines=27> */
.L_x_904:
[----:B------:R-:W-:Y:S05]  /*2d70*/  BSYNC.RECONVERGENT B3 ;  /* 0x0000000000037941 */ /* 0x000fea0003800200 */
.L_x_903:
[----:B------:R-:W2:Y:S01]  /*2d80*/  LDG.E.64 R20, desc[UR4][R20.64+0x8] ;  /* 0x0000080414147981 */ /* 0x000ea2000c1e1b00 */
[----:B------:R-:W1:Y:S01]  /*2d90*/  LDC.64 R12, c[0x0][0x3f8] ;  /* 0x0000fe00ff0c7b82 */ /* 0x000e620000000a00 */
[----:B--2--5:R-:W-:-:S08]  /*2da0*/  DADD R8, -R2, R20 ;  /* 0x0000000002087229 */ /* 0x024fd00000000114 */
[----:B------:R-:W-:Y:S01]  /*2db0*/  DFMA R8, R8, R10, R2 ;  /* 0x0000000a0808722b */ /* 0x000fe20000000002 */
[----:B-1----:R-:W-:-:S06]  /*2dc0*/  IMAD.WIDE R2, R7, 0x8, R12 ;  /* 0x0000000807027825 */ /* 0x002fcc00078e020c */
[----:B------:R1:W-:Y:S01]  /*2dd0*/  STG.E.64 desc[UR4][R2.64], R8 ;  /* 0x0000000802007986 */ /* 0x0003e2000c101b04 */
[----:B------:R-:W-:Y:S05]  /*2de0*/  BRA `(.L_x_839) ;  /* 0x00000008002c7947 */ /* 0x000fea0003800000 */
.L_x_1904:
[----:B------:R-:W1:Y:S02]  /*2df0*/  LDC.64 R2, c[0x0][0x380] ;  /* 0x0000e000ff027b82 */ /* 0x000e640000000a00 */
[----:B-1----:R-:W2:Y:S02]  /*2e00*/  LDG.E R2, desc[UR4][R2.64] ;  /* 0x0000000402027981 */ /* 0x002ea4000c1e1900 */
[----:B--2---:R-:W-:-:S13]  /*2e10*/  ISETP.GE.AND P0, PT, R2, RZ, PT ;  /* 0x000000ff0200720c */ /* 0x004fda0003f06270 */
[----:B------:R-:W-:Y:S05]  /*2e20*/  @!P0 BRA `(.L_x_839) ;  /* 0x00000008001c8947 */ /* 0x000fea0003800000 */
[----:B------:R-:W1:Y:S01]  /*2e30*/  LDC.64 R20, c[0x0][0x3d0] ;  /* 0x0000f400ff147b82 */ /* 0x000e620000000a00 */
[----:B------:R-:W-:Y:S01]  /*2e40*/  HFMA2 R2, -RZ, RZ, 0, 0 ;  /* 0x00000000ff027431 */ /* 0x000fe200000001ff */
[----:B------:R-:W-:-:S07]  /*2e50*/  CS2R R26, SRZ ;  /* 0x00000000001a7805 */ /* 0x000fce000001ff00 */
.L_x_915:
        /* <DEDUP_REMOVED lines=24> */
.L_x_906:
[----:B------:R-:W-:Y:S05]  /*2fe0*/  BSYNC.RECONVERGENT B2 ;  /* 0x0000000000027941 */ /* 0x000fea0003800200 */
.L_x_905:
        /* <DEDUP_REMOVED lines=8> */
.L_x_908:
        /* <DEDUP_REMOVED lines=24> */
.L_x_911:
[----:B------:R-:W-:Y:S05]  /*31f0*/  BSYNC.RECONVERGENT B3 ;  /* 0x0000000000037941 */ /* 0x000fea0003800200 */
.L_x_910:
        /* <DEDUP_REMOVED lines=8> */
.L_x_909:
[----:B------:R-:W-:Y:S05]  /*3280*/  BSYNC.RELIABLE B2 ;  /* 0x0000000000027941 */ /* 0x000fea0003800100 */
.L_x_907:
        /* <DEDUP_REMOVED lines=22> */
.L_x_914:
[----:B------:R-:W-:Y:S05]  /*33f0*/  BSYNC.RECONVERGENT B2 ;  /* 0x0000000000027941 */ /* 0x000fea0003800200 */
.L_x_913:
        /* <DEDUP_REMOVED lines=8> */
.L_x_912:
        /* <DEDUP_REMOVED lines=27> */
.L_x_917:
[----:B------:R-:W-:Y:S05]  /*3630*/  BSYNC.RECONVERGENT B3 ;  /* 0x0000000000037941 */ /* 0x000fea0003800200 */
.L_x_916:
[----:B------:R-:W2:Y:S01]  /*3640*/  LDG.E.64 R20, desc[UR4][R20.64+0x8] ;  /* 0x0000080414147981 */ /* 0x000ea2000c1e1b00 */
[----:B------:R-:W1:Y:S01]  /*3650*/  LDC.64 R12, c[0x0][0x3f0] ;  /* 0x0000fc00ff0c7b82 */ /* 0x000e620000000a00 */
[----:B--2--5:R-:W-:-:S08]  /*3660*/  DADD R8, -R2, R20 ;  /* 0x0000000002087229 */ /* 0x024fd00000000114 */
[----:B------:R-:W-:Y:S01]  /*3670*/  DFMA R8, R8, R10, R2 ;  /* 0x0000000a0808722b */ /* 0x000fe20000000002 */
[----:B-1----:R-:W-:-:S06]  /*3680*/  IMAD.WIDE R2, R7, 0x8, R12 ;  /* 0x0000000807027825 */ /* 0x002fcc00078e020c */
[----:B------:R1:W-:Y:S04]  /*3690*/  STG.E.64 desc[UR4][R2.64], R8 ;  /* 0x0000000802007986 */ /* 0x0003e8000c101b04 */
.L_x_839:
[----:B------:R-:W-:Y:S05]  /*36a0*/  BSYNC.RECONVERGENT B0 ;  /* 0x0000000000007941 */ /* 0x000fea0003800200 */
.L_x_837:
[----:B-1234-:R-:W1:Y:S02]  /*36b0*/  LDC.64 R2, c[0x0][0x388] ;  /* 0x0000e200ff027b82 */ /* 0x01ee640000000a00 */
[----:B-1----:R-:W2:Y:S01]  /*36c0*/  LDG.E R2, desc[UR4][R2.64] ;  /* 0x0000000402027981 */ /* 0x002ea2000c1e1900 */
[----:B------:R-:W-:Y:S01]  /*36d0*/  IADD3 R4, PT, PT, R5, R4, RZ ;  /* 0x0000000405047210 */ /* 0x000fe20007ffe0ff */
[----:B--2---:R-:W-:-:S05]  /*36e0*/  IMAD R7, R2, 0x6, RZ ;  /* 0x0000000602077824 */ /* 0x004fca00078e02ff */
[----:B------:R-:W-:-:S13]  /*36f0*/  ISETP.GE.AND P0, PT, R4, R7, PT ;  /* 0x000000070400720c */ /* 0x000fda0003f06270 */
[----:B------:R-:W-:Y:S05]  /*3700*/  @!P0 BRA `(.L_x_918) ;  /* 0xffffffc800708947 */ /* 0x000fea000383ffff */
[----:B------:R-:W-:Y:S05]  /*3710*/  EXIT ;  /* 0x000000000000794d */ /* 0x000fea0003800000 */
        .weak           $__internal_12_$__cuda_sm20_div_rn_f64_full
        .type           $__internal_12_$__cuda_sm20_div_rn_f64_full,@function
        .size           $__internal_12_$__cuda_sm20_div_rn_f64_full,(.L_x_2007 - $__internal_12_$__cuda_sm20_div_rn_f64_full)
$__internal_12_$__cuda_sm20_div_rn_f64_full:
        /* <DEDUP_REMOVED lines=8> */
[----:B------:R-:W-:-:S02]  /*37a0*/  LOP3.LUT R31, R17, 0x7ff00000, RZ, 0xc0, !PT ;  /* 0x7ff00000111f7812 */ /* 0x000fc400078ec0ff */
[----:B------:R-:W-:Y:S01]  /*37b0*/  MOV R12, R14 ;  /* 0x0000000e000c7202 */ /* 0x000fe20000000f00 */
[----:B------:R-:W-:Y:S01]  /*37c0*/  @!P0 DMUL R18, R16, 8.98846567431157953865e+307 ;  /* 0x7fe0000010128828 */ /* 0x000fe20000000000 */
[----:B------:R-:W-:Y:S01]  /*37d0*/  ISETP.GE.U32.AND P1, PT, R9, R31, PT ;  /* 0x0000001f0900720c */ /* 0x000fe20003f26070 */
[----:B------:R-:W-:Y:S02]  /*37e0*/  IMAD.MOV.U32 R30, RZ, RZ, R9 ;  /* 0x000000ffff1e7224 */ /* 0x000fe400078e0009 */
[----:B------:R-:W-:Y:S02]  /*37f0*/  @!P2 LOP3.LUT R8, R17, 0x7ff00000, RZ, 0xc0, !PT ;  /* 0x7ff000001108a812 */ /* 0x000fe400078ec0ff */
[----:B------:R-:W0:Y:S02]  /*3800*/  MUFU.RCP64H R33, R19 ;  /* 0x0000001300217308 */ /* 0x000e240000001800 */
[----:B------:R-:W-:Y:S01]  /*3810*/  @!P2 ISETP.GE.U32.AND P3, PT, R9, R8, PT ;  /* 0x000000080900a20c */ /* 0x000fe20003f66070 */
[----:B------:R-:W-:Y:S01]  /*3820*/  IMAD.MOV.U32 R8, RZ, RZ, 0x1ca00000 ;  /* 0x1ca00000ff087424 */ /* 0x000fe200078e00ff */
[----:B------:R-:W-:-:S04]  /*3830*/  @!P0 LOP3.LUT R31, R19, 0x7ff00000, RZ, 0xc0, !PT ;  /* 0x7ff00000131f8812 */ /* 0x000fc800078ec0ff */
[----:B------:R-:W-:-:S04]  /*3840*/  SEL R13, R8, 0x63400000, !P1 ;  /* 0x63400000080d7807 */ /* 0x000fc80004800000 */
[----:B------:R-:W-:Y:S01]  /*3850*/  LOP3.LUT R13, R13, 0x800fffff, R15, 0xf8, !PT ;  /* 0x800fffff0d0d7812 */ /* 0x000fe200078ef80f */
[----:B0-----:R-:W-:-:S08]  /*3860*/  DFMA R10, R32, -R18, 1 ;  /* 0x3ff00000200a742b */ /* 0x001fd00000000812 */
[----:B------:R-:W-:-:S08]  /*3870*/  DFMA R10, R10, R10, R10 ;  /* 0x0000000a0a0a722b */ /* 0x000fd0000000000a */
[----:B------:R-:W-:Y:S01]  /*3880*/  DFMA R32, R32, R10, R32 ;  /* 0x0000000a2020722b */ /* 0x000fe20000000020 */
[----:B------:R-:W-:-:S04]  /*3890*/  @!P2 SEL R11, R8, 0x63400000, !P3 ;  /* 0x63400000080ba807 */ /* 0x000fc80005800000 */
[----:B------:R-:W-:-:S03]  /*38a0*/  @!P2 LOP3.LUT R10, R11, 0x80000000, R15, 0xf8, !PT ;  /* 0x800000000b0aa812 */ /* 0x000fc600078ef80f */
[----:B------:R-:W-:Y:S01]  /*38b0*/  DFMA R36, R32, -R18, 1 ;  /* 0x3ff000002024742b */ /* 0x000fe20000000812 */
[----:B------:R-:W-:Y:S01]  /*38c0*/  @!P2 LOP3.LUT R11, R10, 0x100000, RZ, 0xfc, !PT ;  /* 0x001000000a0ba812 */ /* 0x000fe200078efcff */
[----:B------:R-:W-:-:S06]  /*38d0*/  @!P2 IMAD.MOV.U32 R10, RZ, RZ, RZ ;  /* 0x000000ffff0aa224 */ /* 0x000fcc00078e00ff */
[----:B------:R-:W-:Y:S02]  /*38e0*/  DFMA R36, R32, R36, R32 ;  /* 0x000000242024722b */ /* 0x000fe40000000020 */
[----:B------:R-:W-:-:S08]  /*38f0*/  @!P2 DFMA R12, R12, 2, -R10 ;  /* 0x400000000c0ca82b */ /* 0x000fd0000000080a */
[----:B------:R-:W-:Y:S02]  /*3900*/  DMUL R32, R36, R12 ;  /* 0x0000000c24207228 */ /* 0x000fe40000000000 */
[----:B------:R-:W-:-:S06]  /*3910*/  @!P2 LOP3.LUT R30, R13, 0x7ff00000, RZ, 0xc0, !PT ;  /* 0x7ff000000d1ea812 */ /* 0x000fcc00078ec0ff */
[----:B------:R-:W-:-:S08]  /*3920*/  DFMA R10, R32, -R18, R12 ;  /* 0x80000012200a722b */ /* 0x000fd0000000000c */
[----:B------:R-:W-:Y:S01]  /*3930*/  DFMA R10, R36, R10, R32 ;  /* 0x0000000a240a722b */ /* 0x000fe20000000020 */
[----:B------:R-:W-:-:S05]  /*3940*/  VIADD R32, R30, 0xffffffff ;  /* 0xffffffff1e207836 */ /* 0x000fca0000000000 */
[----:B------:R-:W-:Y:S02]  /*3950*/  ISETP.GT.U32.AND P0, PT, R32, 0x7feffffe, PT ;  /* 0x7feffffe2000780c */ /* 0x000fe40003f04070 */
[----:B------:R-:W-:-:S04]  /*3960*/  IADD3 R32, PT, PT, R31, -0x1, RZ ;  /* 0xffffffff1f207810 */ /* 0x000fc80007ffe0ff */
[----:B------:R-:W-:-:S13]  /*3970*/  ISETP.GT.U32.OR P0, PT, R32, 0x7feffffe, P0 ;  /* 0x7feffffe2000780c */ /* 0x000fda0000704470 */
[----:B------:R-:W-:Y:S05]  /*3980*/  @P0 BRA `(.L_x_920) ;  /* 0x0000000000740947 */ /* 0x000fea0003800000 */
[----:B------:R-:W-:-:S04]  /*3990*/  LOP3.LUT R14, R17, 0x7ff00000, RZ, 0xc0, !PT ;  /* 0x7ff00000110e7812 */ /* 0x000fc800078ec0ff */
[CC--:B------:R-:W-:Y:S02]  /*39a0*/  VIADDMNMX R15, R9.reuse, -R14.reuse, 0xb9600000, !PT ;  /* 0xb9600000090f7446 */ /* 0x0c0fe4000780090e */
[----:B------:R-:W-:Y:S02]  /*39b0*/  ISETP.GE.U32.AND P0, PT, R9, R14, PT ;  /* 0x0000000e0900720c */ /* 0x000fe40003f06070 */
[----:B------:R-:W-:Y:S02]  /*39c0*/  VIMNMX R15, PT, PT, R15, 0x46a00000, PT ;  /* 0x46a000000f0f7848 */ /* 0x000fe40003fe0100 */
[----:B------:R-:W-:Y:S02]  /*39d0*/  SEL R8, R8, 0x63400000, !P0 ;  /* 0x6340000008087807 */ /* 0x000fe40004000000 */
[----:B------:R-:W-:-:S03]  /*39e0*/  MOV R14, RZ ;  /* 0x000000ff000e7202 */ /* 0x000fc60000000f00 */
        /* <DEDUP_REMOVED lines=20> */
[----:B------:R-:W-:Y:S02]  /*3b30*/  IMAD.MOV.U32 R32, RZ, RZ, R8 ;  /* 0x000000ffff207224 */ /* 0x000fe400078e0008 */
[----:B------:R-:W-:Y:S01]  /*3b40*/  IMAD.MOV.U32 R33, RZ, RZ, R9 ;  /* 0x000000ffff217224 */ /* 0x000fe200078e0009 */
[----:B------:R-:W-:Y:S06]  /*3b50*/  BRA `(.L_x_921) ;  /* 0x0000000000607947 */ /* 0x000fec0003800000 */
.L_x_920:
[----:B------:R-:W-:-:S14]  /*3b60*/  DSETP.NAN.AND P0, PT, R14, R14, PT ;  /* 0x0000000e0e00722a */ /* 0x000fdc0003f08000 */
[----:B------:R-:W-:Y:S05]  /*3b70*/  @P0 BRA `(.L_x_922) ;  /* 0x00000000004c0947 */ /* 0x000fea0003800000 */
[----:B------:R-:W-:-:S14]  /*3b80*/  DSETP.NAN.AND P0, PT, R16, R16, PT ;  /* 0x000000101000722a */ /* 0x000fdc0003f08000 */
[----:B------:R-:W-:Y:S05]  /*3b90*/  @P0 BRA `(.L_x_923) ;  /* 0x0000000000340947 */ /* 0x000fea0003800000 */
[----:B------:R-:W-:Y:S01]  /*3ba0*/  ISETP.NE.AND P0, PT, R30, R31, PT ;  /* 0x0000001f1e00720c */ /* 0x000fe20003f05270 */
[----:B------:R-:W-:Y:S01]  /*3bb0*/  IMAD.MOV.U32 R33, RZ, RZ, -0x80000 ;  /* 0xfff80000ff217424 */ /* 0x000fe200078e00ff */
        /* <DEDUP_REMOVED lines=8> */
[----:B------:R-:W-:Y:S02]  /*3c40*/  @P0 IMAD.MOV.U32 R32, RZ, RZ, RZ ;  /* 0x000000ffff200224 */ /* 0x000fe400078e00ff */
[----:B------:R-:W-:Y:S01]  /*3c50*/  @P0 IMAD.MOV.U32 R33, RZ, RZ, R8 ;  /* 0x000000ffff210224 */ /* 0x000fe200078e0008 */
[----:B------:R-:W-:Y:S06]  /*3c60*/  BRA `(.L_x_921) ;  /* 0x00000000001c7947 */ /* 0x000fec0003800000 */
.L_x_923:
[----:B------:R-:W-:Y:S02]  /*3c70*/  LOP3.LUT R9, R17, 0x80000, RZ, 0xfc, !PT ;  /* 0x0008000011097812 */ /* 0x000fe400078efcff */
[----:B------:R-:W-:-:S03]  /*3c80*/  MOV R32, R16 ;  /* 0x0000001000207202 */ /* 0x000fc60000000f00 */
[----:B------:R-:W-:Y:S01]  /*3c90*/  IMAD.MOV.U32 R33, RZ, RZ, R9 ;  /* 0x000000ffff217224 */ /* 0x000fe200078e0009 */
[----:B------:R-:W-:Y:S06]  /*3ca0*/  BRA `(.L_x_921) ;  /* 0x00000000000c7947 */ /* 0x000fec0003800000 */
.L_x_922:
[----:B------:R-:W-:Y:S01]  /*3cb0*/  LOP3.LUT R9, R15, 0x80000, RZ, 0xfc, !PT ;  /* 0x000800000f097812 */ /* 0x000fe200078efcff */
[----:B------:R-:W-:-:S03]  /*3cc0*/  IMAD.MOV.U32 R32, RZ, RZ, R14 ;  /* 0x000000ffff207224 */ /* 0x000fc600078e000e */
[----:B------:R-:W-:-:S07]  /*3cd0*/  MOV R33, R9 ;  /* 0x0000000900217202 */ /* 0x000fce0000000f00 */
.L_x_921:
[----:B------:R-:W-:Y:S05]  /*3ce0*/  BSYNC.RECONVERGENT B1 ;  /* 0x0000000000017941 */ /* 0x000fea0003800200 */
.L_x_919:
[----:B------:R-:W-:Y:S01]  /*3cf0*/  MOV R10, R0 ;  /* 0x00000000000a7202 */ /* 0x000fe20000000f00 */
[----:B------:R-:W-:Y:S02]  /*3d00*/  IMAD.MOV.U32 R11, RZ, RZ, 0x0 ;  /* 0x00000000ff0b7424 */ /* 0x000fe400078e00ff */
[----:B------:R-:W-:Y:S02]  /*3d10*/  IMAD.MOV.U32 R8, RZ, RZ, R32 ;  /* 0x000000ffff087224 */ /* 0x000fe400078e0020 */
[----:B------:R-:W-:Y:S01]  /*3d20*/  IMAD.MOV.U32 R9, RZ, RZ, R33 ;  /* 0x000000ffff097224 */ /* 0x000fe200078e0021 */
[----:B------:R-:W-:Y:S06]  /*3d30*/  RET.REL.NODEC R10 `(_Z8ini_2_s0PiS_PdS0_S0_S0_S0_S0_S0_S0_S0_S0_S0_S0_S0_S0_S0_) ;  /* 0xffffffc00ab07950 */ /* 0x000fec0003c3ffff */
.L_x_924:
        /* <DEDUP_REMOVED lines=12> */
.L_x_2007:


//--------------------- .text._Z19ini_length_sqrt_calPiPd --------------------------
	.section	.text._Z19ini_length_sqrt_calPiPd,"ax",@progbits
	.align	128
        .global         _Z19ini_length_sqrt_calPiPd
        .type           _Z19ini_length_sqrt_calPiPd,@function
        .size           _Z19ini_length_sqrt_calPiPd,(.L_x_2008 - _Z19ini_length_sqrt_calPiPd)
        .other          _Z19ini_length_sqrt_calPiPd,@"STO_CUDA_ENTRY STV_DEFAULT"
_Z19ini_length_sqrt_calPiPd:
.text._Z19ini_length_sqrt_calPiPd:
        /* <DEDUP_REMOVED lines=8> */
[----:B--2---:R-:W-:-:S05]  /*0080*/  VIADD R0, R2, 0x2 ;  /* 0x0000000202007836 */ /* 0x004fca0000000000 */
[----:B------:R-:W-:-:S13]  /*0090*/  ISETP.GE.AND P0, PT, R7, R0, PT ;  /* 0x000000000700720c */ /* 0x000fda0003f06270 */
[----:B------:R-:W-:Y:S05]  /*00a0*/  @P0 EXIT ;  /* 0x000000000000094d */ /* 0x000fea0003800000 */
[----:B------:R-:W0:Y:S01]  /*00b0*/  LDC.64 R2, c[0x0][0x388] ;  /* 0x0000e200ff027b82 */ /* 0x000e220000000a00 */
[----:B------:R-:W1:Y:S02]  /*00c0*/  LDCU UR6, c[0x0][0x370] ;  /* 0x00006e00ff0677ac */ /* 0x000e640008000800 */
[----:B-1----:R-:W-:-:S07]  /*00d0*/  IMAD R0, R4, UR6, RZ ;  /* 0x0000000604007c24 */ /* 0x002fce000f8e02ff */
.L_x_927:
[----:B0-----:R-:W-:-:S05]  /*00e0*/  IMAD.WIDE R4, R7, 0x8, R2 ;  /* 0x0000000807047825 */ /* 0x001fca00078e0202 */
[----:B------:R-:W2:Y:S01]  /*00f0*/  LDG.E.64 R8, desc[UR4][R4.64] ;  /* 0x0000000404087981 */ /* 0x000ea2000c1e1b00 */
[----:B------:R-:W-:Y:S01]  /*0100*/  MOV R14, 0x0 ;  /* 0x00000000000e7802 */ /* 0x000fe20000000f00 */
[----:B------:R-:W-:Y:S01]  /*0110*/  IMAD.MOV.U32 R15, RZ, RZ, 0x3fd80000 ;  /* 0x3fd80000ff0f7424 */ /* 0x000fe200078e00ff */
[----:B------:R-:W-:Y:S01]  /*0120*/  BSSY.RECONVERGENT B0, `(.L_x_925) ;  /* 0x0000011000007945 */ /* 0x000fe20003800200 */
        /* <DEDUP_REMOVED lines=14> */
[----:B------:R-:W-:-:S07]  /*0210*/  MOV R6, 0x230 ;  /* 0x0000023000067802 */ /* 0x000fce0000000f00 */
[----:B------:R-:W-:Y:S05]  /*0220*/  CALL.REL.NOINC `($__internal_13_$__cuda_sm20_dsqrt_rn_f64_mediumpath_v1) ;  /* 0x0000000000247944 */ /* 0x000fea0003c00000 */
.L_x_926:
[----:B------:R-:W-:Y:S05]  /*0230*/  BSYNC.RECONVERGENT B0 ;  /* 0x0000000000007941 */ /* 0x000fea0003800200 */
.L_x_925:
[----:B------:R-:W0:Y:S01]  /*0240*/  LDC.64 R8, c[0x0][0x380] ;  /* 0x0000e000ff087b82 */ /* 0x000e220000000a00 */
[----:B------:R1:W-:Y:S04]  /*0250*/  STG.E.64 desc[UR4][R4.64], R14 ;  /* 0x0000000e04007986 */ /* 0x0003e8000c101b04 */
[----:B0-----:R-:W2:Y:S01]  /*0260*/  LDG.E R8, desc[UR4][R8.64] ;  /* 0x0000000408087981 */ /* 0x001ea2000c1e1900 */
[----:B------:R-:W-:Y:S02]  /*0270*/  IMAD.IADD R7, R0, 0x1, R7 ;  /* 0x0000000100077824 */ /* 0x000fe400078e0207 */
[----:B--2---:R-:W-:-:S05]  /*0280*/  VIADD R6, R8, 0x2 ;  /* 0x0000000208067836 */ /* 0x004fca0000000000 */
[----:B------:R-:W-:-:S13]  /*0290*/  ISETP.GE.AND P0, PT, R7, R6, PT ;  /* 0x000000060700720c */ /* 0x000fda0003f06270 */
[----:B-1----:R-:W-:Y:S05]  /*02a0*/  @!P0 BRA `(.L_x_927) ;  /* 0xfffffffc008c8947 */ /* 0x002fea000383ffff */
[----:B------:R-:W-:Y:S05]  /*02b0*/  EXIT ;  /* 0x000000000000794d */ /* 0x000fea0003800000 */
        .weak           $__internal_13_$__cuda_sm20_dsqrt_rn_f64_mediumpath_v1
        .type           $__internal_13_$__cuda_sm20_dsqrt_rn_f64_mediumpath_v1,@function
        .size           $__internal_13_$__cuda_sm20_dsqrt_rn_f64_mediumpath_v1,(.L_x_2008 - $__internal_13_$__cuda_sm20_dsqrt_rn_f64_mediumpath_v1)
$__internal_13_$__cuda_sm20_dsqrt_rn_f64_mediumpath_v1:
[----:B------:R-:W-:Y:S01]  /*02c0*/  ISETP.GE.U32.AND P0, PT, R10, -0x3400000, PT ;  /* 0xfcc000000a00780c */ /* 0x000fe20003f06070 */
[----:B------:R-:W-:Y:S01]  /*02d0*/  BSSY.RECONVERGENT B1, `(.L_x_928) ;  /* 0x0000028000017945 */ /* 0x000fe20003800200 */
[----:B------:R-:W-:Y:S01]  /*02e0*/  IMAD.MOV.U32 R10, RZ, RZ, R8 ;  /* 0x000000ffff0a7224 */ /* 0x000fe200078e0008 */
[----:B------:R-:W-:Y:S01]  /*02f0*/  MOV R16, R18 ;  /* 0x0000001200107202 */ /* 0x000fe20000000f00 */
[----:B------:R-:W-:Y:S01]  /*0300*/  IMAD.MOV.U32 R11, RZ, RZ, R9 ;  /* 0x000000ffff0b7224 */ /* 0x000fe200078e0009 */
[----:B------:R-:W-:Y:S01]  /*0310*/  MOV R8, R20 ;  /* 0x0000001400087202 */ /* 0x000fe20000000f00 */
        /* <DEDUP_REMOVED lines=10> */
.L_x_929:
[----:B------:R-:W-:-:S14]  /*03c0*/  DSETP.NE.AND P0, PT, R10, RZ, PT ;  /* 0x000000ff0a00722a */ /* 0x000fdc0003f05000 */
[----:B------:R-:W-:Y:S05]  /*03d0*/  @!P0 BRA `(.L_x_931) ;  /* 0x0000000000588947 */ /* 0x000fea0003800000 */
[----:B------:R-:W-:-:S13]  /*03e0*/  ISETP.GE.AND P0, PT, R11, RZ, PT ;  /* 0x000000ff0b00720c */ /* 0x000fda0003f06270 */
[----:B------:R-:W-:Y:S01]  /*03f0*/  @!P0 MOV R8, 0x0 ;  /* 0x0000000000088802 */ /* 0x000fe20000000f00 */
[----:B------:R-:W-:Y:S01]  /*0400*/  @!P0 IMAD.MOV.U32 R9, RZ, RZ, -0x80000 ;  /* 0xfff80000ff098424 */ /* 0x000fe200078e00ff */
[----:B------:R-:W-:Y:S06]  /*0410*/  @!P0 BRA `(.L_x_930) ;  /* 0x00000000004c8947 */ /* 0x000fec0003800000 */
[----:B------:R-:W-:-:S13]  /*0420*/  ISETP.GT.AND P0, PT, R11, 0x7fefffff, PT ;  /* 0x7fefffff0b00780c */ /* 0x000fda0003f04270 */
[----:B------:R-:W-:Y:S05]  /*0430*/  @P0 BRA `(.L_x_931) ;  /* 0x0000000000400947 */ /* 0x000fea0003800000 */
[----:B------:R-:W-:Y:S01]  /*0440*/  DMUL R8, R10, 8.11296384146066816958e+31 ;  /* 0x469000000a087828 */ /* 0x000fe20000000000 */
[----:B------:R-:W-:Y:S01]  /*0450*/  IMAD.MOV.U32 R14, RZ, RZ, 0x0 ;  /* 0x00000000ff0e7424 */ /* 0x000fe200078e00ff */
[----:B------:R-:W-:Y:S02]  /*0460*/  MOV R10, RZ ;  /* 0x000000ff000a7202 */ /* 0x000fe40000000f00 */
[----:B------:R-:W-:Y:S02]  /*0470*/  MOV R15, 0x3fd80000 ;  /* 0x3fd80000000f7802 */ /* 0x000fe40000000f00 */
        /* <DEDUP_REMOVED lines=10> */
[----:B------:R-:W-:Y:S01]  /*0520*/  IADD3 R9, PT, PT, R9, -0x3500000, RZ ;  /* 0xfcb0000009097810 */ /* 0x000fe20007ffe0ff */
[----:B------:R-:W-:Y:S06]  /*0530*/  BRA `(.L_x_930) ;  /* 0x0000000000047947 */ /* 0x000fec0003800000 */
.L_x_931:
[----:B------:R-:W-:-:S11]  /*0540*/  DADD R8, R10, R10 ;  /* 0x000000000a087229 */ /* 0x000fd6000000000a */
.L_x_930:
[----:B------:R-:W-:Y:S05]  /*0550*/  BSYNC.RECONVERGENT B1 ;  /* 0x0000000000017941 */ /* 0x000fea0003800200 */
.L_x_928:
[----:B------:R-:W-:Y:S01]  /*0560*/  MOV R15, R9 ;  /* 0x00000009000f7202 */ /* 0x000fe20000000f00 */
[----:B------:R-:W-:Y:S02]  /*0570*/  HFMA2 R9, -RZ, RZ, 0, 0 ;  /* 0x00000000ff097431 */ /* 0x000fe400000001ff */
[----:B------:R-:W-:Y:S02]  /*0580*/  IMAD.MOV.U32 R14, RZ, RZ, R8 ;  /* 0x000000ffff0e7224 */ /* 0x000fe400078e0008 */
[----:B------:R-:W-:-:S04]  /*0590*/  IMAD.MOV.U32 R8, RZ, RZ, R6 ;  /* 0x000000ffff087224 */ /* 0x000fc800078e0006 */
[----:B------:R-:W-:Y:S05]  /*05a0*/  RET.REL.NODEC R8 `(_Z19ini_length_sqrt_calPiPd) ;  /* 0xfffffff808947950 */ /* 0x000fea0003c3ffff */
.L_x_932:
        /* <DEDUP_REMOVED lines=13> */
.L_x_2008:


//--------------------- .text._Z19cal_length_prep_iniPiPdS0_S0_S0_ --------------------------
	.section	.text._Z19cal_length_prep_iniPiPdS0_S0_S0_,"ax",@progbits
	.align	128
        .global         _Z19cal_length_prep_iniPiPdS0_S0_S0_
        .type           _Z19cal_length_prep_iniPiPdS0_S0_S0_,@function
        .size           _Z19cal_length_prep_iniPiPdS0_S0_S0_,(.L_x_2009 - _Z19cal_length_prep_iniPiPdS0_S0_S0_)
        .other          _Z19cal_length_prep_iniPiPdS0_S0_S0_,@"STO_CUDA_ENTRY STV_DEFAULT"
_Z19cal_length_prep_iniPiPdS0_S0_S0_:
.text._Z19cal_length_prep_iniPiPdS0_S0_S0_:
[----:B------:R-:W-:Y:S08]  /*0000*/  LDC R1, c[0x0][0x37c] ;  /* 0x0000df00ff017b82 */ /* 0x000ff00000000800 */
[----:B------:R-:W0:Y:S01]  /*0010*/  LDC.64 R2, c[0x0][0x380] ;  /* 0x0000e000ff027b82 */ /* 0x000e220000000a00 */
[----:B------:R-:W0:Y:S02]  /*0020*/  LDCU.64 UR4, c[0x0][0x358] ;  /* 0x00006b00ff0477ac */ /* 0x000e240008000a00 */
[----:B0-----:R-:W2:Y:S05]  /*0030*/  LDG.E R2, desc[UR4][R2.64] ;  /* 0x0000000402027981 */ /* 0x001eaa000c1e1900 */
[----:B------:R-:W0:Y:S01]  /*0040*/  S2UR UR6, SR_CTAID.X ;  /* 0x00000000000679c3 */ /* 0x000e220000002500 */
[----:B------:R-:W-:Y:S01]  /*0050*/  IMAD.MOV.U32 R7, RZ, RZ, 0x3 ;  /* 0x00000003ff077424 */ /* 0x000fe200078e00ff */
[----:B------:R-:W0:Y:S06]  /*0060*/  S2R R5, SR_TID.X ;  /* 0x0000000000057919 */ /* 0x000e2c0000002100 */
[----:B------:R-:W0:Y:S02]  /*0070*/  LDC R4, c[0x0][0x360] ;  /* 0x0000d800ff047b82 */ /* 0x000e240000000800 */
[----:B0-----:R-:W-:-:S02]  /*0080*/  IMAD R5, R4, UR6, R5 ;  /* 0x0000000604057c24 */ /* 0x001fc4000f8e0205 */
[----:B--2---:R-:W-:-:S05]  /*0090*/  IMAD R0, R2, R7, 0x6 ;  /* 0x0000000602007424 */ /* 0x004fca00078e0207 */
[----:B------:R-:W-:-:S13]  /*00a0*/  ISETP.GE.AND P0, PT, R5, R0, PT ;  /* 0x000000000500720c */ /* 0x000fda0003f06270 */
[----:B------:R-:W-:Y:S05]  /*00b0*/  @P0 EXIT ;  /* 0x000000000000094d */ /* 0x000fea0003800000 */
[----:B------:R-:W0:Y:S01]  /*00c0*/  LDC.64 R12, c[0x0][0x3a0] ;  /* 0x0000e800ff0c7b82 */ /* 0x000e220000000a00 */
[----:B------:R-:W1:Y:S07]  /*00d0*/  LDCU UR6, c[0x0][0x370] ;  /* 0x00006e00ff0677ac */ /* 0x000e6e0008000800 */
[----:B------:R-:W2:Y:S08]  /*00e0*/  LDC.64 R10, c[0x0][0x388] ;  /* 0x0000e200ff0a7b82 */ /* 0x000eb00000000a00 */
[----:B------:R-:W3:Y:S01]  /*00f0*/  LDC.64 R8, c[0x0][0x390] ;  /* 0x0000e400ff087b82 */ /* 0x000ee20000000a00 */
[----:B-1----:R-:W-:-:S07]  /*0100*/  IMAD R0, R4, UR6, RZ ;  /* 0x0000000604007c24 */ /* 0x002fce000f8e02ff */
[----:B------:R-:W1:Y:S02]  /*0110*/  LDC.64 R6, c[0x0][0x398] ;  /* 0x0000e600ff067b82 */ /* 0x000e640000000a00 */
.L_x_946:
[----:B------:R-:W-:Y:S01]  /*0120*/  VIADD R2, R5, 0x2 ;  /* 0x0000000205027836 */ /* 0x000fe20000000000 */
[----:B------:R-:W-:Y:S04]  /*0130*/  BSSY.RECONVERGENT B0, `(.L_x_933) ;  /* 0x000006a000007945 */ /* 0x000fe80003800200 */
[----:B------:R-:W-:-:S13]  /*0140*/  ISETP.GT.U32.AND P0, PT, R2, 0x4, PT ;  /* 0x000000040200780c */ /* 0x000fda0003f04070 */
[----:B------:R-:W4:Y:S02]  /*0150*/  @!P0 LDC.64 R2, c[0x0][0x3a0] ;  /* 0x0000e800ff028b82 */ /* 0x000f240000000a00 */
[----:B----4-:R-:W-:-:S05]  /*0160*/  @!P0 IMAD.WIDE R2, R5, 0x8, R2 ;  /* 0x0000000805028825 */ /* 0x010fca00078e0202 */
[----:B------:R4:W-:Y:S01]  /*0170*/  @!P0 STG.E.64 desc[UR4][R2.64], RZ ;  /* 0x000000ff02008986 */ /* 0x0009e2000c101b04 */
[----:B------:R-:W-:Y:S05]  /*0180*/  @!P0 BRA `(.L_x_934) ;  /* 0x0000000400908947 */ /* 0x000fea0003800000 */
[----:B----4-:R-:W-:-:S04]  /*0190*/  IMAD.HI R2, R5, 0x55555556, RZ ;  /* 0x5555555605027827 */ /* 0x010fc800078e02ff */
[----:B------:R-:W-:Y:S01]  /*01a0*/  IMAD.MOV.U32 R3, RZ, RZ, 0x40000000 ;  /* 0x40000000ff037424 */ /* 0x000fe200078e00ff */
[----:B------:R-:W-:Y:S01]  /*01b0*/  LEA.HI R15, R2, R2, RZ, 0x1 ;  /* 0x00000002020f7211 */ /* 0x000fe200078f08ff */
[----:B------:R-:W-:-:S04]  /*01c0*/  IMAD.MOV.U32 R2, RZ, RZ, RZ ;  /* 0x000000ffff027224 */ /* 0x000fc800078e00ff */
[----:B------:R-:W-:-:S05]  /*01d0*/  IMAD R4, R15, -0x3, R5 ;  /* 0xfffffffd0f047824 */ /* 0x000fca00078e0205 */
[----:B------:R-:W-:-:S13]  /*01e0*/  ISETP.NE.AND P0, PT, R4, 0x2, PT ;  /* 0x000000020400780c */ /* 0x000fda0003f05270 */
[----:B------:R-:W-:Y:S05]  /*01f0*/  @!P0 BRA `(.L_x_935) ;  /* 0x0000000400008947 */ /* 0x000fea0003800000 */
[----:B------:R-:W-:-:S13]  /*0200*/  ISETP.NE.AND P0, PT, R4, 0x1, PT ;  /* 0x000000010400780c */ /* 0x000fda0003f05270 */
[----:B------:R-:W-:Y:S05]  /*0210*/  @!P0 BRA `(.L_x_936) ;  /* 0x0000000000808947 */ /* 0x000fea0003800000 */
[----:B------:R-:W-:-:S13]  /*0220*/  ISETP.NE.AND P0, PT, R4, RZ, PT ;  /* 0x000000ff0400720c */ /* 0x000fda0003f05270 */
[----:B------:R-:W-:Y:S05]  /*0230*/  @P0 BRA `(.L_x_934) ;  /* 0x0000000400640947 */ /* 0x000fea0003800000 */
[----:B--2---:R-:W-:-:S05]  /*0240*/  IMAD.WIDE R14, R15, 0x8, R10 ;  /* 0x000000080f0e7825 */ /* 0x004fca00078e020a */
[----:B------:R-:W2:Y:S04]  /*0250*/  LDG.E.64 R32, desc[UR4][R14.64] ;  /* 0x000000040e207981 */ /* 0x000ea8000c1e1b00 */
[----:B------:R-:W2:Y:S01]  /*0260*/  LDG.E.64 R16, desc[UR4][R14.64+-0x8] ;  /* 0xfffff8040e107981 */ /* 0x000ea2000c1e1b00 */
[----:B------:R-:W-:Y:S01]  /*0270*/  BSSY.RECONVERGENT B1, `(.L_x_937) ;  /* 0x0000005000017945 */ /* 0x000fe20003800200 */
[----:B------:R-:W-:Y:S01]  /*0280*/  MOV R4, 0x2c0 ;  /* 0x000002c000047802 */ /* 0x000fe20000000f00 */
[----:B--2---:R-:W-:-:S08]  /*0290*/  DADD R32, R32, -R16 ;  /* 0x0000000020207229 */ /* 0x004fd00000000810 */
[----:B------:R-:W-:-:S11]  /*02a0*/  DADD R34, -RZ, |R32| ;  /* 0x00000000ff227229 */ /* 0x000fd60000000520 */
[----:B01-3--:R-:W-:Y:S05]  /*02b0*/  CALL.REL.NOINC `($_Z19cal_length_prep_iniPiPdS0_S0_S0_$__internal_accurate_pow) ;  /* 0x0000000400687944 */ /* 0x00bfea0003c00000 */
[----:B------:R-:W-:Y:S05]  /*02c0*/  BSYNC.RECONVERGENT B1 ;  /* 0x0000000000017941 */ /* 0x000fea0003800200 */
.L_x_937:
        /* <DEDUP_REMOVED lines=15> */
.L_x_939:
[----:B------:R-:W-:Y:S05]  /*03c0*/  BSYNC.RECONVERGENT B1 ;  /* 0x0000000000017941 */ /* 0x000fea0003800200 */
.L_x_938:
[----:B------:R-:W-:Y:S01]  /*03d0*/  FSEL R2, R2, RZ, P0 ;  /* 0x000000ff02027208 */ /* 0x000fe20000000000 */
[----:B------:R-:W-:Y:S01]  /*03e0*/  IMAD.WIDE R14, R5, 0x8, R12 ;  /* 0x00000008050e7825 */ /* 0x000fe200078e020c */
[----:B------:R-:W-:-:S05]  /*03f0*/  FSEL R3, R3, 1.875, P0 ;  /* 0x3ff0000003037808 */ /* 0x000fca0000000000 */
[----:B------:R0:W-:Y:S01]  /*0400*/  STG.E.64 desc[UR4][R14.64], R2 ;  /* 0x000000020e007986 */ /* 0x0001e2000c101b04 */
[----:B------:R-:W-:Y:S05]  /*0410*/  BRA `(.L_x_934) ;  /* 0x0000000000ec7947 */ /* 0x000fea0003800000 */
.L_x_936:
[----:B---3--:R-:W-:-:S05]  /*0420*/  IMAD.WIDE R14, R15, 0x8, R8 ;  /* 0x000000080f0e7825 */ /* 0x008fca00078e0208 */
[----:B------:R-:W3:Y:S04]  /*0430*/  LDG.E.64 R32, desc[UR4][R14.64] ;  /* 0x000000040e207981 */ /* 0x000ee8000c1e1b00 */
[----:B------:R-:W3:Y:S01]  /*0440*/  LDG.E.64 R16, desc[UR4][R14.64+-0x8] ;  /* 0xfffff8040e107981 */ /* 0x000ee2000c1e1b00 */
[----:B------:R-:W-:Y:S01]  /*0450*/  BSSY.RECONVERGENT B1, `(.L_x_940) ;  /* 0x0000005000017945 */ /* 0x000fe20003800200 */
[----:B------:R-:W-:Y:S01]  /*0460*/  MOV R4, 0x4a0 ;  /* 0x000004a000047802 */ /* 0x000fe20000000f00 */
[----:B---3--:R-:W-:-:S08]  /*0470*/  DADD R32, R32, -R16 ;  /* 0x0000000020207229 */ /* 0x008fd00000000810 */
[----:B------:R-:W-:-:S11]  /*0480*/  DADD R34, -RZ, |R32| ;  /* 0x00000000ff227229 */ /* 0x000fd60000000520 */
[----:B012---:R-:W-:Y:S05]  /*0490*/  CALL.REL.NOINC `($_Z19cal_length_prep_iniPiPdS0_S0_S0_$__internal_accurate_pow) ;  /* 0x0000000000f07944 */ /* 0x007fea0003c00000 */
[----:B------:R-:W-:Y:S05]  /*04a0*/  BSYNC.RECONVERGENT B1 ;  /* 0x0000000000017941 */ /* 0x000fea0003800200 */
.L_x_940:
        /* <DEDUP_REMOVED lines=15> */
.L_x_942:
[----:B------:R-:W-:Y:S05]  /*05a0*/  BSYNC.RECONVERGENT B1 ;  /* 0x0000000000017941 */ /* 0x000fea0003800200 */
.L_x_941:
[----:B------:R-:W-:Y:S01]  /*05b0*/  FSEL R2, R2, RZ, P0 ;  /* 0x000000ff02027208 */ /* 0x000fe20000000000 */
[----:B------:R-:W-:Y:S01]  /*05c0*/  IMAD.WIDE R14, R5, 0x8, R12 ;  /* 0x00000008050e7825 */ /* 0x000fe200078e020c */
[----:B------:R-:W-:-:S05]  /*05d0*/  FSEL R3, R3, 1.875, P0 ;  /* 0x3ff0000003037808 */ /* 0x000fca0000000000 */
[----:B------:R0:W-:Y:S01]  /*05e0*/  STG.E.64 desc[UR4][R14.64], R2 ;  /* 0x000000020e007986 */ /* 0x0001e2000c101b04 */
[----:B------:R-:W-:Y:S05]  /*05f0*/  BRA `(.L_x_934) ;  /* 0x0000000000747947 */ /* 0x000fea0003800000 */
.L_x_935:
[----:B-1----:R-:W-:-:S05]  /*0600*/  IMAD.WIDE R14, R15, 0x8, R6 ;  /* 0x000000080f0e7825 */ /* 0x002fca00078e0206 */
[----:B------:R-:W4:Y:S04]  /*0610*/  LDG.E.64 R32, desc[UR4][R14.64] ;  /* 0x000000040e207981 */ /* 0x000f28000c1e1b00 */
[----:B------:R-:W4:Y:S01]  /*0620*/  LDG.E.64 R16, desc[UR4][R14.64+-0x8] ;  /* 0xfffff8040e107981 */ /* 0x000f22000c1e1b00 */
[----:B------:R-:W-:Y:S01]  /*0630*/  BSSY.RECONVERGENT B1, `(.L_x_943) ;  /* 0x0000005000017945 */ /* 0x000fe20003800200 */
[----:B------:R-:W-:Y:S01]  /*0640*/  MOV R4, 0x680 ;  /* 0x0000068000047802 */ /* 0x000fe20000000f00 */
[----:B----4-:R-:W-:-:S08]  /*0650*/  DADD R32, R32, -R16 ;  /* 0x0000000020207229 */ /* 0x010fd00000000810 */
[----:B------:R-:W-:-:S11]  /*0660*/  DADD R34, -RZ, |R32| ;  /* 0x00000000ff227229 */ /* 0x000fd60000000520 */
[----:B0-23--:R-:W-:Y:S05]  /*0670*/  CALL.REL.NOINC `($_Z19cal_length_prep_iniPiPdS0_S0_S0_$__internal_accurate_pow) ;  /* 0x0000000000787944 */ /* 0x00dfea0003c00000 */
[----:B------:R-:W-:Y:S05]  /*0680*/  BSYNC.RECONVERGENT B1 ;  /* 0x0000000000017941 */ /* 0x000fea0003800200 */
.L_x_943:
        /* <DEDUP_REMOVED lines=13> */
[----:B------:R-:W-:Y:S01]  /*0760*/  @!P1 IMAD.MOV.U32 R2, RZ, RZ, 0x0 ;  /* 0x00000000ff029424 */ /* 0x000fe200078e00ff */
[----:B------:R-:W-:-:S07]  /*0770*/  @!P1 MOV R3, 0x7ff00000 ;  /* 0x7ff0000000039802 */ /* 0x000fce0000000f00 */
.L_x_945:
[----:B------:R-:W-:Y:S05]  /*0780*/  BSYNC.RECONVERGENT B1 ;  /* 0x0000000000017941 */ /* 0x000fea0003800200 */
.L_x_944:
[----:B------:R-:W-:Y:S01]  /*0790*/  FSEL R2, R2, RZ, P0 ;  /* 0x000000ff02027208 */ /* 0x000fe20000000000 */
[----:B------:R-:W-:Y:S01]  /*07a0*/  IMAD.WIDE R14, R5, 0x8, R12 ;  /* 0x00000008050e7825 */ /* 0x000fe200078e020c */
[----:B------:R-:W-:-:S05]  /*07b0*/  FSEL R3, R3, 1.875, P0 ;  /* 0x3ff0000003037808 */ /* 0x000fca0000000000 */
[----:B------:R0:W-:Y:S02]  /*07c0*/  STG.E.64 desc[UR4][R14.64], R2 ;  /* 0x000000020e007986 */ /* 0x0001e4000c101b04 */
.L_x_934:
[----:B------:R-:W-:Y:S05]  /*07d0*/  BSYNC.RECONVERGENT B0 ;  /* 0x0000000000007941 */ /* 0x000fea0003800200 */
.L_x_933:
[----:B0---4-:R-:W0:Y:S02]  /*07e0*/  LDC.64 R2, c[0x0][0x380] ;  /* 0x0000e000ff027b82 */ /* 0x011e240000000a00 */
[----:B0-----:R-:W4:Y:S01]  /*07f0*/  LDG.E R2, desc[UR4][R2.64] ;  /* 0x0000000402027981 */ /* 0x001f22000c1e1900 */
[----:B------:R-:W-:Y:S02]  /*0800*/  IMAD.MOV.U32 R15, RZ, RZ, 0x3 ;  /* 0x00000003ff0f7424 */ /* 0x000fe400078e00ff */
[----:B------:R-:W-:Y:S02]  /*0810*/  IMAD.IADD R5, R0, 0x1, R5 ;  /* 0x0000000100057824 */ /* 0x000fe400078e0205 */
[----:B----4-:R-:W-:-:S05]  /*0820*/  IMAD R4, R2, R15, 0x6 ;  /* 0x0000000602047424 */ /* 0x010fca00078e020f */
[----:B------:R-:W-:-:S13]  /*0830*/  ISETP.GE.AND P0, PT, R5, R4, PT ;  /* 0x000000040500720c */ /* 0x000fda0003f06270 */
[----:B------:R-:W-:Y:S05]  /*0840*/  @!P0 BRA `(.L_x_946) ;  /* 0xfffffff800348947 */ /* 0x000fea000383ffff */
[----:B------:R-:W-:Y:S05]  /*0850*/  EXIT ;  /* 0x000000000000794d */ /* 0x000fea0003800000 */
        .type           $_Z19cal_length_prep_iniPiPdS0_S0_S0_$__internal_accurate_pow,@function
        .size           $_Z19cal_length_prep_iniPiPdS0_S0_S0_$__internal_accurate_pow,(.L_x_2009 - $_Z19cal_length_prep_iniPiPdS0_S0_S0_$__internal_accurate_pow)
$_Z19cal_length_prep_iniPiPdS0_S0_S0_$__internal_accurate_pow:
[----:B------:R-:W-:Y:S01]  /*0860*/  ISETP.GT.U32.AND P0, PT, R35, 0xfffff, PT ;  /* 0x000fffff2300780c */ /* 0x000fe20003f04070 */
[----:B------:R-:W-:Y:S01]  /*0870*/  IMAD.MOV.U32 R16, RZ, RZ, R35 ;  /* 0x000000ffff107224 */ /* 0x000fe200078e0023 */
[----:B------:R-:W-:Y:S01]  /*0880*/  UMOV UR6, 0x7d2cafe2 ;  /* 0x7d2cafe200067882 */ /* 0x000fe20000000000 */
[----:B------:R-:W-:Y:S01]  /*0890*/  IMAD.MOV.U32 R18, RZ, RZ, R34 ;  /* 0x000000ffff127224 */ /* 0x000fe200078e0022 */
[----:B------:R-:W-:Y:S01]  /*08a0*/  UMOV UR7, 0x3eb0f5ff ;  /* 0x3eb0f5ff00077882 */ /* 0x000fe20000000000 */
[----:B------:R-:W-:Y:S01]  /*08b0*/  IMAD.MOV.U32 R22, RZ, RZ, RZ ;  /* 0x000000ffff167224 */ /* 0x000fe200078e00ff */
[----:B------:R-:W-:Y:S01]  /*08c0*/  UMOV UR8, 0x3b39803f ;  /* 0x3b39803f00087882 */ /* 0x000fe20000000000 */
[----:B------:R-:W-:Y:S01]  /*08d0*/  IMAD.MOV.U32 R20, RZ, RZ, 0x41ad3b5a ;  /* 0x41ad3b5aff147424 */ /* 0x000fe200078e00ff */
[----:B------:R-:W-:Y:S01]  /*08e0*/  UMOV UR9, 0x3c7abc9e ;  /* 0x3c7abc9e00097882 */ /* 0x000fe20000000000 */
[----:B------:R-:W-:-:S04]  /*08f0*/  IMAD.MOV.U32 R21, RZ, RZ, 0x3ed0f5d2 ;  /* 0x3ed0f5d2ff157424 */ /* 0x000fc800078e00ff */
[----:B------:R-:W-:Y:S01]  /*0900*/  @!P0 DMUL R14, R34, 1.80143985094819840000e+16 ;  /* 0x43500000220e8828 */ /* 0x000fe20000000000 */
[----:B------:R-:W-:-:S09]  /*0910*/  SHF.R.U32.HI R35, RZ, 0x14, R35 ;  /* 0x00000014ff237819 */ /* 0x000fd20000011623 */
[----:B------:R-:W-:Y:S01]  /*0920*/  @!P0 IMAD.MOV.U32 R16, RZ, RZ, R15 ;  /* 0x000000ffff108224 */ /* 0x000fe200078e000f */
[----:B------:R-:W-:Y:S01]  /*0930*/  @!P0 LEA.HI R35, R15, 0xffffffca, RZ, 0xc ;  /* 0xffffffca0f238811 */ /* 0x000fe200078f60ff */
[----:B------:R-:W-:-:S03]  /*0940*/  @!P0 IMAD.MOV.U32 R18, RZ, RZ, R14 ;  /* 0x000000ffff128224 */ /* 0x000fc600078e000e */
[----:B------:R-:W-:Y:S01]  /*0950*/  LOP3.LUT R16, R16, 0x800fffff, RZ, 0xc0, !PT ;  /* 0x800fffff10107812 */ /* 0x000fe200078ec0ff */
[----:B------:R-:W-:-:S03]  /*0960*/  VIADD R14, R35, 0xfffffc01 ;  /* 0xfffffc01230e7836 */ /* 0x000fc60000000000 */
[----:B------:R-:W-:-:S04]  /*0970*/  LOP3.LUT R19, R16, 0x3ff00000, RZ, 0xfc, !PT ;  /* 0x3ff0000010137812 */ /* 0x000fc800078efcff */
[----:B------:R-:W-:-:S13]  /*0980*/  ISETP.GE.U32.AND P1, PT, R19, 0x3ff6a09f, PT ;  /* 0x3ff6a09f1300780c */ /* 0x000fda0003f26070 */
[----:B------:R-:W-:Y:S02]  /*0990*/  @P1 VIADD R17, R19, 0xfff00000 ;  /* 0xfff0000013111836 */ /* 0x000fe40000000000 */
[----:B------:R-:W-:-:S03]  /*09a0*/  @P1 VIADD R14, R35, 0xfffffc02 ;  /* 0xfffffc02230e1836 */ /* 0x000fc60000000000 */
[----:B------:R-:W-:-:S06]  /*09b0*/  @P1 MOV R19, R17 ;  /* 0x0000001100131202 */ /* 0x000fcc0000000f00 */
        /* <DEDUP_REMOVED lines=33> */
[----:B------:R-:W-:-:S08]  /*0bd0*/  DFMA R18, R28, R26, UR6 ;  /* 0x000000061c127e2b */ /* 0x000fd0000800001a */
[----:B------:R-:W-:Y:S01]  /*0be0*/  DADD R24, -R18, UR6 ;  /* 0x0000000612187e29 */ /* 0x000fe20008000100 */
[----:B------:R-:W-:Y:S01]  /*0bf0*/  UMOV UR6, 0xb9e7b0 ;  /* 0x00b9e7b000067882 */ /* 0x000fe20000000000 */
[----:B------:R-:W-:-:S06]  /*0c00*/  UMOV UR7, 0x3c46a4cb ;  /* 0x3c46a4cb00077882 */ /* 0x000fcc0000000000 */
[----:B------:R-:W-:Y:S02]  /*0c10*/  DFMA R24, R28, R26, R24 ;  /* 0x0000001a1c18722b */ /* 0x000fe40000000018 */
[----:B------:R-:W-:Y:S01]  /*0c20*/  DFMA R26, R16, R16, -R22 ;  /* 0x00000010101a722b */ /* 0x000fe20000000816 */
[----:B------:R-:W-:Y:S02]  /*0c30*/  VIADD R29, R21, 0x100000 ;  /* 0x00100000151d7836 */ /* 0x000fe40000000000 */
        /* <DEDUP_REMOVED lines=23> */
[----:B------:R-:W-:Y:S01]  /*0db0*/  HFMA2 R17, -RZ, RZ, 3.59375, 0 ;  /* 0x43300000ff117431 */ /* 0x000fe200000001ff */
[----:B------:R-:W-:-:S06]  /*0dc0*/  LOP3.LUT R16, R14, 0x80000000, RZ, 0x3c, !PT ;  /* 0x800000000e107812 */ /* 0x000fcc00078e3cff */
        /* <DEDUP_REMOVED lines=8> */
[----:B------:R-:W-:Y:S01]  /*0e50*/  LOP3.LUT R21, R3, 0xff0fffff, RZ, 0xc0, !PT ;  /* 0xff0fffff03157812 */ /* 0x000fe200078ec0ff */
[----:B------:R-:W-:-:S06]  /*0e60*/  IMAD.MOV.U32 R20, RZ, RZ, R2 ;  /* 0x000000ffff147224 */ /* 0x000fcc00078e0002 */
[----:B------:R-:W-:Y:S01]  /*0e70*/  DADD R22, -R18, R22 ;  /* 0x0000000012167229 */ /* 0x000fe20000000116 */
[----:B------:R-:W-:-:S05]  /*0e80*/  IMAD.SHL.U32 R18, R3, 0x2, RZ ;  /* 0x0000000203127824 */ /* 0x000fca00078e00ff */
[----:B------:R-:W-:Y:S02]  /*0e90*/  ISETP.GT.U32.AND P0, PT, R18, -0x2000001, PT ;  /* 0xfdffffff1200780c */ /* 0x000fe40003f04070 */
[----:B------:R-:W-:Y:S02]  /*0ea0*/  DADD R22, R24, -R22 ;  /* 0x0000000018167229 */ /* 0x000fe40000000816 */
[----:B------:R-:W-:-:S06]  /*0eb0*/  SEL R21, R21, R3, P0 ;  /* 0x0000000315157207 */ /* 0x000fcc0000000000 */
[----:B------:R-:W-:-:S08]  /*0ec0*/  DFMA R16, R16, UR8, R22 ;  /* 0x0000000810107c2b */ /* 0x000fd00008000016 */
[----:B------:R-:W-:-:S08]  /*0ed0*/  DADD R18, R14, R16 ;  /* 0x000000000e127229 */ /* 0x000fd00000000010 */
[----:B------:R-:W-:Y:S02]  /*0ee0*/  DADD R14, R14, -R18 ;  /* 0x000000000e0e7229 */ /* 0x000fe40000000812 */
[----:B------:R-:W-:-:S06]  /*0ef0*/  DMUL R2, R18, R20 ;  /* 0x0000001412027228 */ /* 0x000fcc0000000000 */
[----:B------:R-:W-:Y:S02]  /*0f00*/  DADD R14, R16, R14 ;  /* 0x00000000100e7229 */ /* 0x000fe4000000000e */
[----:B------:R-:W-:Y:S01]  /*0f10*/  DFMA R18, R18, R20, -R2 ;  /* 0x000000141212722b */ /* 0x000fe20000000802 */
[----:B------:R-:W-:Y:S02]  /*0f20*/  IMAD.MOV.U32 R16, RZ, RZ, 0x652b82fe ;  /* 0x652b82feff107424 */ /* 0x000fe400078e00ff */
[----:B------:R-:W-:-:S05]  /*0f30*/  IMAD.MOV.U32 R17, RZ, RZ, 0x3ff71547 ;  /* 0x3ff71547ff117424 */ /* 0x000fca00078e00ff */
        /* <DEDUP_REMOVED lines=49> */
[----:B------:R-:W-:-:S04]  /*1250*/  @!P1 LEA.HI R2, R16, R16, RZ, 0x1 ;  /* 0x0000001010029211 */ /* 0x000fc800078f08ff */
[----:B------:R-:W-:Y:S02]  /*1260*/  @!P1 SHF.R.S32.HI R15, RZ, 0x1, R2 ;  /* 0x00000001ff0f9819 */ /* 0x000fe40000011402 */
[----:B------:R-:W-:-:S03]  /*1270*/  FSEL R2, R22, RZ, P0 ;  /* 0x000000ff16027208 */ /* 0x000fc60000000000 */
[----:B------:R-:W-:Y:S02]  /*1280*/  @!P1 IMAD.IADD R14, R16, 0x1, -R15 ;  /* 0x00000001100e9824 */ /* 0x000fe400078e0a0f */
[----:B------:R-:W-:-:S03]  /*1290*/  @!P1 IMAD R21, R15, 0x100000, R21 ;  /* 0x001000000f159824 */ /* 0x000fc600078e0215 */
[----:B------:R-:W-:Y:S01]  /*12a0*/  @!P1 LEA R15, R14, 0x3ff00000, 0x14 ;  /* 0x3ff000000e0f9811 */ /* 0x000fe200078ea0ff */
[----:B------:R-:W-:-:S06]  /*12b0*/  @!P1 IMAD.MOV.U32 R14, RZ, RZ, RZ ;  /* 0x000000ffff0e9224 */ /* 0x000fcc00078e00ff */
[----:B------:R-:W-:-:S11]  /*12c0*/  @!P1 DMUL R2, R20, R14 ;  /* 0x0000000e14029228 */ /* 0x000fd60000000000 */
.L_x_947:
[----:B------:R-:W-:Y:S02]  /*12d0*/  DFMA R18, R18, R2, R2 ;  /* 0x000000021212722b */ /* 0x000fe40000000002 */
[----:B------:R-:W-:-:S08]  /*12e0*/  DSETP.NEU.AND P0, PT, |R2|, +INF , PT ;  /* 0x7ff000000200742a */ /* 0x000fd00003f0d200 */
[----:B------:R-:W-:Y:S01]  /*12f0*/  FSEL R14, R2, R18, !P0 ;  /* 0x00000012020e7208 */ /* 0x000fe20004000000 */
[----:B------:R-:W-:Y:S01]  /*1300*/  IMAD.MOV.U32 R2, RZ, RZ, R4 ;  /* 0x000000ffff027224 */ /* 0x000fe200078e0004 */
[----:B------:R-:W-:Y:S01]  /*1310*/  FSEL R18, R3, R19, !P0 ;  /* 0x0000001303127208 */ /* 0x000fe20004000000 */
[----:B------:R-:W-:-:S04]  /*1320*/  IMAD.MOV.U32 R3, RZ, RZ, 0x0 ;  /* 0x00000000ff037424 */ /* 0x000fc800078e00ff */
[----:B------:R-:W-:Y:S05]  /*1330*/  RET.REL.NODEC R2 `(_Z19cal_length_prep_iniPiPdS0_S0_S0_) ;  /* 0xffffffec02307950 */ /* 0x000fea0003c3ffff */
.L_x_948:
        /* <DEDUP_REMOVED lines=12> */
.L_x_2009:


//--------------------- .text._Z16s1_frac2cart_iniPiPdS0_S0_S0_S0_S0_S0_S0_S0_ --------------------------
	.section	.text._Z16s1_frac2cart_iniPiPdS0_S0_S0_S0_S0_S0_S0_S0_,"ax",@progbits
	.align	128
        .global         _Z16s1_frac2cart_iniPiPdS0_S0_S0_S0_S0_S0_S0_S0_
        .type           _Z16s1_frac2cart_iniPiPdS0_S0_S0_S0_S0_S0_S0_S0_,@function
        .size           _Z16s1_frac2cart_iniPiPdS0_S0_S0_S0_S0_S0_S0_S0_,(.L_x_2067 - _Z16s1_frac2cart_iniPiPdS0_S0_S0_S0_S0_S0_S0_S0_)
        .other          _Z16s1_frac2cart_iniPiPdS0_S0_S0_S0_S0_S0_S0_S0_,@"STO_CUDA_ENTRY STV_DEFAULT"
_Z16s1_frac2cart_iniPiPdS0_S0_S0_S0_S0_S0_S0_S0_:
.text._Z16s1_frac2cart_iniPiPdS0_S0_S0_S0_S0_S0_S0_S0_:
[----:B------:R-:W-:Y:S08]  /*0000*/  LDC R1, c[0x0][0x37c] ;  /* 0x0000df00ff017b82 */ /* 0x000ff00000000800 */
[----:B------:R-:W0:Y:S01]  /*0010*/  LDC.64 R2, c[0x0][0x380] ;  /* 0x0000e000ff027b82 */ /* 0x000e220000000a00 */
[----:B------:R-:W0:Y:S02]  /*0020*/  LDCU.64 UR4, c[0x0][0x358] ;  /* 0x00006b00ff0477ac */ /* 0x000e240008000a00 */
[----:B0-----:R-:W2:Y:S05]  /*0030*/  LDG.E R4, desc[UR4][R2.64] ;  /* 0x0000000402047981 */ /* 0x001eaa000c1e1900 */
[----:B------:R-:W0:Y:S01]  /*0040*/  S2UR UR6, SR_CTAID.X ;  /* 0x00000000000679c3 */ /* 0x000e220000002500 */
[----:B------:R-:W-:Y:S01]  /*0050*/  HFMA2 R5, -RZ, RZ, 0, 1.78813934326171875e-07 ;  /* 0x00000003ff057431 */ /* 0x000fe200000001ff */
        /* <DEDUP_REMOVED lines=12> */
.L_x_953:
        /* <DEDUP_REMOVED lines=10> */
[----:B------:R-:W4:Y:S01]  /*01c0*/  LDC.64 R28, c[0x0][0x388] ;  /* 0x0000e200ff1c7b82 */ /* 0x000f220000000a00 */
[----:B--2---:R-:W-:-:S06]  /*01d0*/  IMAD.WIDE R12, R27, 0x8, R6 ;  /* 0x000000081b0c7825 */ /* 0x004fcc00078e0206 */
[----:B------:R-:W2:Y:S01]  /*01e0*/  LDG.E.64 R12, desc[UR4][R12.64] ;  /* 0x000000040c0c7981 */ /* 0x000ea2000c1e1b00 */
[----:B------:R-:W5:Y:S01]  /*01f0*/  LDC.64 R20, c[0x0][0x3b0] ;  /* 0x0000ec00ff147b82 */ /* 0x000f620000000a00 */
[----:B0-----:R-:W-:-:S06]  /*0200*/  IMAD.WIDE R16, R27, 0x8, R4 ;  /* 0x000000081b107825 */ /* 0x001fcc00078e0204 */
[----:B------:R-:W3:Y:S04]  /*0210*/  LDG.E.64 R16, desc[UR4][R16.64] ;  /* 0x0000000410107981 */ /* 0x000ee8000c1e1b00 */
[----:B----4-:R-:W2:Y:S04]  /*0220*/  LDG.E.64 R14, desc[UR4][R28.64+0x8] ;  /* 0x000008041c0e7981 */ /* 0x010ea8000c1e1b00 */
[----:B------:R-:W3:Y:S01]  /*0230*/  LDG.E.64 R18, desc[UR4][R28.64] ;  /* 0x000000041c127981 */ /* 0x000ee2000c1e1b00 */
[----:B-----5:R-:W-:-:S03]  /*0240*/  IMAD.WIDE R20, R27, 0x8, R20 ;  /* 0x000000081b147825 */ /* 0x020fc600078e0214 */
[----:B------:R-:W4:Y:S04]  /*0250*/  LDG.E.64 R22, desc[UR4][R28.64+0x10] ;  /* 0x000010041c167981 */ /* 0x000f28000c1e1b00 */
[----:B------:R-:W4:Y:S01]  /*0260*/  LDG.E.64 R20, desc[UR4][R20.64] ;  /* 0x0000000414147981 */ /* 0x000f22000c1e1b00 */
[----:B--2---:R-:W-:Y:S01]  /*0270*/  DMUL R14, R12, R14 ;  /* 0x0000000e0c0e7228 */ /* 0x004fe20000000000 */
[----:B------:R-:W0:Y:S07]  /*0280*/  LDC.64 R12, c[0x0][0x3b8] ;  /* 0x0000ee00ff0c7b82 */ /* 0x000e2e0000000a00 */
[----:B---3--:R-:W-:-:S08]  /*0290*/  DFMA R14, R16, R18, R14 ;  /* 0x00000012100e722b */ /* 0x008fd0000000000e */
[----:B----4-:R-:W-:Y:S01]  /*02a0*/  DFMA R14, R20, R22, R14 ;  /* 0x00000016140e722b */ /* 0x010fe2000000000e */
[----:B0-----:R-:W-:-:S06]  /*02b0*/  IMAD.WIDE R12, R27, 0x8, R12 ;  /* 0x000000081b0c7825 */ /* 0x001fcc00078e020c */
[----:B------:R4:W-:Y:S01]  /*02c0*/  STG.E.64 desc[UR4][R12.64], R14 ;  /* 0x0000000e0c007986 */ /* 0x0009e2000c101b04 */
[----:B------:R-:W-:Y:S05]  /*02d0*/  BRA `(.L_x_952) ;  /* 0x0000000000807947 */ /* 0x000fea0003800000 */
.L_x_951:
[----:B------:R-:W4:Y:S01]  /*02e0*/  LDC.64 R28, c[0x0][0x390] ;  /* 0x0000e400ff1c7b82 */ /* 0x000f220000000a00 */
[----:B--2---:R-:W-:-:S05]  /*02f0*/  IMAD.WIDE R14, R27, 0x8, R6 ;  /* 0x000000081b0e7825 */ /* 0x004fca00078e0206 */
[----:B------:R-:W2:Y:S01]  /*0300*/  LDG.E.64 R12, desc[UR4][R14.64] ;  /* 0x000000040e0c7981 */ /* 0x000ea2000c1e1b00 */
[----:B0-----:R-:W-:-:S04]  /*0310*/  IMAD.WIDE R16, R27, 0x8, R4 ;  /* 0x000000081b107825 */ /* 0x001fc800078e0204 */
[----:B---3--:R-:W-:Y:S02]  /*0320*/  IMAD.WIDE R20, R27, 0x8, R8 ;  /* 0x000000081b147825 */ /* 0x008fe400078e0208 */
[----:B------:R-:W3:Y:S04]  /*0330*/  LDG.E.64 R16, desc[UR4][R16.64] ;  /* 0x0000000410107981 */ /* 0x000ee8000c1e1b00 */
[----:B------:R-:W5:Y:S04]  /*0340*/  LDG.E.64 R20, desc[UR4][R20.64] ;  /* 0x0000000414147981 */ /* 0x000f68000c1e1b00 */
[----:B----4-:R-:W2:Y:S04]  /*0350*/  LDG.E.64 R14, desc[UR4][R28.64+0x8] ;  /* 0x000008041c0e7981 */ /* 0x010ea8000c1e1b00 */
[----:B------:R-:W3:Y:S04]  /*0360*/  LDG.E.64 R18, desc[UR4][R28.64] ;  /* 0x000000041c127981 */ /* 0x000ee8000c1e1b00 */
[----:B------:R-:W5:Y:S01]  /*0370*/  LDG.E.64 R22, desc[UR4][R28.64+0x10] ;  /* 0x000010041c167981 */ /* 0x000f62000c1e1b00 */
[----:B--2---:R-:W-:-:S08]  /*0380*/  DMUL R12, R12, R14 ;  /* 0x0000000e0c0c7228 */ /* 0x004fd00000000000 */
[----:B---3--:R-:W-:Y:S01]  /*0390*/  DFMA R12, R16, R18, R12 ;  /* 0x00000012100c722b */ /* 0x008fe2000000000c */
[----:B-1----:R-:W-:-:S07]  /*03a0*/  IMAD.WIDE R14, R27, 0x8, R10 ;  /* 0x000000081b0e7825 */ /* 0x002fce00078e020a */
[----:B-----5:R-:W-:-:S07]  /*03b0*/  DFMA R12, R20, R22, R12 ;  /* 0x00000016140c722b */ /* 0x020fce000000000c */
[----:B------:R0:W-:Y:S01]  /*03c0*/  STG.E.64 desc[UR4][R14.64], R12 ;  /* 0x0000000c0e007986 */ /* 0x0001e2000c101b04 */
[----:B------:R-:W-:Y:S05]  /*03d0*/  BRA `(.L_x_952) ;  /* 0x0000000000407947 */ /* 0x000fea0003800000 */
.L_x_950:
[----:B------:R-:W4:Y:S01]  /*03e0*/  LDC.64 R28, c[0x0][0x398] ;  /* 0x0000e600ff1c7b82 */ /* 0x000f220000000a00 */
[----:B--2---:R-:W-:-:S06]  /*03f0*/  IMAD.WIDE R20, R27, 0x8, R6 ;  /* 0x000000081b147825 */ /* 0x004fcc00078e0206 */
        /* <DEDUP_REMOVED lines=8> */
[----:B--2---:R-:W-:Y:S01]  /*0480*/  DMUL R22, R20, R22 ;  /* 0x0000001614167228 */ /* 0x004fe20000000000 */
[----:B------:R-:W0:Y:S07]  /*0490*/  LDC.64 R20, c[0x0][0x3c8] ;  /* 0x0000f200ff147b82 */ /* 0x000e2e0000000a00 */
[----:B---3--:R-:W-:-:S08]  /*04a0*/  DFMA R16, R16, R18, R22 ;  /* 0x000000121010722b */ /* 0x008fd00000000016 */
[----:B-----5:R-:W-:Y:S01]  /*04b0*/  DFMA R12, R12, R14, R16 ;  /* 0x0000000e0c0c722b */ /* 0x020fe20000000010 */
[----:B0-----:R-:W-:-:S06]  /*04c0*/  IMAD.WIDE R20, R27, 0x8, R20 ;  /* 0x000000081b147825 */ /* 0x001fcc00078e0214 */
[----:B------:R0:W-:Y:S04]  /*04d0*/  STG.E.64 desc[UR4][R20.64], R12 ;  /* 0x0000000c14007986 */ /* 0x0001e8000c101b04 */
.L_x_952:
[----:B------:R-:W-:Y:S05]  /*04e0*/  BSYNC.RECONVERGENT B0 ;  /* 0x0000000000007941 */ /* 0x000fea0003800200 */
.L_x_949:
[----:B0---4-:R-:W4:Y:S01]  /*04f0*/  LDG.E R12, desc[UR4][R2.64] ;  /* 0x00000004020c7981 */ /* 0x011f22000c1e1900 */
[----:B------:R-:W-:Y:S02]  /*0500*/  MOV R13, 0x3 ;  /* 0x00000003000d7802 */ /* 0x000fe40000000f00 */
[----:B------:R-:W-:-:S03]  /*0510*/  IADD3 R0, PT, PT, R25, R0, RZ ;  /* 0x0000000019007210 */ /* 0x000fc60007ffe0ff */
[----:B----4-:R-:W-:-:S05]  /*0520*/  IMAD R13, R12, R13, 0x6 ;  /* 0x000000060c0d7424 */ /* 0x010fca00078e020d */
[----:B------:R-:W-:-:S13]  /*0530*/  ISETP.GE.AND P0, PT, R0, R13, PT ;  /* 0x0000000d0000720c */ /* 0x000fda0003f06270 */
[----:B------:R-:W-:Y:S05]  /*0540*/  @!P0 BRA `(.L_x_953) ;  /* 0xfffffff800f48947 */ /* 0x000fea000383ffff */
[----:B------:R-:W-:Y:S05]  /*0550*/  EXIT ;  /* 0x000000000000794d */ /* 0x000fea0003800000 */
.L_x_954:
        /* <DEDUP_REMOVED lines=10> */
.L_x_2067:


//--------------------- .text._Z21Vext_cal_ini_backwardPiPdS0_S0_S0_S0_S_S0_S0_S0_S0_S0_S_S_S_S0_S0_S0_S0_S0_S0_S0_S_S_S_S_S0_S0_S_S_S_S_S_S_S_S_S0_S0_S0_S0_S0_S0_S0_S0_S_S_S0_S0_S0_S0_S0_S0_S0_S0_S0_S0_S0_S0_S0_S0_S0_S0_S0_S0_S0_S0_ --------------------------
	.section	.text._Z21Vext_cal_ini_backwardPiPdS0_S0_S0_S0_S_S0_S0_S0_S0_S0_S_S_S_S0_S0_S0_S0_S0_S0_S0_S_S_S_S_S0_S0_S_S_S_S_S_S_S_S_S0_S0_S0_S0_S0_S0_S0_S0_S_S_S0_S0_S0_S0_S0_S0_S0_S0_S0_S0_S0_S0_S0_S0_S0_S0_S0_S0_S0_S0_,"ax",@progbits
	.align	128
        .global         _Z21Vext_cal_ini_backwardPiPdS0_S0_S0_S0_S_S0_S0_S0_S0_S0_S_S_S_S0_S0_S0_S0_S0_S0_S0_S_S_S_S_S0_S0_S_S_S_S_S_S_S_S_S0_S0_S0_S0_S0_S0_S0_S0_S_S_S0_S0_S0_S0_S0_S0_S0_S0_S0_S0_S0_S0_S0_S0_S0_S0_S0_S0_S0_S0_
        .type           _Z21Vext_cal_ini_backwardPiPdS0_S0_S0_S0_S_S0_S0_S0_S0_S0_S_S_S_S0_S0_S0_S0_S0_S0_S0_S_S_S_S_S0_S0_S_S_S_S_S_S_S_S_S0_S0_S0_S0_S0_S0_S0_S0_S_S_S0_S0_S0_S0_S0_S0_S0_S0_S0_S0_S0_S0_S0_S0_S0_S0_S0_S0_S0_S0_,@function
        .size           _Z21Vext_cal_ini_backwardPiPdS0_S0_S0_S0_S_S0_S0_S0_S0_S0_S_S_S_S0_S0_S0_S0_S0_S0_S0_S_S_S_S_S0_S0_S_S_S_S_S_S_S_S_S0_S0_S0_S0_S0_S0_S0_S0_S_S_S0_S0_S0_S0_S0_S0_S0_S0_S0_S0_S0_S0_S0_S0_S0_S0_S0_S0_S0_S0_,(.L_x_2013 - _Z21Vext_cal_ini_backwardPiPdS0_S0_S0_S0_S_S0_S0_S0_S0_S0_S_S_S_S0_S0_S0_S0_S0_S0_S0_S_S_S_S_S0_S0_S_S_S_S_S_S_S_S_S0_S0_S0_S0_S0_S0_S0_S0_S_S_S0_S0_S0_S0_S0_S0_S0_S0_S0_S0_S0_S0_S0_S0_S0_S0_S0_S0_S0_S0_)
        .other          _Z21Vext_cal_ini_backwardPiPdS0_S0_S0_S0_S_S0_S0_S0_S0_S0_S_S_S_S0_S0_S0_S0_S0_S0_S0_S_S_S_S_S0_S0_S_S_S_S_S_S_S_S_S0_S0_S0_S0_S0_S0_S0_S0_S_S_S0_S0_S0_S0_S0_S0_S0_S0_S0_S0_S0_S0_S0_S0_S0_S0_S0_S0_S0_S0_,@"STO_CUDA_ENTRY STV_DEFAULT"
_Z21Vext_cal_ini_backwardPiPdS0_S0_S0_S0_S_S0_S0_S0_S0_S0_S_S_S_S0_S0_S0_S0_S0_S0_S0_S_S_S_S_S0_S0_S_S_S_S_S_S_S_S_S0_S0_S0_S0_S0_S0_S0_S0_S_S_S0_S0_S0_S0_S0_S0_S0_S0_S0_S0_S0_S0_S0_S0_S0_S0_S0_S0_S0_S0_:
.text._Z21Vext_cal_ini_backwardPiPdS0_S0_S0_S0_S_S0_S0_S0_S0_S0_S_S_S_S0_S0_S0_S0_S0_S0_S0_S_S_S_S_S0_S0_S_S_S_S_S_S_S_S_S0_S0_S0_S0_S0_S0_S0_S0_S_S_S0_S0_S0_S0_S0_S0_S0_S0_S0_S0_S0_S0_S0_S0_S0_S0_S0_S0_S0_S0_:
[----:B------:R-:W0:Y:S08]  /*0000*/  LDC R1, c[0x0][0x37c] ;  /* 0x0000df00ff017b82 */ /* 0x000e300000000800 */
[----:B------:R-:W1:Y:S01]  /*0010*/  LDC.64 R2, c[0x0][0x3b0] ;  /* 0x0000ec00ff027b82 */ /* 0x000e620000000a00 */
[----:B------:R-:W1:Y:S01]  /*0020*/  LDCU.64 UR4, c[0x0][0x358] ;  /* 0x00006b00ff0477ac */ /* 0x000e620008000a00 */
[----:B0-----:R-:W-:-:S06]  /*0030*/  VIADD R1, R1, 0xffffffd8 ;  /* 0xffffffd801017836 */ /* 0x001fcc0000000000 */
[----:B------:R-:W0:Y:S08]  /*0040*/  LDC.64 R4, c[0x0][0x3e0] ;  /* 0x0000f800ff047b82 */ /* 0x000e300000000a00 */
[----:B------:R-:W2:Y:S08]  /*0050*/  LDC.64 R6, c[0x0][0x3e8] ;  /* 0x0000fa00ff067b82 */ /* 0x000eb00000000a00 */
[----:B------:R-:W3:Y:S01]  /*0060*/  LDC.64 R8, c[0x0][0x3f0] ;  /* 0x0000fc00ff087b82 */ /* 0x000ee20000000a00 */
[----:B-1----:R-:W4:Y:S07]  /*0070*/  LDG.E R2, desc[UR4][R2.64] ;  /* 0x0000000402027981 */ /* 0x002f2e000c1e1900 */
[----:B------:R-:W1:Y:S01]  /*0080*/  LDC.64 R10, c[0x0][0x430] ;  /* 0x00010c00ff0a7b82 */ /* 0x000e620000000a00 */
[----:B0-----:R0:W4:Y:S07]  /*0090*/  LDG.E R5, desc[UR4][R4.64] ;  /* 0x0000000404057981 */ /* 0x00112e000c1e1900 */
[----:B------:R-:W5:Y:S01]  /*00a0*/  LDC.64 R12, c[0x0][0x438] ;  /* 0x00010e00ff0c7b82 */ /* 0x000f620000000a00 */
[----:B--2---:R-:W2:Y:S07]  /*00b0*/  LDG.E R7, desc[UR4][R6.64] ;  /* 0x0000000406077981 */ /* 0x004eae000c1e1900 */
[----:B------:R-:W0:Y:S01]  /*00c0*/  LDC.64 R14, c[0x0][0x440] ;  /* 0x00011000ff0e7b82 */ /* 0x000e220000000a00 */
[----:B---3--:R-:W3:Y:S07]  /*00d0*/  LDG.E R9, desc[UR4][R8.64] ;  /* 0x0000000408097981 */ /* 0x008eee000c1e1900 */
[----:B------:R-:W0:Y:S01]  /*00e0*/  LDC.64 R16, c[0x0][0x448] ;  /* 0x00011200ff107b82 */ /* 0x000e220000000a00 */
[----:B-1----:R-:W3:Y:S07]  /*00f0*/  LDG.E R11, desc[UR4][R10.64] ;  /* 0x000000040a0b7981 */ /* 0x002eee000c1e1900 */
[----:B------:R-:W1:Y:S01]  /*0100*/  LDC.64 R18, c[0x0][0x380] ;  /* 0x0000e000ff127b82 */ /* 0x000e620000000a00 */
[----:B-----5:R-:W5:Y:S04]  /*0110*/  LDG.E R12, desc[UR4][R12.64] ;  /* 0x000000040c0c7981 */ /* 0x020f68000c1e1900 */
[----:B0-----:R-:W5:Y:S04]  /*0120*/  LDG.E R14, desc[UR4][R14.64] ;  /* 0x000000040e0e7981 */ /* 0x001f68000c1e1900 */
[----:B------:R-:W5:Y:S04]  /*0130*/  LDG.E R16, desc[UR4][R16.64] ;  /* 0x0000000410107981 */ /* 0x000f68000c1e1900 */
[----:B-1----:R-:W5:Y:S01]  /*0140*/  LDG.E R18, desc[UR4][R18.64] ;  /* 0x0000000412127981 */ /* 0x002f62000c1e1900 */
[----:B------:R-:W0:Y:S01]  /*0150*/  S2R R4, SR_TID.X ;  /* 0x0000000000047919 */ /* 0x000e220000002100 */
[----:B------:R-:W0:Y:S08]  /*0160*/  S2UR UR6, SR_CTAID.X ;  /* 0x00000000000679c3 */ /* 0x000e300000002500 */
[----:B------:R-:W0:Y:S01]  /*0170*/  LDC R3, c[0x0][0x360] ;  /* 0x0000d800ff037b82 */ /* 0x000e220000000800 */
[----:B----4-:R-:W-:-:S04]  /*0180*/  IMAD R2, R2, R5, RZ ;  /* 0x0000000502027224 */ /* 0x010fc800078e02ff */
[----:B--2---:R-:W-:-:S04]  /*0190*/  IMAD R0, R2, R7, RZ ;  /* 0x0000000702007224 */ /* 0x004fc800078e02ff */
[----:B---3--:R-:W-:-:S04]  /*01a0*/  IMAD R0, R0, R9, RZ ;  /* 0x0000000900007224 */ /* 0x008fc800078e02ff */
[----:B------:R-:W-:-:S04]  /*01b0*/  IMAD R2, R0, R11, RZ ;  /* 0x0000000b00027224 */ /* 0x000fc800078e02ff */
[----:B------:R-:W-:-:S04]  /*01c0*/  IMAD R11, R11, R2, RZ ;  /* 0x000000020b0b7224 */ /* 0x000fc800078e02ff */
[----:B-----5:R-:W-:-:S04]  /*01d0*/  IMAD R11, R12, R11, RZ ;  /* 0x0000000b0c0b7224 */ /* 0x020fc800078e02ff */
[----:B------:R-:W-:Y:S02]  /*01e0*/  IMAD R11, R14, R11, RZ ;  /* 0x0000000b0e0b7224 */ /* 0x000fe400078e02ff */
[----:B0-----:R-:W-:Y:S02]  /*01f0*/  IMAD R2, R3, UR6, R4 ;  /* 0x0000000603027c24 */ /* 0x001fe4000f8e0204 */
[----:B------:R-:W-:-:S04]  /*0200*/  IMAD R11, R16, R11, RZ ;  /* 0x0000000b100b7224 */ /* 0x000fc800078e02ff */
[----:B------:R-:W-:-:S05]  /*0210*/  IMAD R11, R18, R11, RZ ;  /* 0x0000000b120b7224 */ /* 0x000fca00078e02ff */
[----:B------:R-:W-:-:S13]  /*0220*/  ISETP.GE.AND P0, PT, R2, R11, PT ;  /* 0x0000000b0200720c */ /* 0x000fda0003f06270 */
[----:B------:R-:W-:Y:S05]  /*0230*/  @P0 EXIT ;  /* 0x000000000000094d */ /* 0x000fea0003800000 */
[----:B------:R-:W0:Y:S01]  /*0240*/  LDCU UR8, c[0x0][0x370] ;  /* 0x00006e00ff0877ac */ /* 0x000e220008000800 */
[----:B------:R-:W1:Y:S01]  /*0250*/  LDCU.64 UR6, c[0x4][0x1c8] ;  /* 0x01003900ff0677ac */ /* 0x000e620008000a00 */
[----:B0-----:R-:W-:-:S07]  /*0260*/  IMAD R3, R3, UR8, RZ ;  /* 0x0000000803037c24 */ /* 0x001fce000f8e02ff */
.L_x_1053:
[----:B------:R-:W0:Y:S08]  /*0270*/  LDC.64 R4, c[0x0][0x460] ;  /* 0x00011800ff047b82 */ /* 0x000e300000000a00 */
[----:B------:R-:W2:Y:S08]  /*0280*/  LDC.64 R8, c[0x0][0x430] ;  /* 0x00010c00ff087b82 */ /* 0x000eb00000000a00 */
[----:B------:R-:W3:Y:S08]  /*0290*/  LDC.64 R10, c[0x0][0x438] ;  /* 0x00010e00ff0a7b82 */ /* 0x000ef00000000a00 */
[----:B------:R-:W4:Y:S01]  /*02a0*/  LDC.64 R12, c[0x0][0x440] ;  /* 0x00011000ff0c7b82 */ /* 0x000f220000000a00 */
[----:B0-----:R-:W-:-:S05]  /*02b0*/  IMAD.WIDE R4, R2, 0x4, R4 ;  /* 0x0000000402047825 */ /* 0x001fca00078e0204 */
[----:B------:R0:W-:Y:S02]  /*02c0*/  STG.E desc[UR4][R4.64], RZ ;  /* 0x000000ff04007986 */ /* 0x0001e4000c101904 */
[----:B------:R-:W5:Y:S02]  /*02d0*/  LDC.64 R14, c[0x0][0x448] ;  /* 0x00011200ff0e7b82 */ /* 0x000f640000000a00 */
[----:B--2---:R-:W2:Y:S06]  /*02e0*/  LDG.E R7, desc[UR4][R8.64] ;  /* 0x0000000408077981 */ /* 0x004eac000c1e1900 */
[----:B------:R-:W1:Y:S01]  /*02f0*/  LDC.64 R16, c[0x0][0x380] ;  /* 0x0000e000ff107b82 */ /* 0x000e620000000a00 */
[----:B---3--:R-:W3:Y:S04]  /*0300*/  LDG.E R6, desc[UR4][R10.64] ;  /* 0x000000040a067981 */ /* 0x008ee8000c1e1900 */
[----:B----4-:R-:W4:Y:S03]  /*0310*/  LDG.E R18, desc[UR4][R12.64] ;  /* 0x000000040c127981 */ /* 0x010f26000c1e1900 */
[----:B------:R-:W0:Y:S01]  /*0320*/  LDC.64 R30, c[0x0][0x470] ;  /* 0x00011c00ff1e7b82 */ /* 0x000e220000000a00 */
[----:B-----5:R-:W5:Y:S04]  /*0330*/  LDG.E R19, desc[UR4][R14.64] ;  /* 0x000000040e137981 */ /* 0x020f68000c1e1900 */
[----:B-1----:R-:W5:Y:S01]  /*0340*/  LDG.E R20, desc[UR4][R16.64] ;  /* 0x0000000410147981 */ /* 0x002f62000c1e1900 */
[----:B--2---:R-:W-:-:S04]  /*0350*/  IMAD R7, R0, R7, RZ ;  /* 0x0000000700077224 */ /* 0x004fc800078e02ff */
[----:B---3--:R-:W-:-:S04]  /*0360*/  IMAD R7, R6, R7, RZ ;  /* 0x0000000706077224 */ /* 0x008fc800078e02ff */
[----:B----4-:R-:W-:-:S04]  /*0370*/  IMAD R18, R18, R7, RZ ;  /* 0x0000000712127224 */ /* 0x010fc800078e02ff */
[----:B-----5:R-:W-:-:S04]  /*0380*/  IMAD R19, R19, R18, RZ ;  /* 0x0000001213137224 */ /* 0x020fc800078e02ff */
[----:B------:R-:W-:-:S05]  /*0390*/  IMAD R19, R20, R19, RZ ;  /* 0x0000001314137224 */ /* 0x000fca00078e02ff */
[----:B------:R-:W-:-:S04]  /*03a0*/  IABS R7, R19 ;  /* 0x0000001300077213 */ /* 0x000fc80000000000 */
[----:B------:R-:W1:Y:S08]  /*03b0*/  I2F.RP R6, R7 ;  /* 0x0000000700067306 */ /* 0x000e700000209400 */
[----:B-1----:R-:W0:Y:S02]  /*03c0*/  MUFU.RCP R6, R6 ;  /* 0x0000000600067308 */ /* 0x002e240000001000 */
[----:B0-----:R-:W-:-:S06]  /*03d0*/  VIADD R4, R6, 0xffffffe ;  /* 0x0ffffffe06047836 */ /* 0x001fcc0000000000 */
[----:B------:R0:W1:Y:S01]  /*03e0*/  F2I.FTZ.U32.TRUNC.NTZ R5, R4 ;  /* 0x0000000400057305 */ /* 0x000062000021f000 */
[----:B------:R-:W-:Y:S02]  /*03f0*/  IABS R20, R2 ;  /* 0x0000000200147213 */ /* 0x000fe40000000000 */
[----:B------:R-:W-:Y:S01]  /*0400*/  IABS R22, R19 ;  /* 0x0000001300167213 */ /* 0x000fe20000000000 */
[----:B0-----:R-:W-:Y:S02]  /*0410*/  IMAD.MOV.U32 R4, RZ, RZ, RZ ;  /* 0x000000ffff047224 */ /* 0x001fe400078e00ff */
[----:B-1----:R-:W-:-:S04]  /*0420*/  IMAD.MOV R18, RZ, RZ, -R5 ;  /* 0x000000ffff127224 */ /* 0x002fc800078e0a05 */
[----:B------:R-:W-:Y:S02]  /*0430*/  IMAD R21, R18, R7, RZ ;  /* 0x0000000712157224 */ /* 0x000fe400078e02ff */
[----:B------:R-:W-:Y:S02]  /*0440*/  IMAD.MOV.U32 R18, RZ, RZ, R20 ;  /* 0x000000ffff127224 */ /* 0x000fe400078e0014 */
[----:B------:R-:W-:Y:S01]  /*0450*/  IMAD.HI.U32 R5, R5, R21, R4 ;  /* 0x0000001505057227 */ /* 0x000fe200078e0004 */
[----:B------:R-:W-:Y:S01]  /*0460*/  IADD3 R6, PT, PT, RZ, -R22, RZ ;  /* 0x80000016ff067210 */ /* 0x000fe20007ffe0ff */
[----:B------:R-:W0:Y:S04]  /*0470*/  LDC.64 R20, c[0x0][0x468] ;  /* 0x00011a00ff147b82 */ /* 0x000e280000000a00 */
[----:B------:R-:W-:-:S04]  /*0480*/  IMAD.HI.U32 R5, R5, R18, RZ ;  /* 0x0000001205057227 */ /* 0x000fc800078e00ff */
[----:B------:R-:W-:-:S05]  /*0490*/  IMAD R4, R5, R6, R18 ;  /* 0x0000000605047224 */ /* 0x000fca00078e0212 */
[----:B------:R-:W-:-:S13]  /*04a0*/  ISETP.GT.U32.AND P1, PT, R7, R4, PT ;  /* 0x000000040700720c */ /* 0x000fda0003f24070 */
[----:B------:R-:W-:-:S05]  /*04b0*/  @!P1 IMAD.IADD R4, R4, 0x1, -R7 ;  /* 0x0000000104049824 */ /* 0x000fca00078e0a07 */
[----:B------:R-:W-:Y:S02]  /*04c0*/  ISETP.GE.U32.AND P0, PT, R4, R7, PT ;  /* 0x000000070400720c */ /* 0x000fe40003f06070 */
[----:B------:R-:W-:Y:S01]  /*04d0*/  LOP3.LUT R4, R2, R19, RZ, 0x3c, !PT ;  /* 0x0000001302047212 */ /* 0x000fe200078e3cff */
[----:B------:R-:W-:Y:S01]  /*04e0*/  @!P1 VIADD R5, R5, 0x1 ;  /* 0x0000000105059836 */ /* 0x000fe20000000000 */
[----:B------:R-:W-:Y:S02]  /*04f0*/  ISETP.NE.AND P1, PT, R19, RZ, PT ;  /* 0x000000ff1300720c */ /* 0x000fe40003f25270 */
[----:B------:R-:W-:-:S07]  /*0500*/  ISETP.GE.AND P2, PT, R4, RZ, PT ;  /* 0x000000ff0400720c */ /* 0x000fce0003f46270 */
[----:B------:R-:W-:-:S04]  /*0510*/  @P0 VIADD R5, R5, 0x1 ;  /* 0x0000000105050836 */ /* 0x000fc80000000000 */
[----:B------:R-:W-:Y:S02]  /*0520*/  IMAD.MOV.U32 R7, RZ, RZ, R5 ;  /* 0x000000ffff077224 */ /* 0x000fe400078e0005 */
[----:B0-----:R-:W-:-:S04]  /*0530*/  IMAD.WIDE R20, R2, 0x4, R20 ;  /* 0x0000000402147825 */ /* 0x001fc800078e0214 */
[----:B------:R-:W-:Y:S01]  /*0540*/  @!P2 IMAD.MOV R7, RZ, RZ, -R7 ;  /* 0x000000ffff07a224 */ /* 0x000fe200078e0a07 */
[----:B------:R-:W-:-:S05]  /*0550*/  @!P1 LOP3.LUT R7, RZ, R19, RZ, 0x33, !PT ;  /* 0x00000013ff079212 */ /* 0x000fca00078e33ff */
[----:B------:R0:W-:Y:S04]  /*0560*/  STG.E desc[UR4][R20.64], R7 ;  /* 0x0000000714007986 */ /* 0x0001e8000c101904 */
[----:B------:R-:W2:Y:S04]  /*0570*/  LDG.E R5, desc[UR4][R10.64] ;  /* 0x000000040a057981 */ /* 0x000ea8000c1e1900 */
[----:B------:R-:W2:Y:S04]  /*0580*/  LDG.E R6, desc[UR4][R12.64] ;  /* 0x000000040c067981 */ /* 0x000ea8000c1e1900 */
[----:B------:R-:W3:Y:S04]  /*0590*/  LDG.E R18, desc[UR4][R14.64] ;  /* 0x000000040e127981 */ /* 0x000ee8000c1e1900 */
[----:B------:R-:W4:Y:S04]  /*05a0*/  LDG.E R19, desc[UR4][R16.64] ;  /* 0x0000000410137981 */ /* 0x000f28000c1e1900 */
[----:B------:R-:W5:Y:S01]  /*05b0*/  LDG.E R4, desc[UR4][R8.64] ;  /* 0x0000000408047981 */ /* 0x000f62000c1e1900 */
[----:B0-----:R-:W-:-:S02]  /*05c0*/  IMAD R7, R0, R7, RZ ;  /* 0x0000000700077224 */ /* 0x001fc400078e02ff */
[----:B------:R-:W-:-:S04]  /*05d0*/  IMAD.WIDE R30, R2, 0x4, R30 ;  /* 0x00000004021e7825 */ /* 0x000fc800078e021e */
[----:B--2---:R-:W-:-:S04]  /*05e0*/  IMAD R23, R5, R6, RZ ;  /* 0x0000000605177224 */ /* 0x004fc800078e02ff */
[----:B------:R-:W-:-:S04]  /*05f0*/  IMAD R5, R0, R23, RZ ;  /* 0x0000001700057224 */ /* 0x000fc800078e02ff */
[----:B---3--:R-:W-:-:S04]  /*0600*/  IMAD R6, R18, R5, RZ ;  /* 0x0000000512067224 */ /* 0x008fc800078e02ff */
[----:B----4-:R-:W-:-:S05]  /*0610*/  IMAD R6, R19, R6, RZ ;  /* 0x0000000613067224 */ /* 0x010fca00078e02ff */
[----:B------:R-:W-:-:S04]  /*0620*/  IABS R24, R6 ;  /* 0x0000000600187213 */ /* 0x000fc80000000000 */
[----:B------:R-:W0:Y:S08]  /*0630*/  I2F.RP R22, R24 ;  /* 0x0000001800167306 */ /* 0x000e300000209400 */
[----:B0-----:R-:W0:Y:S01]  /*0640*/  MUFU.RCP R22, R22 ;  /* 0x0000001600167308 */ /* 0x001e220000001000 */
[----:B------:R-:W-:Y:S02]  /*0650*/  IMAD.MOV R18, RZ, RZ, -R18 ;  /* 0x000000ffff127224 */ /* 0x000fe400078e0a12 */
[----:B-----5:R-:W-:Y:S01]  /*0660*/  IMAD R4, R4, R7, RZ ;  /* 0x0000000704047224 */ /* 0x020fe200078e02ff */
[----:B0-----:R-:W-:-:S06]  /*0670*/  IADD3 R5, PT, PT, R22, 0xffffffe, RZ ;  /* 0x0ffffffe16057810 */ /* 0x001fcc0007ffe0ff */
[----:B------:R-:W0:Y:S01]  /*0680*/  F2I.FTZ.U32.TRUNC.NTZ R5, R5 ;  /* 0x0000000500057305 */ /* 0x000e22000021f000 */
[----:B------:R-:W-:Y:S02]  /*0690*/  IMAD.MOV.U32 R7, RZ, RZ, R18 ;  /* 0x000000ffff077224 */ /* 0x000fe400078e0012 */
[----:B------:R-:W-:-:S04]  /*06a0*/  IMAD R4, R4, R23, RZ ;  /* 0x0000001704047224 */ /* 0x000fc800078e02ff */
[----:B------:R-:W-:-:S04]  /*06b0*/  IMAD R4, R7, R4, RZ ;  /* 0x0000000407047224 */ /* 0x000fc800078e02ff */
[----:B------:R-:W-:Y:S02]  /*06c0*/  IMAD R19, R19, R4, R2 ;  /* 0x0000000413137224 */ /* 0x000fe400078e0202 */
[--C-:B0-----:R-:W-:Y:S02]  /*06d0*/  IMAD.MOV R7, RZ, RZ, -R5.reuse ;  /* 0x000000ffff077224 */ /* 0x101fe400078e0a05 */
[----:B------:R-:W-:Y:S02]  /*06e0*/  IMAD.MOV.U32 R4, RZ, RZ, RZ ;  /* 0x000000ffff047224 */ /* 0x000fe400078e00ff */
[----:B------:R-:W-:Y:S01]  /*06f0*/  IMAD R7, R7, R24, RZ ;  /* 0x0000001807077224 */ /* 0x000fe200078e02ff */
[----:B------:R-:W-:Y:S02]  /*0700*/  IABS R23, R19 ;  /* 0x0000001300177213 */ /* 0x000fe40000000000 */
[----:B------:R-:W-:Y:S01]  /*0710*/  IABS R18, R6 ;  /* 0x0000000600127213 */ /* 0x000fe20000000000 */
[----:B------:R-:W-:-:S04]  /*0720*/  IMAD.HI.U32 R4, R5, R7, R4 ;  /* 0x0000000705047227 */ /* 0x000fc800078e0004 */
[----:B------:R-:W-:Y:S02]  /*0730*/  IMAD.MOV R5, RZ, RZ, -R18 ;  /* 0x000000ffff057224 */ /* 0x000fe400078e0a12 */
[----:B------:R-:W-:-:S04]  /*0740*/  IMAD.HI.U32 R4, R4, R23, RZ ;  /* 0x0000001704047227 */ /* 0x000fc800078e00ff */
[----:B------:R-:W-:-:S05]  /*0750*/  IMAD R5, R4, R5, R23 ;  /* 0x0000000504057224 */ /* 0x000fca00078e0217 */
[----:B------:R-:W-:Y:S02]  /*0760*/  ISETP.GT.U32.AND P1, PT, R24, R5, PT ;  /* 0x000000051800720c */ /* 0x000fe40003f24070 */
[----:B------:R-:W-:-:S11]  /*0770*/  LOP3.LUT R19, R19, R6, RZ, 0x3c, !PT ;  /* 0x0000000613137212 */ /* 0x000fd600078e3cff */
[----:B------:R-:W-:-:S04]  /*0780*/  @!P1 IADD3 R5, PT, PT, R5, -R24, RZ ;  /* 0x8000001805059210 */ /* 0x000fc80007ffe0ff */
[----:B------:R-:W-:Y:S01]  /*0790*/  ISETP.GE.U32.AND P0, PT, R5, R24, PT ;  /* 0x000000180500720c */ /* 0x000fe20003f06070 */
[----:B------:R-:W-:Y:S01]  /*07a0*/  @!P1 VIADD R4, R4, 0x1 ;  /* 0x0000000104049836 */ /* 0x000fe20000000000 */
[----:B------:R-:W-:Y:S02]  /*07b0*/  ISETP.GE.AND P2, PT, R19, RZ, PT ;  /* 0x000000ff1300720c */ /* 0x000fe40003f46270 */
[----:B------:R-:W-:-:S09]  /*07c0*/  ISETP.NE.AND P1, PT, R6, RZ, PT ;  /* 0x000000ff0600720c */ /* 0x000fd20003f25270 */
[----:B------:R-:W-:-:S04]  /*07d0*/  @P0 VIADD R4, R4, 0x1 ;  /* 0x0000000104040836 */ /* 0x000fc80000000000 */
[----:B------:R-:W-:Y:S01]  /*07e0*/  @!P2 IMAD.MOV R4, RZ, RZ, -R4 ;  /* 0x000000ffff04a224 */ /* 0x000fe200078e0a04 */
[----:B------:R-:W-:-:S05]  /*07f0*/  @!P1 LOP3.LUT R4, RZ, R6, RZ, 0x33, !PT ;  /* 0x00000006ff049212 */ /* 0x000fca00078e33ff */
[----:B------:R0:W-:Y:S04]  /*0800*/  STG.E desc[UR4][R30.64], R4 ;  /* 0x000000041e007986 */ /* 0x0001e8000c101904 */
[----:B------:R-:W2:Y:S04]  /*0810*/  LDG.E R19, desc[UR4][R14.64] ;  /* 0x000000040e137981 */ /* 0x000ea8000c1e1900 */
[----:B------:R-:W2:Y:S04]  /*0820*/  LDG.E R22, desc[UR4][R16.64] ;  /* 0x0000000410167981 */ /* 0x000ea8000c1e1900 */
[----:B------:R-:W3:Y:S04]  /*0830*/  LDG.E R18, desc[UR4][R12.64] ;  /* 0x000000040c127981 */ /* 0x000ee8000c1e1900 */
[----:B------:R-:W4:Y:S04]  /*0840*/  LDG.E R5, desc[UR4][R20.64] ;  /* 0x0000000414057981 */ /* 0x000f28000c1e1900 */
[----:B------:R-:W5:Y:S04]  /*0850*/  LDG.E R7, desc[UR4][R10.64] ;  /* 0x000000040a077981 */ /* 0x000f68000c1e1900 */
[----:B------:R-:W5:Y:S01]  /*0860*/  LDG.E R6, desc[UR4][R8.64] ;  /* 0x0000000408067981 */ /* 0x000f62000c1e1900 */
[----:B0-----:R-:W-:-:S02]  /*0870*/  IMAD R4, R0, R4, RZ ;  /* 0x0000000400047224 */ /* 0x001fc400078e02ff */
[----:B--2---:R-:W-:Y:S02]  /*0880*/  IMAD R26, R19, R22, RZ ;  /* 0x00000016131a7224 */ /* 0x004fe400078e02ff */
[----:B---3--:R-:W-:-:S04]  /*0890*/  IMAD R19, R0, R18, RZ ;  /* 0x0000001200137224 */ /* 0x008fc800078e02ff */
[----:B------:R-:W-:-:S05]  /*08a0*/  IMAD R22, R19, R26, RZ ;  /* 0x0000001a13167224 */ /* 0x000fca00078e02ff */
[----:B------:R-:W-:-:S04]  /*08b0*/  IABS R25, R22 ;  /* 0x0000001600197213 */ /* 0x000fc80000000000 */
[----:B------:R-:W0:Y:S08]  /*08c0*/  I2F.RP R23, R25 ;  /* 0x0000001900177306 */ /* 0x000e300000209400 */
[----:B0-----:R-:W0:Y:S01]  /*08d0*/  MUFU.RCP R23, R23 ;  /* 0x0000001700177308 */ /* 0x001e220000001000 */
[----:B----4-:R-:W-:Y:S02]  /*08e0*/  IMAD R19, R0, R5, RZ ;  /* 0x0000000500137224 */ /* 0x010fe400078e02ff */
[----:B-----5:R-:W-:-:S02]  /*08f0*/  IMAD R7, R7, R18, RZ ;  /* 0x0000001207077224 */ /* 0x020fc400078e02ff */
[----:B------:R-:W-:-:S04]  /*0900*/  IMAD R6, R6, R19, RZ ;  /* 0x0000001306067224 */ /* 0x000fc800078e02ff */
[----:B------:R-:W-:Y:S02]  /*0910*/  IMAD R6, R6, R7, RZ ;  /* 0x0000000706067224 */ /* 0x000fe400078e02ff */
[----:B0-----:R-:W-:-:S04]  /*0920*/  VIADD R24, R23, 0xffffffe ;  /* 0x0ffffffe17187836 */ /* 0x001fc80000000000 */
[----:B------:R-:W0:Y:S01]  /*0930*/  F2I.FTZ.U32.TRUNC.NTZ R5, R24 ;  /* 0x0000001800057305 */ /* 0x000e22000021f000 */
[----:B------:R-:W-:Y:S02]  /*0940*/  IMAD R7, R4, R7, RZ ;  /* 0x0000000704077224 */ /* 0x000fe400078e02ff */
[----:B------:R-:W-:-:S04]  /*0950*/  IMAD R6, R6, R26, RZ ;  /* 0x0000001a06067224 */ /* 0x000fc800078e02ff */
[----:B------:R-:W-:-:S05]  /*0960*/  IMAD R7, R7, R26, R6 ;  /* 0x0000001a07077224 */ /* 0x000fca00078e0206 */
[----:B------:R-:W-:Y:S01]  /*0970*/  IADD3 R7, PT, PT, -R7, R2, RZ ;  /* 0x0000000207077210 */ /* 0x000fe20007ffe1ff */
[----:B0-----:R-:W-:-:S03]  /*0980*/  IMAD.MOV R4, RZ, RZ, -R5 ;  /* 0x000000ffff047224 */ /* 0x001fc600078e0a05 */
[----:B------:R-:W-:Y:S01]  /*0990*/  IABS R6, R7 ;  /* 0x0000000700067213 */ /* 0x000fe20000000000 */
[----:B------:R-:W-:Y:S02]  /*09a0*/  IMAD R19, R4, R25, RZ ;  /* 0x0000001904137224 */ /* 0x000fe400078e02ff */
[----:B------:R-:W-:Y:S01]  /*09b0*/  IMAD.MOV.U32 R4, RZ, RZ, RZ ;  /* 0x000000ffff047224 */ /* 0x000fe200078e00ff */
[----:B------:R-:W-:-:S03]  /*09c0*/  IABS R18, R22 ;  /* 0x0000001600127213 */ /* 0x000fc60000000000 */
[----:B------:R-:W-:-:S04]  /*09d0*/  IMAD.HI.U32 R4, R5, R19, R4 ;  /* 0x0000001305047227 */ /* 0x000fc800078e0004 */
[----:B------:R-:W-:Y:S02]  /*09e0*/  IMAD.MOV.U32 R5, RZ, RZ, R6 ;  /* 0x000000ffff057224 */ /* 0x000fe400078e0006 */
[----:B------:R-:W-:Y:S02]  /*09f0*/  IMAD.MOV R18, RZ, RZ, -R18 ;  /* 0x000000ffff127224 */ /* 0x000fe400078e0a12 */
[----:B------:R-:W-:-:S04]  /*0a00*/  IMAD.HI.U32 R6, R4, R5, RZ ;  /* 0x0000000504067227 */ /* 0x000fc800078e00ff */
[----:B------:R-:W-:Y:S02]  /*0a10*/  IMAD R18, R6, R18, R5 ;  /* 0x0000001206127224 */ /* 0x000fe400078e0205 */
[----:B------:R-:W0:Y:S03]  /*0a20*/  LDC.64 R4, c[0x0][0x478] ;  /* 0x00011e00ff047b82 */ /* 0x000e260000000a00 */
[----:B------:R-:W-:Y:S02]  /*0a30*/  ISETP.GT.U32.AND P1, PT, R25, R18, PT ;  /* 0x000000121900720c */ /* 0x000fe40003f24070 */
[----:B------:R-:W-:-:S11]  /*0a40*/  LOP3.LUT R7, R7, R22, RZ, 0x3c, !PT ;  /* 0x0000001607077212 */ /* 0x000fd600078e3cff */
[----:B------:R-:W-:-:S05]  /*0a50*/  @!P1 IMAD.IADD R18, R18, 0x1, -R25 ;  /* 0x0000000112129824 */ /* 0x000fca00078e0a19 */
[----:B------:R-:W-:Y:S01]  /*0a60*/  ISETP.GE.U32.AND P0, PT, R18, R25, PT ;  /* 0x000000191200720c */ /* 0x000fe20003f06070 */
[----:B------:R-:W-:Y:S01]  /*0a70*/  @!P1 VIADD R6, R6, 0x1 ;  /* 0x0000000106069836 */ /* 0x000fe20000000000 */
[----:B------:R-:W-:Y:S02]  /*0a80*/  ISETP.GE.AND P2, PT, R7, RZ, PT ;  /* 0x000000ff0700720c */ /* 0x000fe40003f46270 */
[----:B------:R-:W-:Y:S01]  /*0a90*/  ISETP.NE.AND P1, PT, R22, RZ, PT ;  /* 0x000000ff1600720c */ /* 0x000fe20003f25270 */
[----:B0-----:R-:W-:-:S08]  /*0aa0*/  IMAD.WIDE R4, R2, 0x4, R4 ;  /* 0x0000000402047825 */ /* 0x001fd000078e0204 */
[----:B------:R-:W-:-:S05]  /*0ab0*/  @P0 IADD3 R6, PT, PT, R6, 0x1, RZ ;  /* 0x0000000106060810 */ /* 0x000fca0007ffe0ff */
[----:B------:R-:W-:Y:S01]  /*0ac0*/  @!P2 IMAD.MOV R6, RZ, RZ, -R6 ;  /* 0x000000ffff06a224 */ /* 0x000fe200078e0a06 */
[----:B------:R-:W-:-:S05]  /*0ad0*/  @!P1 LOP3.LUT R6, RZ, R22, RZ, 0x33, !PT ;  /* 0x00000016ff069212 */ /* 0x000fca00078e33ff */
[----:B------:R0:W-:Y:S04]  /*0ae0*/  STG.E desc[UR4][R4.64], R6 ;  /* 0x0000000604007986 */ /* 0x0001e8000c101904 */
[----:B------:R-:W2:Y:S04]  /*0af0*/  LDG.E R18, desc[UR4][R14.64] ;  /* 0x000000040e127981 */ /* 0x000ea8000c1e1900 */
[----:B------:R-:W2:Y:S04]  /*0b00*/  LDG.E R25, desc[UR4][R16.64] ;  /* 0x0000000410197981 */ /* 0x000ea8000c1e1900 */
[----:B------:R-:W3:Y:S04]  /*0b10*/  LDG.E R7, desc[UR4][R20.64] ;  /* 0x0000000414077981 */ /* 0x000ee8000c1e1900 */
[----:B------:R-:W4:Y:S04]  /*0b20*/  LDG.E R23, desc[UR4][R12.64] ;  /* 0x000000040c177981 */ /* 0x000f28000c1e1900 */
[----:B------:R-:W4:Y:S04]  /*0b30*/  LDG.E R22, desc[UR4][R10.64] ;  /* 0x000000040a167981 */ /* 0x000f28000c1e1900 */
[----:B------:R-:W5:Y:S04]  /*0b40*/  LDG.E R19, desc[UR4][R8.64] ;  /* 0x0000000408137981 */ /* 0x000f68000c1e1900 */
[----:B------:R-:W5:Y:S01]  /*0b50*/  LDG.E R24, desc[UR4][R30.64] ;  /* 0x000000041e187981 */ /* 0x000f62000c1e1900 */
[----:B--2---:R-:W-:-:S04]  /*0b60*/  IMAD R29, R18, R25, RZ ;  /* 0x00000019121d7224 */ /* 0x004fc800078e02ff */
[----:B------:R-:W-:-:S05]  /*0b70*/  IMAD R18, R0, R29, RZ ;  /* 0x0000001d00127224 */ /* 0x000fca00078e02ff */
[----:B------:R-:W-:-:S04]  /*0b80*/  IABS R28, R18 ;  /* 0x00000012001c7213 */ /* 0x000fc80000000000 */
[----:B------:R-:W1:Y:S08]  /*0b90*/  I2F.RP R25, R28 ;  /* 0x0000001c00197306 */ /* 0x000e700000209400 */
[----:B-1----:R-:W1:Y:S01]  /*0ba0*/  MUFU.RCP R25, R25 ;  /* 0x0000001900197308 */ /* 0x002e620000001000 */
[----:B---3--:R-:W-:Y:S02]  /*0bb0*/  IMAD R26, R0, R7, RZ ;  /* 0x00000007001a7224 */ /* 0x008fe400078e02ff */
[----:B----4-:R-:W-:-:S02]  /*0bc0*/  IMAD R22, R22, R23, RZ ;  /* 0x0000001716167224 */ /* 0x010fc400078e02ff */
[----:B-----5:R-:W-:Y:S02]  /*0bd0*/  IMAD R19, R19, R26, RZ ;  /* 0x0000001a13137224 */ /* 0x020fe400078e02ff */
[----:B------:R-:W-:Y:S02]  /*0be0*/  IMAD R24, R24, R22, RZ ;  /* 0x0000001618187224 */ /* 0x000fe400078e02ff */
[----:B-1----:R-:W-:-:S04]  /*0bf0*/  VIADD R27, R25, 0xffffffe ;  /* 0x0ffffffe191b7836 */ /* 0x002fc80000000000 */
[----:B------:R-:W0:Y:S01]  /*0c00*/  F2I.FTZ.U32.TRUNC.NTZ R7, R27 ;  /* 0x0000001b00077305 */ /* 0x000e22000021f000 */
[----:B------:R-:W-:Y:S02]  /*0c10*/  IMAD R23, R6, R23, RZ ;  /* 0x0000001706177224 */ /* 0x000fe400078e02ff */
[----:B------:R-:W-:Y:S02]  /*0c20*/  IMAD R19, R19, R22, RZ ;  /* 0x0000001613137224 */ /* 0x000fe400078e02ff */
[-C--:B------:R-:W-:Y:S02]  /*0c30*/  IMAD R24, R24, R29.reuse, RZ ;  /* 0x0000001d18187224 */ /* 0x080fe400078e02ff */
[-C--:B------:R-:W-:Y:S02]  /*0c40*/  IMAD R19, R19, R29.reuse, RZ ;  /* 0x0000001d13137224 */ /* 0x080fe400078e02ff */
[----:B------:R-:W-:-:S04]  /*0c50*/  IMAD R23, R23, R29, R24 ;  /* 0x0000001d17177224 */ /* 0x000fc800078e0218 */
[----:B------:R-:W-:Y:S02]  /*0c60*/  IMAD R19, R0, R23, R19 ;  /* 0x0000001700137224 */ /* 0x000fe400078e0213 */
[----:B0-----:R-:W-:Y:S02]  /*0c70*/  IMAD.MOV R6, RZ, RZ, -R7 ;  /* 0x000000ffff067224 */ /* 0x001fe400078e0a07 */
[----:B------:R-:W-:Y:S02]  /*0c80*/  IMAD.IADD R19, R2, 0x1, -R19 ;  /* 0x0000000102137824 */ /* 0x000fe400078e0a13 */
[----:B------:R-:W-:Y:S01]  /*0c90*/  IMAD.MOV.U32 R23, RZ, RZ, R6 ;  /* 0x000000ffff177224 */ /* 0x000fe200078e0006 */
[----:B------:R-:W-:Y:S02]  /*0ca0*/  IABS R6, R18 ;  /* 0x0000001200067213 */ /* 0x000fe40000000000 */
[----:B------:R-:W-:Y:S01]  /*0cb0*/  IABS R22, R19 ;  /* 0x0000001300167213 */ /* 0x000fe20000000000 */
[----:B------:R-:W-:Y:S01]  /*0cc0*/  IMAD R23, R23, R28, RZ ;  /* 0x0000001c17177224 */ /* 0x000fe200078e02ff */
[----:B------:R-:W-:Y:S01]  /*0cd0*/  IADD3 R24, PT, PT, RZ, -R6, RZ ;  /* 0x80000006ff187210 */ /* 0x000fe20007ffe0ff */
[----:B------:R-:W-:-:S04]  /*0ce0*/  IMAD.MOV.U32 R6, RZ, RZ, RZ ;  /* 0x000000ffff067224 */ /* 0x000fc800078e00ff */
[----:B------:R-:W-:-:S04]  /*0cf0*/  IMAD.HI.U32 R6, R7, R23, R6 ;  /* 0x0000001707067227 */ /* 0x000fc800078e0006 */
[----:B------:R-:W-:Y:S02]  /*0d00*/  IMAD.MOV.U32 R23, RZ, RZ, R22 ;  /* 0x000000ffff177224 */ /* 0x000fe400078e0016 */
[----:B------:R-:W-:Y:S02]  /*0d10*/  IMAD.MOV.U32 R7, RZ, RZ, R24 ;  /* 0x000000ffff077224 */ /* 0x000fe400078e0018 */
        /* <DEDUP_REMOVED lines=9> */
[----:B------:R-:W-:-:S09]  /*0db0*/  ISETP.NE.AND P1, PT, R18, RZ, PT ;  /* 0x000000ff1200720c */ /* 0x000fd20003f25270 */
[----:B------:R-:W-:-:S05]  /*0dc0*/  @P0 IADD3 R22, PT, PT, R22, 0x1, RZ ;  /* 0x0000000116160810 */ /* 0x000fca0007ffe0ff */
[----:B------:R-:W-:Y:S02]  /*0dd0*/  IMAD.MOV.U32 R23, RZ, RZ, R22 ;  /* 0x000000ffff177224 */ /* 0x000fe400078e0016 */
[----:B0-----:R-:W-:-:S04]  /*0de0*/  IMAD.WIDE R6, R2, 0x4, R6 ;  /* 0x0000000402067825 */ /* 0x001fc800078e0206 */
[----:B------:R-:W-:Y:S01]  /*0df0*/  @!P2 IMAD.MOV R23, RZ, RZ, -R23 ;  /* 0x000000ffff17a224 */ /* 0x000fe200078e0a17 */
[----:B------:R-:W-:-:S05]  /*0e00*/  @!P1 LOP3.LUT R23, RZ, R18, RZ, 0x33, !PT ;  /* 0x00000012ff179212 */ /* 0x000fca00078e33ff */
[----:B------:R0:W-:Y:S04]  /*0e10*/  STG.E desc[UR4][R6.64], R23 ;  /* 0x0000001706007986 */ /* 0x0001e8000c101904 */
[----:B------:R-:W2:Y:S04]  /*0e20*/  LDG.E R28, desc[UR4][R16.64] ;  /* 0x00000004101c7981 */ /* 0x000ea8000c1e1900 */
[----:B------:R-:W3:Y:S04]  /*0e30*/  LDG.E R19, desc[UR4][R20.64] ;  /* 0x0000000414137981 */ /* 0x000ee8000c1e1900 */
[----:B------:R-:W4:Y:S04]  /*0e40*/  LDG.E R18, desc[UR4][R8.64] ;  /* 0x0000000408127981 */ /* 0x000f28000c1e1900 */
[----:B------:R-:W5:Y:S04]  /*0e50*/  LDG.E R25, desc[UR4][R10.64] ;  /* 0x000000040a197981 */ /* 0x000f68000c1e1900 */
[----:B------:R-:W5:Y:S04]  /*0e60*/  LDG.E R26, desc[UR4][R12.64] ;  /* 0x000000040c1a7981 */ /* 0x000f68000c1e1900 */
[----:B------:R-:W5:Y:S04]  /*0e70*/  LDG.E R33, desc[UR4][R4.64] ;  /* 0x0000000404217981 */ /* 0x000f68000c1e1900 */
[----:B------:R-:W5:Y:S04]  /*0e80*/  LDG.E R29, desc[UR4][R30.64] ;  /* 0x000000041e1d7981 */ /* 0x000f68000c1e1900 */
[----:B------:R-:W5:Y:S01]  /*0e90*/  LDG.E R27, desc[UR4][R14.64] ;  /* 0x000000040e1b7981 */ /* 0x000f62000c1e1900 */
[----:B--2---:R-:W-:-:S05]  /*0ea0*/  IMAD R24, R0, R28, RZ ;  /* 0x0000001c00187224 */ /* 0x004fca00078e02ff */
[----:B------:R-:W-:-:S04]  /*0eb0*/  IABS R22, R24 ;  /* 0x0000001800167213 */ /* 0x000fc80000000000 */
[----:B------:R-:W1:Y:S01]  /*0ec0*/  I2F.RP R32, R22 ;  /* 0x0000001600207306 */ /* 0x000e620000209400 */
[----:B---3--:R-:W-:-:S07]  /*0ed0*/  IMAD R19, R0, R19, RZ ;  /* 0x0000001300137224 */ /* 0x008fce00078e02ff */
[----:B-1----:R-:W1:Y:S01]  /*0ee0*/  MUFU.RCP R32, R32 ;  /* 0x0000002000207308 */ /* 0x002e620000001000 */
[----:B----4-:R-:W-:Y:S02]  /*0ef0*/  IMAD R18, R18, R19, RZ ;  /* 0x0000001312127224 */ /* 0x010fe400078e02ff */
[----:B-----5:R-:W-:Y:S02]  /*0f00*/  IMAD R25, R25, R26, RZ ;  /* 0x0000001a19197224 */ /* 0x020fe400078e02ff */
[----:B------:R-:W-:Y:S02]  /*0f10*/  IMAD R33, R26, R33, RZ ;  /* 0x000000211a217224 */ /* 0x000fe400078e02ff */
[----:B------:R-:W-:Y:S02]  /*0f20*/  IMAD R29, R0, R29, RZ ;  /* 0x0000001d001d7224 */ /* 0x000fe400078e02ff */
[----:B------:R-:W-:Y:S02]  /*0f30*/  IMAD R27, R27, R28, RZ ;  /* 0x0000001c1b1b7224 */ /* 0x000fe400078e02ff */
[----:B------:R-:W-:-:S02]  /*0f40*/  IMAD R18, R18, R25, RZ ;  /* 0x0000001912127224 */ /* 0x000fc400078e02ff */
[----:B-1----:R-:W-:-:S04]  /*0f50*/  VIADD R34, R32, 0xffffffe ;  /* 0x0ffffffe20227836 */ /* 0x002fc80000000000 */
[----:B------:R-:W1:Y:S01]  /*0f60*/  F2I.FTZ.U32.TRUNC.NTZ R19, R34 ;  /* 0x0000002200137305 */ /* 0x000e62000021f000 */
[----:B------:R-:W-:Y:S02]  /*0f70*/  IMAD R29, R29, R25, RZ ;  /* 0x000000191d1d7224 */ /* 0x000fe400078e02ff */
[-C--:B------:R-:W-:Y:S02]  /*0f80*/  IMAD R26, R33, R27.reuse, RZ ;  /* 0x0000001b211a7224 */ /* 0x080fe400078e02ff */
[-C--:B------:R-:W-:Y:S02]  /*0f90*/  IMAD R18, R18, R27.reuse, RZ ;  /* 0x0000001b12127224 */ /* 0x080fe400078e02ff */
[-C--:B0-----:R-:W-:Y:S02]  /*0fa0*/  IMAD R23, R23, R27.reuse, R26 ;  /* 0x0000001b17177224 */ /* 0x081fe400078e021a */
[----:B------:R-:W-:-:S04]  /*0fb0*/  IMAD R18, R29, R27, R18 ;  /* 0x0000001b1d127224 */ /* 0x000fc800078e0212 */
[----:B------:R-:W-:Y:S01]  /*0fc0*/  IMAD R23, R0, R23, R18 ;  /* 0x0000001700177224 */ /* 0x000fe200078e0212 */
[----:B------:R-:W-:Y:S01]  /*0fd0*/  IABS R18, R24 ;  /* 0x0000001800127213 */ /* 0x000fe20000000000 */
[----:B-1----:R-:W-:Y:S02]  /*0fe0*/  IMAD.MOV R25, RZ, RZ, -R19 ;  /* 0x000000ffff197224 */ /* 0x002fe400078e0a13 */
[----:B------:R-:W-:Y:S01]  /*0ff0*/  IMAD.IADD R23, R2, 0x1, -R23 ;  /* 0x0000000102177824 */ /* 0x000fe200078e0a17 */
[----:B------:R-:W-:Y:S01]  /*1000*/  IADD3 R26, PT, PT, RZ, -R18, RZ ;  /* 0x80000012ff1a7210 */ /* 0x000fe20007ffe0ff */
[----:B------:R-:W-:Y:S02]  /*1010*/  IMAD R25, R25, R22, RZ ;  /* 0x0000001619197224 */ /* 0x000fe400078e02ff */
[----:B------:R-:W-:Y:S01]  /*1020*/  IMAD.MOV.U32 R18, RZ, RZ, RZ ;  /* 0x000000ffff127224 */ /* 0x000fe200078e00ff */
[----:B------:R-:W-:-:S03]  /*1030*/  IABS R27, R23 ;  /* 0x00000017001b7213 */ /* 0x000fc60000000000 */
[----:B------:R-:W-:-:S06]  /*1040*/  IMAD.HI.U32 R18, R19, R25, R18 ;  /* 0x0000001913127227 */ /* 0x000fcc00078e0012 */
[----:B------:R-:W-:Y:S02]  /*1050*/  IMAD.HI.U32 R25, R18, R27, RZ ;  /* 0x0000001b12197227 */ /* 0x000fe400078e00ff */
[----:B------:R-:W0:Y:S02]  /*1060*/  LDC.64 R18, c[0x0][0x488] ;  /* 0x00012200ff127b82 */ /* 0x000e240000000a00 */
[----:B------:R-:W-:-:S05]  /*1070*/  IMAD R27, R25, R26, R27 ;  /* 0x0000001a191b7224 */ /* 0x000fca00078e021b */
[----:B------:R-:W-:Y:S02]  /*1080*/  ISETP.GT.U32.AND P1, PT, R22, R27, PT ;  /* 0x0000001b1600720c */ /* 0x000fe40003f24070 */
[----:B------:R-:W-:-:S11]  /*1090*/  LOP3.LUT R23, R23, R24, RZ, 0x3c, !PT ;  /* 0x0000001817177212 */ /* 0x000fd600078e3cff */
[----:B------:R-:W-:Y:S01]  /*10a0*/  @!P1 IMAD.IADD R27, R27, 0x1, -R22 ;  /* 0x000000011b1b9824 */ /* 0x000fe200078e0a16 */
[----:B------:R-:W-:-:S04]  /*10b0*/  ISETP.GE.AND P2, PT, R23, RZ, PT ;  /* 0x000000ff1700720c */ /* 0x000fc80003f46270 */
[----:B------:R-:W-:Y:S01]  /*10c0*/  ISETP.GE.U32.AND P0, PT, R27, R22, PT ;  /* 0x000000161b00720c */ /* 0x000fe20003f06070 */
[----:B------:R-:W-:Y:S01]  /*10d0*/  @!P1 VIADD R25, R25, 0x1 ;  /* 0x0000000119199836 */ /* 0x000fe20000000000 */
[----:B------:R-:W-:Y:S01]  /*10e0*/  ISETP.NE.AND P1, PT, R24, RZ, PT ;  /* 0x000000ff1800720c */ /* 0x000fe20003f25270 */
[----:B0-----:R-:W-:-:S10]  /*10f0*/  IMAD.WIDE R22, R2, 0x4, R18 ;  /* 0x0000000402167825 */ /* 0x001fd400078e0212 */
[----:B------:R-:W-:-:S04]  /*1100*/  @P0 VIADD R25, R25, 0x1 ;  /* 0x0000000119190836 */ /* 0x000fc80000000000 */
[----:B------:R-:W-:Y:S01]  /*1110*/  @!P2 IMAD.MOV R25, RZ, RZ, -R25 ;  /* 0x000000ffff19a224 */ /* 0x000fe200078e0a19 */
[----:B------:R-:W-:-:S05]  /*1120*/  @!P1 LOP3.LUT R25, RZ, R24, RZ, 0x33, !PT ;  /* 0x00000018ff199212 */ /* 0x000fca00078e33ff */
[----:B------:R0:W-:Y:S04]  /*1130*/  STG.E desc[UR4][R22.64], R25 ;  /* 0x0000001916007986 */ /* 0x0001e8000c101904 */
[----:B------:R-:W2:Y:S04]  /*1140*/  LDG.E R19, desc[UR4][R20.64] ;  /* 0x0000000414137981 */ /* 0x000ea8000c1e1900 */
[----:B------:R-:W3:Y:S04]  /*1150*/  LDG.E R18, desc[UR4][R8.64] ;  /* 0x0000000408127981 */ /* 0x000ee8000c1e1900 */
[----:B------:R-:W4:Y:S04]  /*1160*/  LDG.E R26, desc[UR4][R10.64] ;  /* 0x000000040a1a7981 */ /* 0x000f28000c1e1900 */
[----:B------:R-:W4:Y:S04]  /*1170*/  LDG.E R27, desc[UR4][R12.64] ;  /* 0x000000040c1b7981 */ /* 0x000f28000c1e1900 */
[----:B------:R-:W5:Y:S04]  /*1180*/  LDG.E R33, desc[UR4][R30.64] ;  /* 0x000000041e217981 */ /* 0x000f68000c1e1900 */
[----:B------:R-:W5:Y:S04]  /*1190*/  LDG.E R28, desc[UR4][R14.64] ;  /* 0x000000040e1c7981 */ /* 0x000f68000c1e1900 */
[----:B------:R-:W5:Y:S04]  /*11a0*/  LDG.E R29, desc[UR4][R16.64] ;  /* 0x00000004101d7981 */ /* 0x000f68000c1e1900 */
[----:B------:R-:W5:Y:S04]  /*11b0*/  LDG.E R35, desc[UR4][R4.64] ;  /* 0x0000000404237981 */ /* 0x000f68000c1e1900 */
[----:B------:R-:W5:Y:S01]  /*11c0*/  LDG.E R37, desc[UR4][R6.64] ;  /* 0x0000000406257981 */ /* 0x000f62000c1e1900 */
[----:B------:R-:W-:-:S04]  /*11d0*/  IABS R24, R0 ;  /* 0x0000000000187213 */ /* 0x000fc80000000000 */
[----:B------:R-:W1:Y:S08]  /*11e0*/  I2F.RP R32, R24 ;  /* 0x0000001800207306 */ /* 0x000e700000209400 */
[----:B-1----:R-:W1:Y:S02]  /*11f0*/  MUFU.RCP R32, R32 ;  /* 0x0000002000207308 */ /* 0x002e640000001000 */
[----:B-1----:R-:W-:Y:S01]  /*1200*/  IADD3 R34, PT, PT, R32, 0xffffffe, RZ ;  /* 0x0ffffffe20227810 */ /* 0x002fe20007ffe0ff */
[----:B--2---:R-:W-:-:S04]  /*1210*/  IMAD R19, R0, R19, RZ ;  /* 0x0000001300137224 */ /* 0x004fc800078e02ff */
[----:B---3--:R-:W-:Y:S02]  /*1220*/  IMAD R18, R18, R19, RZ ;  /* 0x0000001312127224 */ /* 0x008fe400078e02ff */
[----:B----4-:R-:W-:Y:S02]  /*1230*/  IMAD R26, R26, R27, RZ ;  /* 0x0000001b1a1a7224 */ /* 0x010fe400078e02ff */
[----:B-----5:R-:W-:Y:S02]  /*1240*/  IMAD R33, R0, R33, RZ ;  /* 0x0000002100217224 */ /* 0x020fe400078e02ff */
[-C--:B------:R-:W-:Y:S02]  /*1250*/  IMAD R18, R18, R26.reuse, RZ ;  /* 0x0000001a12127224 */ /* 0x080fe400078e02ff */
[----:B------:R-:W-:Y:S02]  /*1260*/  IMAD R33, R33, R26, RZ ;  /* 0x0000001a21217224 */ /* 0x000fe400078e02ff */
[----:B------:R-:W-:Y:S01]  /*1270*/  IMAD R39, R28, R29, RZ ;  /* 0x0000001d1c277224 */ /* 0x000fe200078e02ff */
[----:B------:R1:W0:Y:S01]  /*1280*/  F2I.FTZ.U32.TRUNC.NTZ R19, R34 ;  /* 0x0000002200137305 */ /* 0x000222000021f000 */
[----:B------:R-:W-:-:S02]  /*1290*/  IMAD R26, R0, R35, RZ ;  /* 0x00000023001a7224 */ /* 0x000fc400078e02ff */
[----:B------:R-:W-:Y:S02]  /*12a0*/  IMAD R18, R18, R39, RZ ;  /* 0x0000002712127224 */ /* 0x000fe400078e02ff */
[----:B------:R-:W-:Y:S02]  /*12b0*/  IMAD R37, R0, R37, RZ ;  /* 0x0000002500257224 */ /* 0x000fe400078e02ff */
[----:B------:R-:W-:Y:S01]  /*12c0*/  IMAD R26, R27, R26, RZ ;  /* 0x0000001a1b1a7224 */ /* 0x000fe200078e02ff */
[----:B-1----:R-:W1:Y:S01]  /*12d0*/  LDC.64 R34, c[0x0][0x490] ;  /* 0x00012400ff227b82 */ /* 0x002e620000000a00 */
[----:B------:R-:W-:Y:S02]  /*12e0*/  IMAD R37, R28, R37, RZ ;  /* 0x000000251c257224 */ /* 0x000fe400078e02ff */
[----:B------:R-:W-:Y:S02]  /*12f0*/  IMAD R33, R33, R39, R18 ;  /* 0x0000002721217224 */ /* 0x000fe400078e0212 */
[----:B------:R-:W-:-:S02]  /*1300*/  IMAD R18, R0, R25, R37 ;  /* 0x0000001900127224 */ /* 0x000fc400078e0225 */
[----:B------:R-:W-:Y:S02]  /*1310*/  IMAD R26, R26, R39, R33 ;  /* 0x000000271a1a7224 */ /* 0x000fe400078e0221 */
[----:B0-----:R-:W-:Y:S01]  /*1320*/  IMAD.MOV R25, RZ, RZ, -R19 ;  /* 0x000000ffff197224 */ /* 0x001fe200078e0a13 */
[----:B------:R-:W0:Y:S01]  /*1330*/  LDC.64 R32, c[0x0][0x498] ;  /* 0x00012600ff207b82 */ /* 0x000e220000000a00 */
[----:B------:R-:W-:Y:S01]  /*1340*/  IMAD R29, R29, R18, R26 ;  /* 0x000000121d1d7224 */ /* 0x000fe200078e021a */
[----:B------:R-:W-:-:S03]  /*1350*/  IABS R18, R0 ;  /* 0x0000000000127213 */ /* 0x000fc60000000000 */
[----:B------:R-:W-:Y:S02]  /*1360*/  IMAD.IADD R29, R2, 0x1, -R29 ;  /* 0x00000001021d7824 */ /* 0x000fe400078e0a1d */
[----:B------:R-:W-:Y:S02]  /*1370*/  IMAD.MOV R27, RZ, RZ, -R18 ;  /* 0x000000ffff1b7224 */ /* 0x000fe400078e0a12 */
[----:B------:R-:W-:Y:S01]  /*1380*/  IMAD R25, R25, R24, RZ ;  /* 0x0000001819197224 */ /* 0x000fe200078e02ff */
[----:B------:R-:W-:Y:S01]  /*1390*/  IABS R26, R29 ;  /* 0x0000001d001a7213 */ /* 0x000fe20000000000 */
[----:B------:R-:W-:-:S04]  /*13a0*/  IMAD.MOV.U32 R18, RZ, RZ, RZ ;  /* 0x000000ffff127224 */ /* 0x000fc800078e00ff */
[----:B------:R-:W-:Y:S01]  /*13b0*/  IMAD.HI.U32 R18, R19, R25, R18 ;  /* 0x0000001913127227 */ /* 0x000fe200078e0012 */
[----:B------:R-:W-:-:S03]  /*13c0*/  MOV R25, R27 ;  /* 0x0000001b00197202 */ /* 0x000fc60000000f00 */
[----:B------:R-:W-:-:S04]  /*13d0*/  IMAD.MOV.U32 R19, RZ, RZ, R26 ;  /* 0x000000ffff137224 */ /* 0x000fc800078e001a */
[----:B------:R-:W-:-:S04]  /*13e0*/  IMAD.HI.U32 R18, R18, R19, RZ ;  /* 0x0000001312127227 */ /* 0x000fc800078e00ff */
        /* <DEDUP_REMOVED lines=8> */
[----:B-1----:R-:W-:-:S10]  /*1470*/  IMAD.WIDE R34, R2, 0x4, R34 ;  /* 0x0000000402227825 */ /* 0x002fd400078e0222 */
        /* <DEDUP_REMOVED lines=12> */
[----:B------:R-:W5:Y:S04]  /*1540*/  LDG.E R29, desc[UR4][R6.64] ;  /* 0x00000004061d7981 */ /* 0x000f68000c1e1900 */
[----:B------:R-:W5:Y:S01]  /*1550*/  LDG.E R24, desc[UR4][R22.64] ;  /* 0x0000000416187981 */ /* 0x000f62000c1e1900 */
[----:B0-----:R-:W-:-:S04]  /*1560*/  IMAD.WIDE R32, R2, 0x4, R32 ;  /* 0x0000000402207825 */ /* 0x001fc800078e0220 */
[----:B--2---:R-:W-:-:S04]  /*1570*/  IMAD R19, R0, R19, RZ ;  /* 0x0000001300137224 */ /* 0x004fc800078e02ff */
[----:B---3--:R-:W-:Y:S02]  /*1580*/  IMAD R19, R8, R19, RZ ;  /* 0x0000001308137224 */ /* 0x008fe400078e02ff */
[----:B----4-:R-:W-:-:S04]  /*1590*/  IMAD R8, R10, R13, RZ ;  /* 0x0000000d0a087224 */ /* 0x010fc800078e02ff */
[-C--:B------:R-:W-:Y:S02]  /*15a0*/  IMAD R19, R19, R8.reuse, RZ ;  /* 0x0000000813137224 */ /* 0x080fe400078e02ff */
[----:B-----5:R-:W-:Y:S02]  /*15b0*/  IMAD R25, R0, R25, RZ ;  /* 0x0000001900197224 */ /* 0x020fe400078e02ff */
[----:B------:R-:W-:Y:S02]  /*15c0*/  IMAD R12, R14, R17, RZ ;  /* 0x000000110e0c7224 */ /* 0x000fe400078e02ff */
[----:B------:R-:W-:Y:S02]  /*15d0*/  IMAD R10, R0, R27, RZ ;  /* 0x0000001b000a7224 */ /* 0x000fe400078e02ff */
[----:B------:R-:W-:Y:S02]  /*15e0*/  IMAD R8, R25, R8, RZ ;  /* 0x0000000819087224 */ /* 0x000fe400078e02ff */
[----:B------:R-:W-:-:S02]  /*15f0*/  IMAD R19, R19, R12, RZ ;  /* 0x0000000c13137224 */ /* 0x000fc400078e02ff */
[----:B------:R-:W-:Y:S02]  /*1600*/  IMAD R13, R13, R10, RZ ;  /* 0x0000000a0d0d7224 */ /* 0x000fe400078e02ff */
[----:B------:R-:W0:Y:S01]  /*1610*/  LDC.64 R10, c[0x0][0x4e8] ;  /* 0x00013a00ff0a7b82 */ /* 0x000e220000000a00 */
[-C--:B------:R-:W-:Y:S02]  /*1620*/  IMAD R8, R8, R12.reuse, R19 ;  /* 0x0000000c08087224 */ /* 0x080fe400078e0213 */
[----:B------:R-:W-:Y:S02]  /*1630*/  IMAD R29, R0, R29, RZ ;  /* 0x0000001d001d7224 */ /* 0x000fe400078e02ff */
[----:B------:R-:W-:Y:S02]  /*1640*/  IMAD R8, R13, R12, R8 ;  /* 0x0000000c0d087224 */ /* 0x000fe400078e0208 */
[----:B------:R-:W-:Y:S02]  /*1650*/  IMAD R17, R17, R24, R18 ;  /* 0x0000001811117224 */ /* 0x000fe400078e0212 */
[----:B------:R-:W-:-:S04]  /*1660*/  IMAD R8, R29, R12, R8 ;  /* 0x0000000c1d087224 */ /* 0x000fc800078e0208 */
[----:B------:R-:W-:-:S04]  /*1670*/  IMAD R17, R0, R17, R8 ;  /* 0x0000001100117224 */ /* 0x000fc800078e0208 */
[----:B------:R-:W-:-:S05]  /*1680*/  IMAD.IADD R17, R2, 0x1, -R17 ;  /* 0x0000000102117824 */ /* 0x000fca00078e0a11 */
[----:B------:R1:W-:Y:S04]  /*1690*/  STG.E desc[UR4][R32.64], R17 ;  /* 0x0000001120007986 */ /* 0x0003e8000c101904 */
[----:B0-----:R-:W2:Y:S01]  /*16a0*/  LDG.E R10, desc[UR4][R10.64] ;  /* 0x000000040a0a7981 */ /* 0x001ea2000c1e1900 */
[----:B------:R-:W0:Y:S03]  /*16b0*/  LDC.64 R8, c[0x0][0x4e0] ;  /* 0x00013800ff087b82 */ /* 0x000e260000000a00 */
[----:B0-----:R-:W3:Y:S01]  /*16c0*/  LDG.E R28, desc[UR4][R8.64] ;  /* 0x00000004081c7981 */ /* 0x001ee2000c1e1900 */
[----:B------:R-:W-:Y:S01]  /*16d0*/  IMAD.MOV.U32 R12, RZ, RZ, 0x1 ;  /* 0x00000001ff0c7424 */ /* 0x000fe200078e00ff */
[----:B--2---:R-:W-:-:S06]  /*16e0*/  IADD3 R26, PT, PT, R10, 0x1, RZ ;  /* 0x000000010a1a7810 */ /* 0x004fcc0007ffe0ff */
[----:B------:R-:W0:Y:S08]  /*16f0*/  I2F.F64 R26, R26 ;  /* 0x0000001a001a7312 */ /* 0x000e300000201c00 */
[----:B0-----:R-:W0:Y:S02]  /*1700*/  MUFU.RCP64H R13, R27 ;  /* 0x0000001b000d7308 */ /* 0x001e240000001800 */
[----:B0-----:R-:W-:-:S08]  /*1710*/  DFMA R14, -R26, R12, 1 ;  /* 0x3ff000001a0e742b */ /* 0x001fd0000000010c */
[----:B------:R-:W-:-:S08]  /*1720*/  DFMA R14, R14, R14, R14 ;  /* 0x0000000e0e0e722b */ /* 0x000fd0000000000e */
[----:B------:R-:W-:Y:S01]  /*1730*/  DFMA R14, R12, R14, R12 ;  /* 0x0000000e0c0e722b */ /* 0x000fe2000000000c */
[----:B---3--:R-:W0:Y:S07]  /*1740*/  I2F.F64 R28, R28 ;  /* 0x0000001c001c7312 */ /* 0x008e2e0000201c00 */
[----:B------:R-:W-:-:S08]  /*1750*/  DFMA R12, -R26, R14, 1 ;  /* 0x3ff000001a0c742b */ /* 0x000fd0000000010e */
[----:B------:R-:W-:-:S08]  /*1760*/  DFMA R12, R14, R12, R14 ;  /* 0x0000000c0e0c722b */ /* 0x000fd0000000000e */
[----:B0-----:R-:W-:-:S08]  /*1770*/  DMUL R8, R28, R12 ;  /* 0x0000000c1c087228 */ /* 0x001fd00000000000 */
[----:B------:R-:W-:-:S08]  /*1780*/  DFMA R10, -R26, R8, R28 ;  /* 0x000000081a0a722b */ /* 0x000fd0000000011c */
[----:B------:R-:W-:Y:S01]  /*1790*/  DFMA R8, R12, R10, R8 ;  /* 0x0000000a0c08722b */ /* 0x000fe20000000008 */
[----:B------:R-:W-:-:S09]  /*17a0*/  FSETP.GEU.AND P1, PT, |R29|, 6.5827683646048100446e-37, PT ;  /* 0x036000001d00780b */ /* 0x000fd20003f2e200 */
[----:B------:R-:W-:-:S05]  /*17b0*/  FFMA R10, RZ, R27, R9 ;  /* 0x0000001bff0a7223 */ /* 0x000fca0000000009 */
[----:B------:R-:W-:-:S13]  /*17c0*/  FSETP.GT.AND P0, PT, |R10|, 1.469367938527859385e-39, PT ;  /* 0x001000000a00780b */ /* 0x000fda0003f04200 */
[----:B-1----:R-:W-:Y:S05]  /*17d0*/  @P0 BRA P1, `(.L_x_955) ;  /* 0x0000000000080947 */ /* 0x002fea0000800000 */
[----:B------:R-:W-:-:S07]  /*17e0*/  MOV R10, 0x1800 ;  /* 0x00001800000a7802 */ /* 0x000fce0000000f00 */
[----:B------:R-:W-:Y:S05]  /*17f0*/  CALL.REL.NOINC `($__internal_14_$__cuda_sm20_div_rn_f64_full) ;  /* 0x0000006c009c7944 */ /* 0x000fea0003c00000 */
.L_x_955:
[----:B------:R-:W0:Y:S08]  /*1800*/  LDC.64 R16, c[0x0][0x4f0] ;  /* 0x00013c00ff107b82 */ /* 0x000e300000000a00 */
[----:B------:R-:W1:Y:S08]  /*1810*/  LDC.64 R10, c[0x0][0x4e8] ;  /* 0x00013a00ff0a7b82 */ /* 0x000e700000000a00 */
[----:B------:R-:W2:Y:S01]  /*1820*/  LDC.64 R14, c[0x0][0x4b8] ;  /* 0x00012e00ff0e7b82 */ /* 0x000ea20000000a00 */
[----:B0-----:R-:W-:-:S07]  /*1830*/  IMAD.WIDE R16, R2, 0x8, R16 ;  /* 0x0000000802107825 */ /* 0x001fce00078e0210 */
[----:B------:R-:W0:Y:S01]  /*1840*/  LDC.64 R24, c[0x0][0x4a0] ;  /* 0x00012800ff187b82 */ /* 0x000e220000000a00 */
[----:B------:R3:W-:Y:S04]  /*1850*/  STG.E.64 desc[UR4][R16.64], R8 ;  /* 0x0000000810007986 */ /* 0x0007e8000c101b04 */
[----:B-1----:R-:W2:Y:S03]  /*1860*/  LDG.E R19, desc[UR4][R10.64] ;  /* 0x000000040a137981 */ /* 0x002ea6000c1e1900 */
[----:B------:R-:W1:Y:S01]  /*1870*/  LDC.64 R12, c[0x0][0x450] ;  /* 0x00011400ff0c7b82 */ /* 0x000e620000000a00 */
[----:B------:R4:W3:Y:S07]  /*1880*/  LDG.E R36, desc[UR4][R20.64] ;  /* 0x0000000414247981 */ /* 0x0008ee000c1e1900 */
[----:B------:R-:W3:Y:S08]  /*1890*/  LDC.64 R28, c[0x0][0x4f8] ;  /* 0x00013e00ff1c7b82 */ /* 0x000ef00000000a00 */
[----:B----4-:R-:W4:Y:S01]  /*18a0*/  LDC.64 R20, c[0x0][0x4c0] ;  /* 0x00013000ff147b82 */ /* 0x010f220000000a00 */
[----:B-1----:R-:W4:Y:S01]  /*18b0*/  LDG.E.64 R26, desc[UR4][R12.64] ;  /* 0x000000040c1a7981 */ /* 0x002f22000c1e1b00 */
[----:B--2---:R-:W-:-:S03]  /*18c0*/  IMAD.WIDE R14, R19, 0x8, R14 ;  /* 0x00000008130e7825 */ /* 0x004fc600078e020e */
[----:B0-----:R-:W2:Y:S04]  /*18d0*/  LDG.E.64 R18, desc[UR4][R24.64] ;  /* 0x0000000418127981 */ /* 0x001ea8000c1e1b00 */
[----:B------:R-:W2:Y:S01]  /*18e0*/  LDG.E.64 R14, desc[UR4][R14.64+0x8] ;  /* 0x000008040e0e7981 */ /* 0x000ea2000c1e1b00 */
[----:B---3--:R-:W4:Y:S01]  /*18f0*/  I2F.F64 R8, R36 ;  /* 0x0000002400087312 */ /* 0x008f220000201c00 */
[----:B--2---:R-:W-:-:S08]  /*1900*/  DADD R18, R14, -R18 ;  /* 0x000000000e127229 */ /* 0x004fd00000000812 */
[----:B----4-:R-:W-:Y:S01]  /*1910*/  DFMA R8, R8, R26, R18 ;  /* 0x0000001a0808722b */ /* 0x010fe20000000012 */
[----:B------:R-:W-:Y:S02]  /*1920*/  IMAD.WIDE R18, R2, 0x8, R28 ;  /* 0x0000000802127825 */ /* 0x000fe400078e021c */
[----:B------:R-:W0:Y:S04]  /*1930*/  LDC.64 R28, c[0x0][0x500] ;  /* 0x00014000ff1c7b82 */ /* 0x000e280000000a00 */
[----:B------:R1:W-:Y:S04]  /*1940*/  STG.E.64 desc[UR4][R18.64], R8 ;  /* 0x0000000812007986 */ /* 0x0003e8000c101b04 */
[----:B------:R-:W2:Y:S04]  /*1950*/  LDG.E R27, desc[UR4][R10.64] ;  /* 0x000000040a1b7981 */ /* 0x000ea8000c1e1900 */
[----:B------:R3:W4:Y:S04]  /*1960*/  LDG.E R37, desc[UR4][R30.64] ;  /* 0x000000041e257981 */ /* 0x000728000c1e1900 */
[----:B------:R-:W4:Y:S04]  /*1970*/  LDG.E.64 R24, desc[UR4][R24.64] ;  /* 0x0000000418187981 */ /* 0x000f28000c1e1b00 */
[----:B------:R-:W4:Y:S01]  /*1980*/  LDG.E.64 R12, desc[UR4][R12.64] ;  /* 0x000000040c0c7981 */ /* 0x000f22000c1e1b00 */
[----:B-1----:R-:W1:Y:S08]  /*1990*/  LDC.64 R8, c[0x0][0x4a8] ;  /* 0x00012a00ff087b82 */ /* 0x002e700000000a00 */
[----:B---3--:R-:W3:Y:S01]  /*19a0*/  LDC.64 R30, c[0x0][0x4c8] ;  /* 0x00013200ff1e7b82 */ /* 0x008ee20000000a00 */
[----:B--2---:R-:W-:-:S06]  /*19b0*/  IMAD.WIDE R14, R27, 0x8, R20 ;  /* 0x000000081b0e7825 */ /* 0x004fcc00078e0214 */
[----:B------:R-:W2:Y:S01]  /*19c0*/  LDG.E.64 R14, desc[UR4][R14.64+0x8] ;  /* 0x000008040e0e7981 */ /* 0x000ea2000c1e1b00 */
[----:B----4-:R-:W4:Y:S01]  /*19d0*/  I2F.F64 R26, R37 ;  /* 0x00000025001a7312 */ /* 0x010f220000201c00 */
[----:B--2---:R-:W-:-:S08]  /*19e0*/  DADD R20, R14, -R24 ;  /* 0x000000000e147229 */ /* 0x004fd00000000818 */
[----:B----4-:R-:W-:Y:S01]  /*19f0*/  DFMA R26, R26, R12, R20 ;  /* 0x0000000c1a1a722b */ /* 0x010fe20000000014 */
[----:B0-----:R-:W-:-:S06]  /*1a00*/  IMAD.WIDE R20, R2, 0x8, R28 ;  /* 0x0000000802147825 */ /* 0x001fcc00078e021c */
[----:B------:R0:W-:Y:S04]  /*1a10*/  STG.E.64 desc[UR4][R20.64], R26 ;  /* 0x0000001a14007986 */ /* 0x0001e8000c101b04 */
[----:B------:R-:W3:Y:S04]  /*1a20*/  LDG.E R11, desc[UR4][R10.64] ;  /* 0x000000040a0b7981 */ /* 0x000ee8000c1e1900 */
[----:B-1----:R-:W2:Y:S01]  /*1a30*/  LDG.E.64 R28, desc[UR4][R8.64] ;  /* 0x00000004081c7981 */ /* 0x002ea2000c1e1b00 */
[----:B------:R-:W1:Y:S01]  /*1a40*/  MUFU.RCP64H R13, 180 ;  /* 0x40668000000d7908 */ /* 0x000e620000001800 */
[----:B------:R-:W-:-:S02]  /*1a50*/  IMAD.MOV.U32 R24, RZ, RZ, 0x0 ;  /* 0x00000000ff187424 */ /* 0x000fc400078e00ff */
[----:B------:R-:W-:Y:S02]  /*1a60*/  IMAD.MOV.U32 R25, RZ, RZ, 0x40668000 ;  /* 0x40668000ff197424 */ /* 0x000fe400078e00ff */
[----:B------:R-:W-:-:S06]  /*1a70*/  IMAD.MOV.U32 R12, RZ, RZ, 0x1 ;  /* 0x00000001ff0c7424 */ /* 0x000fcc00078e00ff */
[----:B-1----:R-:W-:-:S08]  /*1a80*/  DFMA R14, R12, -R24, 1 ;  /* 0x3ff000000c0e742b */ /* 0x002fd00000000818 */
[----:B------:R-:W-:-:S08]  /*1a90*/  DFMA R14, R14, R14, R14 ;  /* 0x0000000e0e0e722b */ /* 0x000fd0000000000e */
[----:B------:R-:W-:Y:S01]  /*1aa0*/  DFMA R14, R12, R14, R12 ;  /* 0x0000000e0c0e722b */ /* 0x000fe2000000000c */
[----:B---3--:R-:W-:-:S06]  /*1ab0*/  IMAD.WIDE R30, R11, 0x8, R30 ;  /* 0x000000080b1e7825 */ /* 0x008fcc00078e021e */
[----:B------:R-:W5:Y:S01]  /*1ac0*/  LDG.E.64 R30, desc[UR4][R30.64+0x8] ;  /* 0x000008041e1e7981 */ /* 0x000f62000c1e1b00 */
[----:B------:R-:W-:-:S08]  /*1ad0*/  DFMA R10, R14, -R24, 1 ;  /* 0x3ff000000e0a742b */ /* 0x000fd00000000818 */
[----:B------:R-:W-:-:S08]  /*1ae0*/  DFMA R10, R14, R10, R14 ;  /* 0x0000000a0e0a722b */ /* 0x000fd0000000000e */
[----:B--2---:R-:W-:-:S08]  /*1af0*/  DMUL R8, R28, R10 ;  /* 0x0000000a1c087228 */ /* 0x004fd00000000000 */
[----:B------:R-:W-:-:S08]  /*1b00*/  DFMA R12, R8, -180, R28 ;  /* 0xc0668000080c782b */ /* 0x000fd0000000001c */
[----:B------:R-:W-:Y:S01]  /*1b10*/  DFMA R8, R10, R12, R8 ;  /* 0x0000000c0a08722b */ /* 0x000fe20000000008 */
[----:B------:R-:W-:-:S09]  /*1b20*/  FSETP.GEU.AND P1, PT, |R29|, 6.5827683646048100446e-37, PT ;  /* 0x036000001d00780b */ /* 0x000fd20003f2e200 */
[----:B------:R-:W-:-:S05]  /*1b30*/  FFMA R10, RZ, 3.6015625, R9 ;  /* 0x40668000ff0a7823 */ /* 0x000fca0000000009 */
[----:B------:R-:W-:-:S13]  /*1b40*/  FSETP.GT.AND P0, PT, |R10|, 1.469367938527859385e-39, PT ;  /* 0x001000000a00780b */ /* 0x000fda0003f04200 */
[----:B0-----:R-:W-:Y:S05]  /*1b50*/  @P0 BRA P1, `(.L_x_956) ;  /* 0x0000000000100947 */ /* 0x001fea0000800000 */
[----:B------:R-:W-:Y:S01]  /*1b60*/  IMAD.MOV.U32 R26, RZ, RZ, RZ ;  /* 0x000000ffff1a7224 */ /* 0x000fe200078e00ff */
[----:B------:R-:W-:Y:S02]  /*1b70*/  MOV R27, 0x40668000 ;  /* 0x40668000001b7802 */ /* 0x000fe40000000f00 */
[----:B------:R-:W-:-:S07]  /*1b80*/  MOV R10, 0x1ba0 ;  /* 0x00001ba0000a7802 */ /* 0x000fce0000000f00 */
[----:B-----5:R-:W-:Y:S05]  /*1b90*/  CALL.REL.NOINC `($__internal_14_$__cuda_sm20_div_rn_f64_full) ;  /* 0x0000006800b47944 */ /* 0x020fea0003c00000 */
.L_x_956:
[----:B------:R-:W0:Y:S01]  /*1ba0*/  LDC.64 R12, c[0x0][0x458] ;  /* 0x00011600ff0c7b82 */ /* 0x000e220000000a00 */
[----:B------:R-:W2:Y:S04]  /*1bb0*/  LDG.E R36, desc[UR4][R4.64] ;  /* 0x0000000404247981 */ /* 0x000ea8000c1e1900 */
[----:B0-----:R-:W3:Y:S01]  /*1bc0*/  LDG.E.64 R12, desc[UR4][R12.64] ;  /* 0x000000040c0c7981 */ /* 0x001ee2000c1e1b00 */
[----:B------:R-:W0:Y:S01]  /*1bd0*/  MUFU.RCP64H R15, 180 ;  /* 0x40668000000f7908 */ /* 0x000e220000001800 */
[----:B------:R-:W-:Y:S01]  /*1be0*/  IMAD.MOV.U32 R24, RZ, RZ, 0x0 ;  /* 0x00000000ff187424 */ /* 0x000fe200078e00ff */
[----:B------:R-:W-:Y:S01]  /*1bf0*/  UMOV UR8, 0x54442d18 ;  /* 0x54442d1800087882 */ /* 0x000fe20000000000 */
[----:B------:R-:W-:Y:S01]  /*1c00*/  IMAD.MOV.U32 R25, RZ, RZ, 0x40668000 ;  /* 0x40668000ff197424 */ /* 0x000fe200078e00ff */
[----:B------:R-:W-:Y:S01]  /*1c10*/  UMOV UR9, 0x400921fb ;  /* 0x400921fb00097882 */ /* 0x000fe20000000000 */
[----:B------:R-:W-:Y:S01]  /*1c20*/  IMAD.MOV.U32 R14, RZ, RZ, 0x1 ;  /* 0x00000001ff0e7424 */ /* 0x000fe200078e00ff */
[----:B-----5:R-:W-:Y:S01]  /*1c30*/  DFMA R30, R8, -UR8, R30 ;  /* 0x80000008081e7c2b */ /* 0x020fe2000800001e */
[----:B------:R-:W-:Y:S04]  /*1c40*/  BSSY.RECONVERGENT B0, `(.L_x_957) ;  /* 0x0000015000007945 */ /* 0x000fe80003800200 */
[----:B0-----:R-:W-:-:S08]  /*1c50*/  DFMA R10, R14, -R24, 1 ;  /* 0x3ff000000e0a742b */ /* 0x001fd00000000818 */
[----:B------:R-:W-:-:S08]  /*1c60*/  DFMA R26, R10, R10, R10 ;  /* 0x0000000a0a1a722b */ /* 0x000fd0000000000a */
[----:B------:R-:W-:-:S08]  /*1c70*/  DFMA R26, R14, R26, R14 ;  /* 0x0000001a0e1a722b */ /* 0x000fd0000000000e */
[----:B------:R-:W-:-:S08]  /*1c80*/  DFMA R24, R26, -R24, 1 ;  /* 0x3ff000001a18742b */ /* 0x000fd00000000818 */
[----:B------:R-:W-:Y:S01]  /*1c90*/  DFMA R24, R26, R24, R26 ;  /* 0x000000181a18722b */ /* 0x000fe2000000001a */
[----:B--2---:R-:W3:Y:S02]  /*1ca0*/  I2F.F64 R10, R36 ;  /* 0x00000024000a7312 */ /* 0x004ee40000201c00 */
[----:B---3--:R-:W-:-:S08]  /*1cb0*/  DMUL R28, R10, R12 ;  /* 0x0000000c0a1c7228 */ /* 0x008fd00000000000 */
[----:B------:R-:W-:Y:S02]  /*1cc0*/  DMUL R4, R24, R28 ;  /* 0x0000001c18047228 */ /* 0x000fe40000000000 */
[----:B------:R-:W-:-:S06]  /*1cd0*/  FSETP.GEU.AND P1, PT, |R29|, 6.5827683646048100446e-37, PT ;  /* 0x036000001d00780b */ /* 0x000fcc0003f2e200 */
[----:B------:R-:W-:-:S08]  /*1ce0*/  DFMA R10, R4, -180, R28 ;  /* 0xc0668000040a782b */ /* 0x000fd0000000001c */
[----:B------:R-:W-:-:S10]  /*1cf0*/  DFMA R4, R24, R10, R4 ;  /* 0x0000000a1804722b */ /* 0x000fd40000000004 */
[----:B------:R-:W-:-:S05]  /*1d00*/  FFMA R10, RZ, 3.6015625, R5 ;  /* 0x40668000ff0a7823 */ /* 0x000fca0000000005 */
[----:B------:R-:W-:-:S13]  /*1d10*/  FSETP.GT.AND P0, PT, |R10|, 1.469367938527859385e-39, PT ;  /* 0x001000000a00780b */ /* 0x000fda0003f04200 */
[----:B------:R-:W-:Y:S05]  /*1d20*/  @P0 BRA P1, `(.L_x_958) ;  /* 0x0000000000180947 */ /* 0x000fea0000800000 */
[----:B------:R-:W-:Y:S01]  /*1d30*/  IMAD.MOV.U32 R26, RZ, RZ, RZ ;  /* 0x000000ffff1a7224 */ /* 0x000fe200078e00ff */
[----:B------:R-:W-:Y:S01]  /*1d40*/  MOV R10, 0x1d70 ;  /* 0x00001d70000a7802 */ /* 0x000fe20000000f00 */
[----:B------:R-:W-:-:S07]  /*1d50*/  IMAD.MOV.U32 R27, RZ, RZ, 0x40668000 ;  /* 0x40668000ff1b7424 */ /* 0x000fce00078e00ff */
[----:B------:R-:W-:Y:S05]  /*1d60*/  CALL.REL.NOINC `($__internal_14_$__cuda_sm20_div_rn_f64_full) ;  /* 0x0000006800407944 */ /* 0x000fea0003c00000 */
[----:B------:R-:W-:Y:S01]  /*1d70*/  MOV R4, R8 ;  /* 0x0000000800047202 */ /* 0x000fe20000000f00 */
[----:B------:R-:W-:-:S07]  /*1d80*/  IMAD.MOV.U32 R5, RZ, RZ, R9 ;  /* 0x000000ffff057224 */ /* 0x000fce00078e0009 */
.L_x_958:
[----:B------:R-:W-:Y:S05]  /*1d90*/  BSYNC.RECONVERGENT B0 ;  /* 0x0000000000007941 */ /* 0x000fea0003800200 */
.L_x_957:
[----:B------:R-:W0:Y:S01]  /*1da0*/  LDC.64 R10, c[0x0][0x508] ;  /* 0x00014200ff0a7b82 */ /* 0x000e220000000a00 */
[----:B------:R-:W-:Y:S01]  /*1db0*/  UMOV UR8, 0x54442d18 ;  /* 0x54442d1800087882 */ /* 0x000fe20000000000 */
[----:B------:R-:W-:Y:S02]  /*1dc0*/  UMOV UR9, 0x400921fb ;  /* 0x400921fb00097882 */ /* 0x000fe40000000000 */
[----:B------:R-:W-:-:S04]  /*1dd0*/  DFMA R8, R4, UR8, R30 ;  /* 0x0000000804087c2b */ /* 0x000fc8000800001e */
[----:B------:R-:W1:Y:S08]  /*1de0*/  LDC.64 R12, c[0x0][0x4e8] ;  /* 0x00013a00ff0c7b82 */ /* 0x000e700000000a00 */
[----:B------:R-:W2:Y:S01]  /*1df0*/  LDC.64 R28, c[0x0][0x4a8] ;  /* 0x00012a00ff1c7b82 */ /* 0x000ea20000000a00 */
[----:B0-----:R-:W-:-:S07]  /*1e00*/  IMAD.WIDE R4, R2, 0x8, R10 ;  /* 0x0000000802047825 */ /* 0x001fce00078e020a */
[----:B------:R-:W0:Y:S01]  /*1e10*/  LDC.64 R30, c[0x0][0x4d0] ;  /* 0x00013400ff1e7b82 */ /* 0x000e220000000a00 */
[----:B------:R3:W-:Y:S04]  /*1e20*/  STG.E.64 desc[UR4][R4.64], R8 ;  /* 0x0000000804007986 */ /* 0x0007e8000c101b04 */
[----:B-1----:R-:W0:Y:S04]  /*1e30*/  LDG.E R13, desc[UR4][R12.64] ;  /* 0x000000040c0d7981 */ /* 0x002e28000c1e1900 */
[----:B--2---:R-:W2:Y:S01]  /*1e40*/  LDG.E.64 R28, desc[UR4][R28.64] ;  /* 0x000000041c1c7981 */ /* 0x004ea2000c1e1b00 */
[----:B------:R-:W1:Y:S01]  /*1e50*/  MUFU.RCP64H R11, 180 ;  /* 0x40668000000b7908 */ /* 0x000e620000001800 */
[----:B------:R-:W-:-:S02]  /*1e60*/  IMAD.MOV.U32 R14, RZ, RZ, 0x0 ;  /* 0x00000000ff0e7424 */ /* 0x000fc400078e00ff */
[----:B------:R-:W-:Y:S02]  /*1e70*/  IMAD.MOV.U32 R15, RZ, RZ, 0x40668000 ;  /* 0x40668000ff0f7424 */ /* 0x000fe400078e00ff */
[----:B------:R-:W-:-:S06]  /*1e80*/  IMAD.MOV.U32 R10, RZ, RZ, 0x1 ;  /* 0x00000001ff0a7424 */ /* 0x000fcc00078e00ff */
[----:B-1----:R-:W-:-:S08]  /*1e90*/  DFMA R24, R10, -R14, 1 ;  /* 0x3ff000000a18742b */ /* 0x002fd0000000080e */
[----:B------:R-:W-:-:S08]  /*1ea0*/  DFMA R24, R24, R24, R24 ;  /* 0x000000181818722b */ /* 0x000fd00000000018 */
[----:B------:R-:W-:-:S08]  /*1eb0*/  DFMA R24, R10, R24, R10 ;  /* 0x000000180a18722b */ /* 0x000fd0000000000a */
[----:B------:R-:W-:Y:S01]  /*1ec0*/  DFMA R14, R24, -R14, 1 ;  /* 0x3ff00000180e742b */ /* 0x000fe2000000080e */
[----:B0-----:R-:W-:-:S06]  /*1ed0*/  IMAD.WIDE R30, R13, 0x8, R30 ;  /* 0x000000080d1e7825 */ /* 0x001fcc00078e021e */
[----:B------:R-:W5:Y:S01]  /*1ee0*/  LDG.E.64 R30, desc[UR4][R30.64+0x8] ;  /* 0x000008041e1e7981 */ /* 0x000f62000c1e1b00 */
[----:B------:R-:W-:Y:S01]  /*1ef0*/  DFMA R14, R24, R14, R24 ;  /* 0x0000000e180e722b */ /* 0x000fe20000000018 */
[----:B--2---:R-:W-:-:S07]  /*1f00*/  FSETP.GEU.AND P1, PT, |R29|, 6.5827683646048100446e-37, PT ;  /* 0x036000001d00780b */ /* 0x004fce0003f2e200 */
[----:B---3--:R-:W-:-:S08]  /*1f10*/  DMUL R8, R14, R28 ;  /* 0x0000001c0e087228 */ /* 0x008fd00000000000 */
[----:B------:R-:W-:-:S08]  /*1f20*/  DFMA R10, R8, -180, R28 ;  /* 0xc0668000080a782b */ /* 0x000fd0000000001c */
[----:B------:R-:W-:-:S10]  /*1f30*/  DFMA R8, R14, R10, R8 ;  /* 0x0000000a0e08722b */ /* 0x000fd40000000008 */
[----:B------:R-:W-:-:S05]  /*1f40*/  FFMA R10, RZ, 3.6015625, R9 ;  /* 0x40668000ff0a7823 */ /* 0x000fca0000000009 */
[----:B------:R-:W-:-:S13]  /*1f50*/  FSETP.GT.AND P0, PT, |R10|, 1.469367938527859385e-39, PT ;  /* 0x001000000a00780b */ /* 0x000fda0003f04200 */
[----:B------:R-:W-:Y:S05]  /*1f60*/  @P0 BRA P1, `(.L_x_959) ;  /* 0x0000000000100947 */ /* 0x000fea0000800000 */
[----:B------:R-:W-:Y:S01]  /*1f70*/  IMAD.MOV.U32 R26, RZ, RZ, RZ ;  /* 0x000000ffff1a7224 */ /* 0x000fe200078e00ff */
[----:B------:R-:W-:Y:S02]  /*1f80*/  MOV R27, 0x40668000 ;  /* 0x40668000001b7802 */ /* 0x000fe40000000f00 */
[----:B------:R-:W-:-:S07]  /*1f90*/  MOV R10, 0x1fb0 ;  /* 0x00001fb0000a7802 */ /* 0x000fce0000000f00 */
[----:B-----5:R-:W-:Y:S05]  /*1fa0*/  CALL.REL.NOINC `($__internal_14_$__cuda_sm20_div_rn_f64_full) ;  /* 0x0000006400b07944 */ /* 0x020fea0003c00000 */
.L_x_959:
        /* <DEDUP_REMOVED lines=31> */
.L_x_961:
[----:B------:R-:W-:Y:S05]  /*21a0*/  BSYNC.RECONVERGENT B0 ;  /* 0x0000000000007941 */ /* 0x000fea0003800200 */
.L_x_960:
        /* <DEDUP_REMOVED lines=33> */
.L_x_962:
        /* <DEDUP_REMOVED lines=31> */
.L_x_964:
[----:B------:R-:W-:Y:S05]  /*25b0*/  BSYNC.RECONVERGENT B0 ;  /* 0x0000000000007941 */ /* 0x000fea0003800200 */
.L_x_963:
        /* <DEDUP_REMOVED lines=9> */
[----:B------:R-:W4:Y:S03]  /*2650*/  LDG.E.64 R12, desc[UR4][R18.64] ;  /* 0x00000004120c7981 */ /* 0x000f26000c1e1b00 */
[----:B------:R-:W0:Y:S01]  /*2660*/  LDC.64 R40, c[0x0][0x398] ;  /* 0x0000e600ff287b82 */ /* 0x000e220000000a00 */
[----:B-1----:R-:W4:Y:S04]  /*2670*/  LDG.E.64 R26, desc[UR4][R22.64+0x8] ;  /* 0x00000804161a7981 */ /* 0x002f28000c1e1b00 */
[----:B------:R-:W2:Y:S04]  /*2680*/  LDG.E.64 R10, desc[UR4][R16.64] ;  /* 0x00000004100a7981 */ /* 0x000ea8000c1e1b00 */
[----:B------:R-:W2:Y:S04]  /*2690*/  LDG.E.64 R24, desc[UR4][R22.64] ;  /* 0x0000000416187981 */ /* 0x000ea8000c1e1b00 */
[----:B------:R-:W3:Y:S04]  /*26a0*/  LDG.E.64 R14, desc[UR4][R20.64] ;  /* 0x00000004140e7981 */ /* 0x000ee8000c1e1b00 */
[----:B------:R-:W3:Y:S01]  /*26b0*/  LDG.E.64 R28, desc[UR4][R22.64+0x10] ;  /* 0x00001004161c7981 */ /* 0x000ee2000c1e1b00 */
[----:B----4-:R-:W-:Y:S01]  /*26c0*/  DMUL R12, R12, R26 ;  /* 0x0000001a0c0c7228 */ /* 0x010fe20000000000 */
[----:B------:R-:W1:Y:S07]  /*26d0*/  LDC.64 R26, c[0x0][0x418] ;  /* 0x00010600ff1a7b82 */ /* 0x000e6e0000000a00 */
[----:B--2---:R-:W-:-:S08]  /*26e0*/  DFMA R10, R10, R24, R12 ;  /* 0x000000180a0a722b */ /* 0x004fd0000000000c */
[----:B---3--:R-:W-:Y:S01]  /*26f0*/  DFMA R14, R14, R28, R10 ;  /* 0x0000001c0e0e722b */ /* 0x008fe2000000000a */
[----:B------:R-:W-:-:S06]  /*2700*/  IMAD.WIDE R10, R2, 0x8, R36 ;  /* 0x00000008020a7825 */ /* 0x000fcc00078e0224 */
[----:B------:R2:W-:Y:S04]  /*2710*/  STG.E.64 desc[UR4][R10.64], R14 ;  /* 0x0000000e0a007986 */ /* 0x0005e8000c101b04 */
[----:B------:R-:W3:Y:S04]  /*2720*/  LDG.E.64 R24, desc[UR4][R18.64] ;  /* 0x0000000412187981 */ /* 0x000ee8000c1e1b00 */
[----:B-1----:R-:W3:Y:S04]  /*2730*/  LDG.E.64 R30, desc[UR4][R26.64+0x8] ;  /* 0x000008041a1e7981 */ /* 0x002ee8000c1e1b00 */
[----:B------:R-:W4:Y:S04]  /*2740*/  LDG.E.64 R12, desc[UR4][R16.64] ;  /* 0x00000004100c7981 */ /* 0x000f28000c1e1b00 */
[----:B------:R-:W4:Y:S04]  /*2750*/  LDG.E.64 R28, desc[UR4][R26.64] ;  /* 0x000000041a1c7981 */ /* 0x000f28000c1e1b00 */
[----:B------:R-:W2:Y:S04]  /*2760*/  LDG.E.64 R22, desc[UR4][R20.64] ;  /* 0x0000000414167981 */ /* 0x000ea8000c1e1b00 */
[----:B------:R-:W2:Y:S01]  /*2770*/  LDG.E.64 R36, desc[UR4][R26.64+0x10] ;  /* 0x000010041a247981 */ /* 0x000ea2000c1e1b00 */
[----:B---3--:R-:W-:Y:S01]  /*2780*/  DMUL R24, R24, R30 ;  /* 0x0000001e18187228 */ /* 0x008fe20000000000 */
[----:B------:R-:W1:Y:S07]  /*2790*/  LDC.64 R30, c[0x0][0x420] ;  /* 0x00010800ff1e7b82 */ /* 0x000e6e0000000a00 */
[----:B----4-:R-:W-:Y:S01]  /*27a0*/  DFMA R12, R12, R28, R24 ;  /* 0x0000001c0c0c722b */ /* 0x010fe20000000018 */
[----:B------:R-:W3:Y:S07]  /*27b0*/  LDC.64 R28, c[0x0][0x530] ;  /* 0x00014c00ff1c7b82 */ /* 0x000eee0000000a00 */
[----:B--2---:R-:W-:Y:S01]  /*27c0*/  DFMA R22, R22, R36, R12 ;  /* 0x000000241616722b */ /* 0x004fe2000000000c */
[----:B0-----:R-:W-:-:S06]  /*27d0*/  IMAD.WIDE R12, R2, 0x8, R38 ;  /* 0x00000008020c7825 */ /* 0x001fcc00078e0226 */
[----:B------:R0:W-:Y:S04]  /*27e0*/  STG.E.64 desc[UR4][R12.64], R22 ;  /* 0x000000160c007986 */ /* 0x0001e8000c101b04 */
[----:B------:R-:W2:Y:S04]  /*27f0*/  LDG.E.64 R18, desc[UR4][R18.64] ;  /* 0x0000000412127981 */ /* 0x000ea8000c1e1b00 */
[----:B-1----:R-:W2:Y:S04]  /*2800*/  LDG.E.64 R24, desc[UR4][R30.64+0x8] ;  /* 0x000008041e187981 */ /* 0x002ea8000c1e1b00 */
[----:B------:R-:W4:Y:S04]  /*2810*/  LDG.E.64 R16, desc[UR4][R16.64] ;  /* 0x0000000410107981 */ /* 0x000f28000c1e1b00 */
[----:B------:R-:W4:Y:S04]  /*2820*/  LDG.E.64 R14, desc[UR4][R30.64] ;  /* 0x000000041e0e7981 */ /* 0x000f28000c1e1b00 */
[----:B------:R-:W3:Y:S04]  /*2830*/  LDG.E.64 R20, desc[UR4][R20.64] ;  /* 0x0000000414147981 */ /* 0x000ee8000c1e1b00 */
[----:B------:R-:W3:Y:S01]  /*2840*/  LDG.E.64 R26, desc[UR4][R30.64+0x10] ;  /* 0x000010041e1a7981 */ /* 0x000ee2000c1e1b00 */
[----:B--2---:R-:W-:Y:S01]  /*2850*/  DMUL R24, R18, R24 ;  /* 0x0000001812187228 */ /* 0x004fe20000000000 */
[----:B------:R-:W1:Y:S07]  /*2860*/  LDC.64 R18, c[0x0][0x3a8] ;  /* 0x0000ea00ff127b82 */ /* 0x000e6e0000000a00 */
[----:B----4-:R-:W-:Y:S01]  /*2870*/  DFMA R14, R16, R14, R24 ;  /* 0x0000000e100e722b */ /* 0x010fe20000000018 */
[----:B------:R-:W2:Y:S07]  /*2880*/  LDC.64 R16, c[0x0][0x3a0] ;  /* 0x0000e800ff107b82 */ /* 0x000eae0000000a00 */
[----:B---3--:R-:W-:Y:S01]  /*2890*/  DFMA R26, R20, R26, R14 ;  /* 0x0000001a141a722b */ /* 0x008fe2000000000e */
[----:B------:R-:W-:-:S06]  /*28a0*/  IMAD.WIDE R14, R2, 0x8, R28 ;  /* 0x00000008020e7825 */ /* 0x000fcc00078e021c */
[----:B------:R3:W-:Y:S04]  /*28b0*/  STG.E.64 desc[UR4][R14.64], R26 ;  /* 0x0000001a0e007986 */ /* 0x0007e8000c101b04 */
[----:B0-----:R-:W4:Y:S04]  /*28c0*/  LDG.E R23, desc[UR4][R34.64] ;  /* 0x0000000422177981 */ /* 0x001f28000c1e1900 */
[----:B------:R-:W3:Y:S04]  /*28d0*/  LDG.E.64 R44, desc[UR4][R8.64] ;  /* 0x00000004082c7981 */ /* 0x000ee8000c1e1b00 */
[----:B------:R0:W5:Y:S04]  /*28e0*/  LDG.E.64 R42, desc[UR4][R4.64] ;  /* 0x00000004042a7981 */ /* 0x000168000c1e1b00 */
[----:B------:R0:W5:Y:S01]  /*28f0*/  LDG.E.64 R38, desc[UR4][R6.64] ;  /* 0x0000000406267981 */ /* 0x000162000c1e1b00 */
[----:B----4-:R-:W-:-:S04]  /*2900*/  IMAD.WIDE R40, R23, 0x8, R40 ;  /* 0x0000000817287825 */ /* 0x010fc800078e0228 */
[C---:B--2---:R-:W-:Y:S02]  /*2910*/  IMAD.WIDE R16, R23.reuse, 0x8, R16 ;  /* 0x0000000817107825 */ /* 0x044fe400078e0210 */
[----:B------:R-:W5:Y:S02]  /*2920*/  LDG.E.64 R40, desc[UR4][R40.64] ;  /* 0x0000000428287981 */ /* 0x000f64000c1e1b00 */
[----:B-1----:R-:W-:Y:S02]  /*2930*/  IMAD.WIDE R18, R23, 0x8, R18 ;  /* 0x0000000817127825 */ /* 0x002fe400078e0212 */
[----:B------:R-:W5:Y:S04]  /*2940*/  LDG.E.64 R16, desc[UR4][R16.64] ;  /* 0x0000000410107981 */ /* 0x000f68000c1e1b00 */
[----:B------:R-:W5:Y:S01]  /*2950*/  LDG.E.64 R18, desc[UR4][R18.64] ;  /* 0x0000000412127981 */ /* 0x000f62000c1e1b00 */
[----:B---3--:R-:W-:Y:S01]  /*2960*/  DSETP.NEU.AND P3, PT, |R44|, +INF , PT ;  /* 0x7ff000002c00742a */ /* 0x008fe20003f6d200 */
        /* <DEDUP_REMOVED lines=24> */
[----:B-----5:R-:W-:Y:S05]  /*2af0*/  CALL.REL.NOINC `($_Z21Vext_cal_ini_backwardPiPdS0_S0_S0_S0_S_S0_S0_S0_S0_S0_S_S_S_S0_S0_S0_S0_S0_S0_S0_S_S_S_S_S0_S0_S_S_S_S_S_S_S_S_S0_S0_S0_S0_S0_S0_S0_S0_S_S_S0_S0_S0_S0_S0_S0_S0_S0_S0_S0_S0_S0_S0_S0_S0_S0_S0_S0_S0_S0_$__internal_trig_reduction_slowpathd) ;  /* 0x0000006c00b87944 */ /* 0x020fea0003c00000 */
[----:B------:R-:W-:Y:S01]  /*2b00*/  IMAD.MOV.U32 R36, RZ, RZ, R22 ;  /* 0x000000ffff247224 */ /* 0x000fe200078e0016 */
[----:B------:R-:W-:-:S07]  /*2b10*/  MOV R37, R23 ;  /* 0x0000001700257202 */ /* 0x000fce0000000f00 */
.L_x_968:
[----:B------:R-:W-:Y:S05]  /*2b20*/  BSYNC.RECONVERGENT B3 ;  /* 0x0000000000037941 */ /* 0x000fea0003800200 */
.L_x_967:
[----:B------:R-:W-:-:S07]  /*2b30*/  VIADD R48, R21, 0x1 ;  /* 0x0000000115307836 */ /* 0x000fce0000000000 */
.L_x_966:
[----:B------:R-:W-:Y:S05]  /*2b40*/  BSYNC.RECONVERGENT B2 ;  /* 0x0000000000027941 */ /* 0x000fea0003800200 */
.L_x_965:
[----:B------:R-:W-:-:S05]  /*2b50*/  IMAD.SHL.U32 R20, R48, 0x40, RZ ;  /* 0x0000004030147824 */ /* 0x000fca00078e00ff */
[----:B------:R-:W-:-:S04]  /*2b60*/  LOP3.LUT R20, R20, 0x40, RZ, 0xc0, !PT ;  /* 0x0000004014147812 */ /* 0x000fc800078ec0ff */
[----:B------:R-:W-:-:S05]  /*2b70*/  IADD3 R50, P0, PT, R20, UR6, RZ ;  /* 0x0000000614327c10 */ /* 0x000fca000ff1e0ff */
[----:B------:R-:W-:-:S05]  /*2b80*/  IMAD.X R51, RZ, RZ, UR7, P0 ;  /* 0x00000007ff337e24 */ /* 0x000fca00080e06ff */
[----:B------:R-:W2:Y:S04]  /*2b90*/  LDG.E.128.CONSTANT R20, desc[UR4][R50.64] ;  /* 0x0000000432147981 */ /* 0x000ea8000c1e9d00 */
[----:B------:R-:W3:Y:S04]  /*2ba0*/  LDG.E.128.CONSTANT R24, desc[UR4][R50.64+0x10] ;  /* 0x0000100432187981 */ /* 0x000ee8000c1e9d00 */
[----:B------:R0:W4:Y:S01]  /*2bb0*/  LDG.E.128.CONSTANT R28, desc[UR4][R50.64+0x20] ;  /* 0x00002004321c7981 */ /* 0x000122000c1e9d00 */
        /* <DEDUP_REMOVED lines=9> */
[----:B0-----:R-:W-:Y:S01]  /*2c50*/  @!P4 MOV R50, 0x1 ;  /* 0x000000010032c802 */ /* 0x001fe20000000f00 */
        /* <DEDUP_REMOVED lines=36> */
[----:B------:R-:W-:Y:S05]  /*2ea0*/  CALL.REL.NOINC `($_Z21Vext_cal_ini_backwardPiPdS0_S0_S0_S0_S_S0_S0_S0_S0_S0_S_S_S_S0_S0_S0_S0_S0_S0_S0_S_S_S_S_S0_S0_S_S_S_S_S_S_S_S_S0_S0_S0_S0_S0_S0_S0_S0_S_S_S0_S0_S0_S0_S0_S0_S0_S0_S0_S0_S0_S0_S0_S0_S0_S0_S0_S0_S0_S0_$__internal_trig_reduction_slowpathd) ;  /* 0x0000006800cc7944 */ /* 0x000fea0003c00000 */
[----:B------:R-:W-:Y:S02]  /*2eb0*/  IMAD.MOV.U32 R46, RZ, RZ, R22 ;  /* 0x000000ffff2e7224 */ /* 0x000fe400078e0016 */
[----:B------:R-:W-:-:S07]  /*2ec0*/  IMAD.MOV.U32 R47, RZ, RZ, R23 ;  /* 0x000000ffff2f7224 */ /* 0x000fce00078e0017 */
.L_x_972:
[----:B------:R-:W-:Y:S05]  /*2ed0*/  BSYNC.RECONVERGENT B3 ;  /* 0x0000000000037941 */ /* 0x000fea0003800200 */
.L_x_971:
[----:B------:R-:W-:-:S07]  /*2ee0*/  VIADD R50, R21, 0x1 ;  /* 0x0000000115327836 */ /* 0x000fce0000000000 */
.L_x_970:
[----:B------:R-:W-:Y:S05]  /*2ef0*/  BSYNC.RECONVERGENT B2 ;  /* 0x0000000000027941 */ /* 0x000fea0003800200 */
.L_x_969:
[----:B------:R-:W-:-:S04]  /*2f00*/  SHF.L.U32 R20, R50, 0x6, RZ ;  /* 0x0000000632147819 */ /* 0x000fc800000006ff */
        /* <DEDUP_REMOVED lines=23> */
[----:B------:R-:W-:-:S09]  /*3080*/  @!P3 IMAD.MOV.U32 R48, RZ, RZ, RZ ;  /* 0x000000ffff30b224 */ /* 0x000fd200078e00ff */
[----:B------:R-:W-:Y:S02]  /*3090*/  FSEL R22, R20, R46, !P0 ;  /* 0x0000002e14167208 */ /* 0x000fe40004000000 */
[----:B------:R-:W-:Y:S01]  /*30a0*/  FSEL R23, R21, R47, !P0 ;  /* 0x0000002f15177208 */ /* 0x000fe20004000000 */
[----:B------:R-:W-:Y:S01]  /*30b0*/  @!P3 DMUL R46, RZ, R44 ;  /* 0x0000002cff2eb228 */ /* 0x000fe20000000000 */
[----:B------:R-:W-:-:S04]  /*30c0*/  LOP3.LUT P0, RZ, R50, 0x2, RZ, 0xc0, !PT ;  /* 0x0000000232ff7812 */ /* 0x000fc8000780c0ff */
        /* <DEDUP_REMOVED lines=22> */
[----:B------:R-:W-:Y:S02]  /*3230*/  MOV R47, R45 ;  /* 0x0000002d002f7202 */ /* 0x000fe40000000f00 */
[----:B------:R-:W-:-:S07]  /*3240*/  MOV R46, 0x3260 ;  /* 0x00003260002e7802 */ /* 0x000fce0000000f00 */
[----:B------:R-:W-:Y:S05]  /*3250*/  CALL.REL.NOINC `($_Z21Vext_cal_ini_backwardPiPdS0_S0_S0_S0_S_S0_S0_S0_S0_S0_S_S_S_S0_S0_S0_S0_S0_S0_S0_S_S_S_S_S0_S0_S_S_S_S_S_S_S_S_S0_S0_S0_S0_S0_S0_S0_S0_S_S_S0_S0_S0_S0_S0_S0_S0_S0_S0_S0_S0_S0_S0_S0_S0_S0_S0_S0_S0_S0_$__internal_trig_reduction_slowpathd) ;  /* 0x0000006400e07944 */ /* 0x000fea0003c00000 */
[----:B------:R-:W-:Y:S02]  /*3260*/  IMAD.MOV.U32 R48, RZ, RZ, R21 ;  /* 0x000000ffff307224 */ /* 0x000fe400078e0015 */
[----:B------:R-:W-:Y:S02]  /*3270*/  IMAD.MOV.U32 R46, RZ, RZ, R22 ;  /* 0x000000ffff2e7224 */ /* 0x000fe400078e0016 */
[----:B------:R-:W-:-:S07]  /*3280*/  IMAD.MOV.U32 R47, RZ, RZ, R23 ;  /* 0x000000ffff2f7224 */ /* 0x000fce00078e0017 */
.L_x_974:
[----:B------:R-:W-:Y:S05]  /*3290*/  BSYNC.RECONVERGENT B2 ;  /* 0x0000000000027941 */ /* 0x000fea0003800200 */
.L_x_973:
        /* <DEDUP_REMOVED lines=9> */
[----:B------:R-:W-:Y:S01]  /*3330*/  MOV R52, 0x20fd8164 ;  /* 0x20fd816400347802 */ /* 0x000fe20000000f00 */
[----:B------:R-:W-:Y:S01]  /*3340*/  DSETP.NEU.AND P3, PT, |R42|, +INF , PT ;  /* 0x7ff000002a00742a */ /* 0x000fe20003f6d200 */
[----:B------:R-:W-:Y:S01]  /*3350*/  ISETP.NE.U32.AND P0, PT, R44, 0x1, PT ;  /* 0x000000012c00780c */ /* 0x000fe20003f05070 */
[----:B------:R-:W-:Y:S01]  /*3360*/  DMUL R44, R46, R46 ;  /* 0x0000002e2e2c7228 */ /* 0x000fe20000000000 */
[----:B------:R-:W-:Y:S02]  /*3370*/  BSSY.RECONVERGENT B2, `(.L_x_975) ;  /* 0x000002d000027945 */ /* 0x000fe40003800200 */
[----:B------:R-:W-:-:S02]  /*3380*/  FSEL R52, R52, -8.06006814911005101289e+34, !P0 ;  /* 0xf9785eba34347808 */ /* 0x000fc40004000000 */
[----:B------:R-:W-:-:S07]  /*3390*/  FSEL R53, -R49, 0.11223486810922622681, !P0 ;  /* 0x3de5db6531357808 */ /* 0x000fce0004000100 */
[----:B0-----:R-:W-:Y:S01]  /*33a0*/  @!P3 IMAD.MOV.U32 R50, RZ, RZ, 0x1 ;  /* 0x00000001ff32b424 */ /* 0x001fe200078e00ff */
        /* <DEDUP_REMOVED lines=37> */
[----:B------:R-:W-:Y:S01]  /*3600*/  IMAD.MOV.U32 R46, RZ, RZ, R22 ;  /* 0x000000ffff2e7224 */ /* 0x000fe200078e0016 */
[----:B------:R-:W-:-:S07]  /*3610*/  MOV R47, R23 ;  /* 0x00000017002f7202 */ /* 0x000fce0000000f00 */
.L_x_978:
[----:B------:R-:W-:Y:S05]  /*3620*/  BSYNC.RECONVERGENT B3 ;  /* 0x0000000000037941 */ /* 0x000fea0003800200 */
.L_x_977:
[----:B------:R-:W-:-:S07]  /*3630*/  VIADD R50, R21, 0x1 ;  /* 0x0000000115327836 */ /* 0x000fce0000000000 */
.L_x_976:
[----:B------:R-:W-:Y:S05]  /*3640*/  BSYNC.RECONVERGENT B2 ;  /* 0x0000000000027941 */ /* 0x000fea0003800200 */
.L_x_975:
        /* <DEDUP_REMOVED lines=23> */
[----:B------:R-:W-:-:S09]  /*37c0*/  @!P3 MOV R48, RZ ;  /* 0x000000ff0030b202 */ /* 0x000fd20000000f00 */
        /* <DEDUP_REMOVED lines=29> */
[----:B------:R-:W-:Y:S02]  /*39a0*/  IMAD.MOV.U32 R46, RZ, RZ, R22 ;  /* 0x000000ffff2e7224 */ /* 0x000fe400078e0016 */
[----:B------:R-:W-:-:S07]  /*39b0*/  IMAD.MOV.U32 R47, RZ, RZ, R23 ;  /* 0x000000ffff2f7224 */ /* 0x000fce00078e0017 */
.L_x_980:
[----:B------:R-:W-:Y:S05]  /*39c0*/  BSYNC.RECONVERGENT B2 ;  /* 0x0000000000027941 */ /* 0x000fea0003800200 */
.L_x_979:
        /* <DEDUP_REMOVED lines=56> */
.L_x_982:
[----:B------:R-:W-:Y:S05]  /*3d50*/  BSYNC.RECONVERGENT B2 ;  /* 0x0000000000027941 */ /* 0x000fea0003800200 */
.L_x_981:
        /* <DEDUP_REMOVED lines=77> */
[----:B-----5:R-:W-:Y:S05]  /*4230*/  CALL.REL.NOINC `($_Z21Vext_cal_ini_backwardPiPdS0_S0_S0_S0_S_S0_S0_S0_S0_S0_S_S_S_S0_S0_S0_S0_S0_S0_S0_S_S_S_S_S0_S0_S_S_S_S_S_S_S_S_S0_S0_S0_S0_S0_S0_S0_S0_S_S_S0_S0_S0_S0_S0_S0_S0_S0_S0_S0_S0_S0_S0_S0_S0_S0_S0_S0_S0_S0_$__internal_trig_reduction_slowpathd) ;  /* 0x0000005400e87944 */ /* 0x020fea0003c00000 */
[----:B------:R-:W-:Y:S02]  /*4240*/  IMAD.MOV.U32 R8, RZ, RZ, R21 ;  /* 0x000000ffff087224 */ /* 0x000fe400078e0015 */
[----:B------:R-:W-:Y:S02]  /*4250*/  IMAD.MOV.U32 R46, RZ, RZ, R22 ;  /* 0x000000ffff2e7224 */ /* 0x000fe400078e0016 */
[----:B------:R-:W-:-:S07]  /*4260*/  IMAD.MOV.U32 R47, RZ, RZ, R23 ;  /* 0x000000ffff2f7224 */ /* 0x000fce00078e0017 */
.L_x_984:
[----:B------:R-:W-:Y:S05]  /*4270*/  BSYNC.RECONVERGENT B2 ;  /* 0x0000000000027941 */ /* 0x000fea0003800200 */
.L_x_983:
[----:B------:R-:W-:-:S05]  /*4280*/  IMAD.SHL.U32 R9, R8, 0x40, RZ ;  /* 0x0000004008097824 */ /* 0x000fca00078e00ff */
[----:B------:R-:W-:-:S04]  /*4290*/  LOP3.LUT R9, R9, 0x40, RZ, 0xc0, !PT ;  /* 0x0000004009097812 */ /* 0x000fc800078ec0ff */
[----:B------:R-:W-:-:S04]  /*42a0*/  IADD3 R50, P0, PT, R9, UR6, RZ ;  /* 0x0000000609327c10 */ /* 0x000fc8000ff1e0ff */
[----:B------:R-:W-:-:S05]  /*42b0*/  IADD3.X R51, PT, PT, RZ, UR7, RZ, P0, !PT ;  /* 0x00000007ff337c10 */ /* 0x000fca00087fe4ff */
        /* <DEDUP_REMOVED lines=11> */
[----:B------:R-:W-:-:S10]  /*4370*/  FSEL R53, -R9, 0.11223486810922622681, !P0 ;  /* 0x3de5db6509357808 */ /* 0x000fd40004000100 */
        /* <DEDUP_REMOVED lines=39> */
[----:B------:R-:W-:-:S07]  /*45f0*/  IMAD.MOV.U32 R47, RZ, RZ, R23 ;  /* 0x000000ffff2f7224 */ /* 0x000fce00078e0017 */
.L_x_988:
[----:B------:R-:W-:Y:S05]  /*4600*/  BSYNC.RECONVERGENT B3 ;  /* 0x0000000000037941 */ /* 0x000fea0003800200 */
.L_x_987:
[----:B------:R-:W-:-:S07]  /*4610*/  VIADD R50, R21, 0x1 ;  /* 0x0000000115327836 */ /* 0x000fce0000000000 */
.L_x_986:
[----:B------:R-:W-:Y:S05]  /*4620*/  BSYNC.RECONVERGENT B2 ;  /* 0x0000000000027941 */ /* 0x000fea0003800200 */
.L_x_985:
        /* <DEDUP_REMOVED lines=24> */
[----:B------:R-:W-:-:S09]  /*47b0*/  @!P3 IMAD.MOV.U32 R48, RZ, RZ, 0x1 ;  /* 0x00000001ff30b424 */ /* 0x000fd200078e00ff */
        /* <DEDUP_REMOVED lines=32> */
.L_x_992:
[----:B------:R-:W-:Y:S05]  /*49c0*/  BSYNC.RECONVERGENT B3 ;  /* 0x0000000000037941 */ /* 0x000fea0003800200 */
.L_x_991:
[----:B------:R-:W-:-:S07]  /*49d0*/  VIADD R48, R21, 0x1 ;  /* 0x0000000115307836 */ /* 0x000fce0000000000 */
.L_x_990:
[----:B------:R-:W-:Y:S05]  /*49e0*/  BSYNC.RECONVERGENT B2 ;  /* 0x0000000000027941 */ /* 0x000fea0003800200 */
.L_x_989:
        /* <DEDUP_REMOVED lines=56> */
.L_x_996:
[----:B------:R-:W-:Y:S05]  /*4d70*/  BSYNC.RECONVERGENT B3 ;  /* 0x0000000000037941 */ /* 0x000fea0003800200 */
.L_x_995:
[----:B------:R-:W-:-:S07]  /*4d80*/  VIADD R50, R21, 0x1 ;  /* 0x0000000115327836 */ /* 0x000fce0000000000 */
.L_x_994:
[----:B------:R-:W-:Y:S05]  /*4d90*/  BSYNC.RECONVERGENT B2 ;  /* 0x0000000000027941 */ /* 0x000fea0003800200 */
.L_x_993:
        /* <DEDUP_REMOVED lines=57> */
.L_x_998:
[----:B------:R-:W-:Y:S05]  /*5130*/  BSYNC.RECONVERGENT B2 ;  /* 0x0000000000027941 */ /* 0x000fea0003800200 */
.L_x_997:
        /* <DEDUP_REMOVED lines=12> */
[----:B------:R-:W-:-:S02]  /*5200*/  DMUL R40, R46, R46 ;  /* 0x0000002e2e287228 */ /* 0x000fc40000000000 */
[----:B------:R-:W-:Y:S01]  /*5210*/  DMUL R36, R36, R8 ;  /* 0x0000000824247228 */ /* 0x000fe20000000000 */
        /* <DEDUP_REMOVED lines=42> */
.L_x_1000:
[----:B------:R-:W-:Y:S05]  /*54c0*/  BSYNC.RECONVERGENT B2 ;  /* 0x0000000000027941 */ /* 0x000fea0003800200 */
.L_x_999:
        /* <DEDUP_REMOVED lines=12> */
[----:B------:R-:W-:-:S02]  /*5590*/  DMUL R38, R46, R46 ;  /* 0x0000002e2e267228 */ /* 0x000fc40000000000 */
[C---:B------:R-:W-:Y:S01]  /*55a0*/  DMUL R42, R18.reuse, R42 ;  /* 0x0000002a122a7228 */ /* 0x040fe20000000000 */
[----:B------:R-:W-:Y:S01]  /*55b0*/  FSEL R54, R54, -8.06006814911005101289e+34, !P0 ;  /* 0xf9785eba36367808 */ /* 0x000fe20004000000 */
[----:B------:R-:W-:Y:S01]  /*55c0*/  DMUL R8, R18, R8 ;  /* 0x0000000812087228 */ /* 0x000fe20000000000 */
[----:B------:R-:W-:Y:S01]  /*55d0*/  FSEL R55, -R49, 0.11223486810922622681, !P0 ;  /* 0x3de5db6531377808 */ /* 0x000fe20004000100 */
[----:B------:R-:W0:Y:S06]  /*55e0*/  LDC.64 R18, c[0x0][0x3a8] ;  /* 0x0000ea00ff127b82 */ /* 0x000e2c0000000a00 */
        /* <DEDUP_REMOVED lines=25> */
[----:B------:R0:W5:Y:S01]  /*5780*/  LDG.E.64 R40, desc[UR4][R4.64] ;  /* 0x0000000404287981 */ /* 0x000162000c1e1b00 */
        /* <DEDUP_REMOVED lines=34> */
.L_x_1002:
[----:B------:R-:W-:Y:S05]  /*59b0*/  BSYNC.RECONVERGENT B2 ;  /* 0x0000000000027941 */ /* 0x000fea0003800200 */
.L_x_1001:
        /* <DEDUP_REMOVED lines=23> */
[----:B------:R-:W-:Y:S01]  /*5b30*/  FSEL R6, R4, R30, !P0 ;  /* 0x0000001e04067208 */ /* 0x000fe20004000000 */
[----:B------:R-:W-:Y:S01]  /*5b40*/  @!P3 IMAD.MOV.U32 R30, RZ, RZ, 0x1 ;  /* 0x00000001ff1eb424 */ /* 0x000fe200078e00ff */
[----:B------:R-:W-:Y:S02]  /*5b50*/  FSEL R7, R5, R31, !P0 ;  /* 0x0000001f05077208 */ /* 0x000fe40004000000 */
[----:B------:R-:W-:Y:S01]  /*5b60*/  LOP3.LUT P0, RZ, R28, 0x2, RZ, 0xc0, !PT ;  /* 0x000000021cff7812 */ /* 0x000fe2000780c0ff */
[----:B------:R-:W-:-:S03]  /*5b70*/  @!P3 DMUL R28, RZ, R42 ;  /* 0x0000002aff1cb228 */ /* 0x000fc60000000000 */
        /* <DEDUP_REMOVED lines=26> */
[----:B------:R-:W-:-:S07]  /*5d20*/  IMAD.MOV.U32 R29, RZ, RZ, R23 ;  /* 0x000000ffff1d7224 */ /* 0x000fce00078e0017 */
.L_x_1006:
[----:B------:R-:W-:Y:S05]  /*5d30*/  BSYNC.RECONVERGENT B3 ;  /* 0x0000000000037941 */ /* 0x000fea0003800200 */
.L_x_1005:
[----:B------:R-:W-:-:S07]  /*5d40*/  VIADD R30, R21, 0x1 ;  /* 0x00000001151e7836 */ /* 0x000fce0000000000 */
.L_x_1004:
[----:B------:R-:W-:Y:S05]  /*5d50*/  BSYNC.RECONVERGENT B2 ;  /* 0x0000000000027941 */ /* 0x000fea0003800200 */
.L_x_1003:
        /* <DEDUP_REMOVED lines=25> */
[----:B------:R-:W-:Y:S01]  /*5ef0*/  @!P3 IMAD.MOV.U32 R28, RZ, RZ, RZ ;  /* 0x000000ffff1cb224 */ /* 0x000fe200078e00ff */
        /* <DEDUP_REMOVED lines=30> */
.L_x_1008:
[----:B------:R-:W-:Y:S05]  /*60e0*/  BSYNC.RECONVERGENT B2 ;  /* 0x0000000000027941 */ /* 0x000fea0003800200 */
.L_x_1007:
        /* <DEDUP_REMOVED lines=58> */
.L_x_1012:
[----:B------:R-:W-:Y:S05]  /*6490*/  BSYNC.RECONVERGENT B3 ;  /* 0x0000000000037941 */ /* 0x000fea0003800200 */
.L_x_1011:
[----:B------:R-:W-:-:S07]  /*64a0*/  VIADD R30, R21, 0x1 ;  /* 0x00000001151e7836 */ /* 0x000fce0000000000 */
.L_x_1010:
[----:B------:R-:W-:Y:S05]  /*64b0*/  BSYNC.RECONVERGENT B2 ;  /* 0x0000000000027941 */ /* 0x000fea0003800200 */
.L_x_1009:
        /* <DEDUP_REMOVED lines=9> */
[----:B------:R-:W-:-:S02]  /*6550*/  DMUL R38, R28, R28 ;  /* 0x0000001c1c267228 */ /* 0x000fc40000000000 */
[----:B------:R-:W-:Y:S01]  /*6560*/  ISETP.NE.U32.AND P0, PT, R31, 0x1, PT ;  /* 0x000000011f00780c */ /* 0x000fe20003f05070 */
[----:B------:R-:W-:-:S03]  /*6570*/  IMAD.MOV.U32 R31, RZ, RZ, 0x3da8ff83 ;  /* 0x3da8ff83ff1f7424 */ /* 0x000fc600078e00ff */
        /* <DEDUP_REMOVED lines=20> */
[----:B------:R-:W-:Y:S02]  /*66c0*/  DFMA R36, R42, R18, R36 ;  /* 0x000000122a24722b */ /* 0x000fe40000000024 */
[----:B------:R-:W1:Y:S05]  /*66d0*/  LDC.64 R18, c[0x0][0x550] ;  /* 0x00015400ff127b82 */ /* 0x000e6a0000000a00 */
[----:B------:R2:W-:Y:S04]  /*66e0*/  STG.E.64 desc[UR4][R20.64], R36 ;  /* 0x0000002414007986 */ /* 0x0005e8000c101b04 */
[----:B------:R-:W3:Y:S04]  /*66f0*/  LDG.E.64 R10, desc[UR4][R10.64] ;  /* 0x000000040a0a7981 */ /* 0x000ee8000c1e1b00 */
[----:B------:R-:W3:Y:S01]  /*6700*/  LDG.E.64 R16, desc[UR4][R16.64] ;  /* 0x0000000410107981 */ /* 0x000ee2000c1e1b00 */
[----:B-1----:R-:W-:Y:S01]  /*6710*/  IMAD.WIDE R18, R2, 0x8, R18 ;  /* 0x0000000802127825 */ /* 0x002fe200078e0212 */
[----:B---3--:R-:W-:-:S03]  /*6720*/  DADD R6, R10, R16 ;  /* 0x000000000a067229 */ /* 0x008fc60000000010 */
[C---:B0-----:R-:W-:Y:S01]  /*6730*/  IMAD.WIDE R4, R2.reuse, 0x8, R4 ;  /* 0x0000000802047825 */ /* 0x041fe200078e0204 */
[----:B------:R-:W0:Y:S03]  /*6740*/  LDC.64 R16, c[0x0][0x560] ;  /* 0x00015800ff107b82 */ /* 0x000e260000000a00 */
[----:B------:R1:W-:Y:S05]  /*6750*/  STG.E.64 desc[UR4][R18.64], R6 ;  /* 0x0000000612007986 */ /* 0x0003ea000c101b04 */
[----:B------:R-:W1:Y:S01]  /*6760*/  LDC.64 R10, c[0x0][0x588] ;  /* 0x00016200ff0a7b82 */ /* 0x000e620000000a00 */
[----:B------:R-:W3:Y:S04]  /*6770*/  LDG.E.64 R12, desc[UR4][R12.64] ;  /* 0x000000040c0c7981 */ /* 0x000ee8000c1e1b00 */
[----:B------:R-:W3:Y:S02]  /*6780*/  LDG.E.64 R8, desc[UR4][R8.64] ;  /* 0x0000000408087981 */ /* 0x000ee4000c1e1b00 */
[----:B---3--:R-:W-:Y:S01]  /*6790*/  DADD R22, R12, R8 ;  /* 0x000000000c167229 */ /* 0x008fe20000000008 */
[C---:B0-----:R-:W-:Y:S01]  /*67a0*/  IMAD.WIDE R16, R2.reuse, 0x8, R16 ;  /* 0x0000000802107825 */ /* 0x041fe200078e0210 */
[----:B------:R-:W0:Y:S05]  /*67b0*/  LDC.64 R12, c[0x0][0x3d0] ;  /* 0x0000f400ff0c7b82 */ /* 0x000e2a0000000a00 */
[----:B------:R-:W-:Y:S04]  /*67c0*/  STG.E.64 desc[UR4][R4.64], R22 ;  /* 0x0000001604007986 */ /* 0x000fe8000c101b04 */
[----:B------:R-:W3:Y:S04]  /*67d0*/  LDG.E.64 R14, desc[UR4][R14.64] ;  /* 0x000000040e0e7981 */ /* 0x000ee8000c1e1b00 */
[----:B--2---:R-:W3:Y:S01]  /*67e0*/  LDG.E.64 R20, desc[UR4][R20.64] ;  /* 0x0000000414147981 */ /* 0x004ee2000c1e1b00 */
[----:B-1----:R-:W-:Y:S01]  /*67f0*/  IMAD.WIDE R6, R2, 0x8, R10 ;  /* 0x0000000802067825 */ /* 0x002fe200078e020a */
[----:B------:R-:W1:Y:S08]  /*6800*/  LDC.64 R8, c[0x0][0x420] ;  /* 0x00010800ff087b82 */ /* 0x000e700000000a00 */
[----:B------:R-:W2:Y:S01]  /*6810*/  LDC.64 R10, c[0x0][0x3d8] ;  /* 0x0000f600ff0a7b82 */ /* 0x000ea20000000a00 */
[----:B---3--:R-:W-:-:S07]  /*6820*/  DADD R24, R14, R20 ;  /* 0x000000000e187229 */ /* 0x008fce0000000014 */
[----:B------:R-:W3:Y:S01]  /*6830*/  LDC.64 R14, c[0x0][0x3c8] ;  /* 0x0000f200ff0e7b82 */ /* 0x000ee20000000a00 */
[----:B------:R4:W-:Y:S04]  /*6840*/  STG.E.64 desc[UR4][R16.64], R24 ;  /* 0x0000001810007986 */ /* 0x0009e8000c101b04 */
[----:B------:R0:W-:Y:S04]  /*6850*/  STG.E.64 desc[UR4][R6.64], RZ ;  /* 0x000000ff06007986 */ /* 0x0001e8000c101b04 */
[----:B------:R-:W0:Y:S01]  /*6860*/  LDG.E R27, desc[UR4][R32.64] ;  /* 0x00000004201b7981 */ /* 0x000e22000c1e1900 */
[----:B------:R-:W5:Y:S03]  /*6870*/  LDC.64 R38, c[0x0][0x408] ;  /* 0x00010200ff267b82 */ /* 0x000f660000000a00 */
[----:B-1----:R-:W2:Y:S04]  /*6880*/  LDG.E.64 R30, desc[UR4][R8.64+0x8] ;  /* 0x00000804081e7981 */ /* 0x002ea8000c1e1b00 */
[----:B----4-:R-:W4:Y:S04]  /*6890*/  LDG.E.64 R24, desc[UR4][R8.64] ;  /* 0x0000000408187981 */ /* 0x010f28000c1e1b00 */
[----:B------:R-:W4:Y:S04]  /*68a0*/  LDG.E.64 R36, desc[UR4][R8.64+0x10] ;  /* 0x0000100408247981 */ /* 0x000f28000c1e1b00 */
[----:B------:R-:W4:Y:S04]  /*68b0*/  LDG.E.64 R20, desc[UR4][R16.64] ;  /* 0x0000000410147981 */ /* 0x000f28000c1e1b00 */
[----:B-----5:R-:W5:Y:S01]  /*68c0*/  LDG.E.64 R38, desc[UR4][R38.64] ;  /* 0x0000000426267981 */ /* 0x020f62000c1e1b00 */
[----:B0-----:R-:W-:-:S04]  /*68d0*/  IMAD.WIDE R28, R27, 0x8, R12 ;  /* 0x000000081b1c7825 */ /* 0x001fc800078e020c */
[C---:B---3--:R-:W-:Y:S02]  /*68e0*/  IMAD.WIDE R22, R27.reuse, 0x8, R14 ;  /* 0x000000081b167825 */ /* 0x048fe400078e020e */
[----:B------:R-:W3:Y:S02]  /*68f0*/  LDG.E.64 R28, desc[UR4][R28.64] ;  /* 0x000000041c1c7981 */ /* 0x000ee4000c1e1b00 */
[----:B--2---:R-:W-:Y:S02]  /*6900*/  IMAD.WIDE R26, R27, 0x8, R10 ;  /* 0x000000081b1a7825 */ /* 0x004fe400078e020a */
[----:B------:R-:W4:Y:S04]  /*6910*/  LDG.E.64 R22, desc[UR4][R22.64] ;  /* 0x0000000416167981 */ /* 0x000f28000c1e1b00 */
[----:B------:R-:W2:Y:S01]  /*6920*/  LDG.E.64 R26, desc[UR4][R26.64] ;  /* 0x000000041a1a7981 */ /* 0x000ea2000c1e1b00 */
[----:B------:R-:W-:Y:S01]  /*6930*/  BSSY.RECONVERGENT B0, `(.L_x_1013) ;  /* 0x0000014000007945 */ /* 0x000fe20003800200 */
[----:B---3--:R-:W-:-:S08]  /*6940*/  DMUL R30, R28, R30 ;  /* 0x0000001e1c1e7228 */ /* 0x008fd00000000000 */
[----:B----4-:R-:W-:-:S08]  /*6950*/  DFMA R24, R22, R24, R30 ;  /* 0x000000181618722b */ /* 0x010fd0000000001e */
[----:B--2---:R-:W-:Y:S02]  /*6960*/  DFMA R24, R26, R36, R24 ;  /* 0x000000241a18722b */ /* 0x004fe40000000018 */
        /* <DEDUP_REMOVED lines=9> */
.L_x_1014:
[----:B------:R-:W-:-:S08]  /*6a00*/  DMUL R38, R38, -0.5 ;  /* 0xbfe0000026267828 */ /* 0x000fd00000000000 */
[----:B------:R-:W-:-:S14]  /*6a10*/  DSETP.GEU.AND P0, PT, R20, R38, PT ;  /* 0x000000261400722a */ /* 0x000fdc0003f0e000 */
[----:B------:R-:W-:Y:S05]  /*6a20*/  @P0 BRA `(.L_x_1015) ;  /* 0x0000000000100947 */ /* 0x000fea0003800000 */
[----:B------:R-:W0:Y:S02]  /*6a30*/  LDC.64 R20, c[0x0][0x3f0] ;  /* 0x0000fc00ff147b82 */ /* 0x000e240000000a00 */
[----:B0-----:R-:W2:Y:S02]  /*6a40*/  LDG.E R20, desc[UR4][R20.64] ;  /* 0x0000000414147981 */ /* 0x001ea4000c1e1900 */
[----:B--2---:R-:W0:Y:S02]  /*6a50*/  I2F.F64 R22, R20 ;  /* 0x0000001400167312 */ /* 0x004e240000201c00 */
[----:B0-----:R-:W-:-:S11]  /*6a60*/  DADD R26, R26, -R22 ;  /* 0x000000001a1a7229 */ /* 0x001fd60000000816 */
.L_x_1015:
[----:B------:R-:W-:Y:S05]  /*6a70*/  BSYNC.RECONVERGENT B0 ;  /* 0x0000000000007941 */ /* 0x000fea0003800200 */
.L_x_1013:
[----:B------:R-:W0:Y:S02]  /*6a80*/  LDC.64 R22, c[0x0][0x578] ;  /* 0x00015e00ff167b82 */ /* 0x000e240000000a00 */
[----:B0-----:R-:W-:-:S05]  /*6a90*/  IMAD.WIDE R22, R2, 0x8, R22 ;  /* 0x0000000802167825 */ /* 0x001fca00078e0216 */
[----:B------:R0:W-:Y:S04]  /*6aa0*/  STG.E.64 desc[UR4][R22.64], R26 ;  /* 0x0000001a16007986 */ /* 0x0001e8000c101b04 */
[----:B------:R-:W2:Y:S01]  /*6ab0*/  LDG.E R31, desc[UR4][R32.64] ;  /* 0x00000004201f7981 */ /* 0x000ea2000c1e1900 */
[----:B------:R-:W1:Y:S08]  /*6ac0*/  LDC.64 R20, c[0x0][0x418] ;  /* 0x00010600ff147b82 */ /* 0x000e700000000a00 */
[----:B------:R-:W3:Y:S01]  /*6ad0*/  LDC.64 R42, c[0x0][0x400] ;  /* 0x00010000ff2a7b82 */ /* 0x000ee20000000a00 */
[----:B0-----:R-:W4:Y:S04]  /*6ae0*/  LDG.E.64 R26, desc[UR4][R4.64] ;  /* 0x00000004041a7981 */ /* 0x001f28000c1e1b00 */
[----:B-1----:R-:W5:Y:S04]  /*6af0*/  LDG.E.64 R38, desc[UR4][R20.64+0x8] ;  /* 0x0000080414267981 */ /* 0x002f68000c1e1b00 */
[----:B------:R-:W4:Y:S04]  /*6b00*/  LDG.E.64 R36, desc[UR4][R20.64] ;  /* 0x0000000414247981 */ /* 0x000f28000c1e1b00 */
[----:B------:R-:W4:Y:S04]  /*6b10*/  LDG.E.64 R40, desc[UR4][R20.64+0x10] ;  /* 0x0000100414287981 */ /* 0x000f28000c1e1b00 */
[----:B---3--:R-:W3:Y:S01]  /*6b20*/  LDG.E.64 R42, desc[UR4][R42.64] ;  /* 0x000000042a2a7981 */ /* 0x008ee2000c1e1b00 */
[----:B--2---:R-:W-:-:S04]  /*6b30*/  IMAD.WIDE R24, R31, 0x8, R12 ;  /* 0x000000081f187825 */ /* 0x004fc800078e020c */
[C---:B------:R-:W-:Y:S02]  /*6b40*/  IMAD.WIDE R28, R31.reuse, 0x8, R14 ;  /* 0x000000081f1c7825 */ /* 0x040fe400078e020e */
[----:B------:R-:W5:Y:S02]  /*6b50*/  LDG.E.64 R24, desc[UR4][R24.64] ;  /* 0x0000000418187981 */ /* 0x000f64000c1e1b00 */
[----:B------:R-:W-:Y:S02]  /*6b60*/  IMAD.WIDE R30, R31, 0x8, R10 ;  /* 0x000000081f1e7825 */ /* 0x000fe400078e020a */
[----:B------:R-:W4:Y:S04]  /*6b70*/  LDG.E.64 R28, desc[UR4][R28.64] ;  /* 0x000000041c1c7981 */ /* 0x000f28000c1e1b00 */
[----:B------:R-:W2:Y:S01]  /*6b80*/  LDG.E.64 R30, desc[UR4][R30.64] ;  /* 0x000000041e1e7981 */ /* 0x000ea2000c1e1b00 */
[----:B------:R-:W-:Y:S01]  /*6b90*/  BSSY.RECONVERGENT B0, `(.L_x_1016) ;  /* 0x0000014000007945 */ /* 0x000fe20003800200 */
[----:B-----5:R-:W-:-:S08]  /*6ba0*/  DMUL R38, R24, R38 ;  /* 0x0000002618267228 */ /* 0x020fd00000000000 */
[----:B----4-:R-:W-:-:S08]  /*6bb0*/  DFMA R36, R28, R36, R38 ;  /* 0x000000241c24722b */ /* 0x010fd00000000026 */
[----:B--2---:R-:W-:Y:S02]  /*6bc0*/  DFMA R36, R30, R40, R36 ;  /* 0x000000281e24722b */ /* 0x004fe40000000024 */
        /* <DEDUP_REMOVED lines=9> */
.L_x_1017:
[----:B------:R-:W-:-:S08]  /*6c60*/  DMUL R42, R42, -0.5 ;  /* 0xbfe000002a2a7828 */ /* 0x000fd00000000000 */
[----:B------:R-:W-:-:S14]  /*6c70*/  DSETP.GEU.AND P0, PT, R26, R42, PT ;  /* 0x0000002a1a00722a */ /* 0x000fdc0003f0e000 */
[----:B------:R-:W-:Y:S05]  /*6c80*/  @P0 BRA `(.L_x_1018) ;  /* 0x0000000000100947 */ /* 0x000fea0003800000 */
[----:B------:R-:W0:Y:S02]  /*6c90*/  LDC.64 R26, c[0x0][0x3e8] ;  /* 0x0000fa00ff1a7b82 */ /* 0x000e240000000a00 */
[----:B0-----:R-:W2:Y:S02]  /*6ca0*/  LDG.E R26, desc[UR4][R26.64] ;  /* 0x000000041a1a7981 */ /* 0x001ea4000c1e1900 */
[----:B--2---:R-:W0:Y:S02]  /*6cb0*/  I2F.F64 R28, R26 ;  /* 0x0000001a001c7312 */ /* 0x004e240000201c00 */
[----:B0-----:R-:W-:-:S11]  /*6cc0*/  DADD R24, R24, -R28 ;  /* 0x0000000018187229 */ /* 0x001fd6000000081c */
.L_x_1018:
[----:B------:R-:W-:Y:S05]  /*6cd0*/  BSYNC.RECONVERGENT B0 ;  /* 0x0000000000007941 */ /* 0x000fea0003800200 */
.L_x_1016:
[----:B------:R-:W0:Y:S02]  /*6ce0*/  LDC.64 R28, c[0x0][0x570] ;  /* 0x00015c00ff1c7b82 */ /* 0x000e240000000a00 */
[----:B0-----:R-:W-:-:S05]  /*6cf0*/  IMAD.WIDE R28, R2, 0x8, R28 ;  /* 0x00000008021c7825 */ /* 0x001fca00078e021c */
[----:B------:R0:W-:Y:S04]  /*6d00*/  STG.E.64 desc[UR4][R28.64], R24 ;  /* 0x000000181c007986 */ /* 0x0001e8000c101b04 */
[----:B------:R-:W2:Y:S01]  /*6d10*/  LDG.E R43, desc[UR4][R32.64] ;  /* 0x00000004202b7981 */ /* 0x000ea2000c1e1900 */
[----:B------:R-:W1:Y:S08]  /*6d20*/  LDC.64 R26, c[0x0][0x410] ;  /* 0x00010400ff1a7b82 */ /* 0x000e700000000a00 */
[----:B------:R-:W3:Y:S01]  /*6d30*/  LDC.64 R40, c[0x0][0x3f8] ;  /* 0x0000fe00ff287b82 */ /* 0x000ee20000000a00 */
[----:B-1----:R-:W4:Y:S04]  /*6d40*/  LDG.E.64 R38, desc[UR4][R26.64+0x8] ;  /* 0x000008041a267981 */ /* 0x002f28000c1e1b00 */
[----:B------:R-:W5:Y:S04]  /*6d50*/  LDG.E.64 R36, desc[UR4][R26.64] ;  /* 0x000000041a247981 */ /* 0x000f68000c1e1b00 */
[----:B0-----:R-:W5:Y:S04]  /*6d60*/  LDG.E.64 R24, desc[UR4][R26.64+0x10] ;  /* 0x000010041a187981 */ /* 0x001f68000c1e1b00 */
[----:B---3--:R-:W3:Y:S01]  /*6d70*/  LDG.E.64 R40, desc[UR4][R40.64] ;  /* 0x0000000428287981 */ /* 0x008ee2000c1e1b00 */
[----:B--2---:R-:W-:-:S04]  /*6d80*/  IMAD.WIDE R30, R43, 0x8, R12 ;  /* 0x000000082b1e7825 */ /* 0x004fc800078e020c */
[C---:B------:R-:W-:Y:S02]  /*6d90*/  IMAD.WIDE R12, R43.reuse, 0x8, R14 ;  /* 0x000000082b0c7825 */ /* 0x040fe400078e020e */
[----:B------:R-:W4:Y:S02]  /*6da0*/  LDG.E.64 R30, desc[UR4][R30.64] ;  /* 0x000000041e1e7981 */ /* 0x000f24000c1e1b00 */
[----:B------:R-:W-:Y:S02]  /*6db0*/  IMAD.WIDE R14, R43, 0x8, R10 ;  /* 0x000000082b0e7825 */ /* 0x000fe400078e020a */
[----:B------:R-:W5:Y:S04]  /*6dc0*/  LDG.E.64 R12, desc[UR4][R12.64] ;  /* 0x000000040c0c7981 */ /* 0x000f68000c1e1b00 */
[----:B------:R-:W2:Y:S04]  /*6dd0*/  LDG.E.64 R14, desc[UR4][R14.64] ;  /* 0x000000040e0e7981 */ /* 0x000ea8000c1e1b00 */
[----:B------:R-:W3:Y:S01]  /*6de0*/  LDG.E.64 R10, desc[UR4][R18.64] ;  /* 0x00000004120a7981 */ /* 0x000ee2000c1e1b00 */
[----:B------:R-:W-:Y:S01]  /*6df0*/  BSSY.RECONVERGENT B0, `(.L_x_1019) ;  /* 0x0000014000007945 */ /* 0x000fe20003800200 */
[----:B----4-:R-:W-:-:S08]  /*6e00*/  DMUL R38, R30, R38 ;  /* 0x000000261e267228 */ /* 0x010fd00000000000 */
[----:B-----5:R-:W-:-:S08]  /*6e10*/  DFMA R36, R12, R36, R38 ;  /* 0x000000240c24722b */ /* 0x020fd00000000026 */
        /* <DEDUP_REMOVED lines=10> */
.L_x_1020:
[----:B------:R-:W-:-:S08]  /*6ec0*/  DMUL R40, R40, -0.5 ;  /* 0xbfe0000028287828 */ /* 0x000fd00000000000 */
[----:B------:R-:W-:-:S14]  /*6ed0*/  DSETP.GEU.AND P0, PT, R10, R40, PT ;  /* 0x000000280a00722a */ /* 0x000fdc0003f0e000 */
[----:B------:R-:W-:Y:S05]  /*6ee0*/  @P0 BRA `(.L_x_1021) ;  /* 0x0000000000100947 */ /* 0x000fea0003800000 */
[----:B------:R-:W0:Y:S02]  /*6ef0*/  LDC.64 R10, c[0x0][0x3e0] ;  /* 0x0000f800ff0a7b82 */ /* 0x000e240000000a00 */
[----:B0-----:R-:W2:Y:S02]  /*6f00*/  LDG.E R10, desc[UR4][R10.64] ;  /* 0x000000040a0a7981 */ /* 0x001ea4000c1e1900 */
[----:B--2---:R-:W0:Y:S02]  /*6f10*/  I2F.F64 R14, R10 ;  /* 0x0000000a000e7312 */ /* 0x004e240000201c00 */
[----:B0-----:R-:W-:-:S11]  /*6f20*/  DADD R12, R12, -R14 ;  /* 0x000000000c0c7229 */ /* 0x001fd6000000080e */
.L_x_1021:
[----:B------:R-:W-:Y:S05]  /*6f30*/  BSYNC.RECONVERGENT B0 ;  /* 0x0000000000007941 */ /* 0x000fea0003800200 */
.L_x_1019:
        /* <DEDUP_REMOVED lines=13> */
[----:B0-----:R-:W4:Y:S04]  /*7010*/  LDG.E.64 R14, desc[UR4][R20.64+0x10] ;  /* 0x00001004140e7981 */ /* 0x001f28000c1e1b00 */
[----:B------:R0:W4:Y:S04]  /*7020*/  LDG.E.64 R44, desc[UR4][R8.64+0x10] ;  /* 0x00001004082c7981 */ /* 0x000128000c1e1b00 */
[----:B------:R-:W5:Y:S04]  /*7030*/  LDG.E.64 R4, desc[UR4][R4.64] ;  /* 0x0000000404047981 */ /* 0x000f68000c1e1b00 */
[----:B------:R-:W5:Y:S01]  /*7040*/  LDG.E.64 R16, desc[UR4][R16.64] ;  /* 0x0000000410107981 */ /* 0x000f62000c1e1b00 */
[----:B------:R-:W-:Y:S01]  /*7050*/  BSSY.RECONVERGENT B0, `(.L_x_1022) ;  /* 0x0000011000007945 */ /* 0x000fe20003800200 */
[----:B--2---:R-:W-:-:S08]  /*7060*/  DMUL R36, R28, R36 ;  /* 0x000000241c247228 */ /* 0x004fd00000000000 */
[----:B---3--:R-:W-:-:S08]  /*7070*/  DFMA R30, R30, R12, R36 ;  /* 0x0000000c1e1e722b */ /* 0x008fd00000000024 */
[----:B----4-:R-:W-:Y:S02]  /*7080*/  DFMA R30, R22, R38, R30 ;  /* 0x00000026161e722b */ /* 0x010fe4000000001e */
[----:B------:R-:W-:-:S06]  /*7090*/  DMUL R40, R28, R40 ;  /* 0x000000281c287228 */ /* 0x000fcc0000000000 */
[----:B------:R-:W-:Y:S02]  /*70a0*/  DADD R18, R18, -R30 ;  /* 0x0000000012127229 */ /* 0x000fe4000000081e */
[----:B------:R-:W-:Y:S02]  /*70b0*/  DMUL R42, R28, R42 ;  /* 0x0000002a1c2a7228 */ /* 0x000fe40000000000 */
[----:B------:R-:W-:-:S04]  /*70c0*/  DFMA R24, R24, R12, R40 ;  /* 0x0000000c1818722b */ /* 0x000fc80000000028 */
[----:B0-----:R-:W-:Y:S02]  /*70d0*/  DADD R8, -RZ, |R18| ;  /* 0x00000000ff087229 */ /* 0x001fe40000000512 */
[----:B------:R-:W-:Y:S02]  /*70e0*/  DFMA R10, R10, R12, R42 ;  /* 0x0000000c0a0a722b */ /* 0x000fe4000000002a */
[----:B------:R-:W-:-:S06]  /*70f0*/  DFMA R20, R22, R14, R24 ;  /* 0x0000000e1614722b */ /* 0x000fcc0000000018 */
[----:B------:R-:W-:Y:S01]  /*7100*/  DFMA R44, R22, R44, R10 ;  /* 0x0000002c162c722b */ /* 0x000fe2000000000a */
[----:B------:R-:W-:Y:S01]  /*7110*/  IMAD.MOV.U32 R12, RZ, RZ, R8 ;  /* 0x000000ffff0c7224 */ /* 0x000fe200078e0008 */
[----:B------:R-:W-:Y:S01]  /*7120*/  MOV R23, 0x40000000 ;  /* 0x4000000000177802 */ /* 0x000fe20000000f00 */
[----:B------:R-:W-:Y:S01]  /*7130*/  IMAD.MOV.U32 R22, RZ, RZ, RZ ;  /* 0x000000ffff167224 */ /* 0x000fe200078e00ff */
[----:B------:R-:W-:-:S07]  /*7140*/  MOV R8, 0x7160 ;  /* 0x0000716000087802 */ /* 0x000fce0000000f00 */
[----:B-----5:R-:W-:Y:S05]  /*7150*/  CALL.REL.NOINC `($_Z21Vext_cal_ini_backwardPiPdS0_S0_S0_S0_S_S0_S0_S0_S0_S0_S_S_S_S0_S0_S0_S0_S0_S0_S0_S_S_S_S_S0_S0_S_S_S_S_S_S_S_S_S0_S0_S0_S0_S0_S0_S0_S0_S_S_S0_S0_S0_S0_S0_S0_S0_S0_S0_S0_S0_S0_S0_S0_S0_S0_S0_S0_S0_S0_$__internal_accurate_pow) ;  /* 0x0000001c00687944 */ /* 0x020fea0003c00000 */
[----:B------:R-:W-:Y:S05]  /*7160*/  BSYNC.RECONVERGENT B0 ;  /* 0x0000000000007941 */ /* 0x000fea0003800200 */
.L_x_1022:
        /* <DEDUP_REMOVED lines=9> */
[----:B------:R-:W-:-:S05]  /*7200*/  FSEL R10, R9, RZ, P0 ;  /* 0x000000ff090a7208 */ /* 0x000fca0000000000 */
[----:B------:R-:W-:-:S06]  /*7210*/  IMAD.MOV.U32 R9, RZ, RZ, R13 ;  /* 0x000000ffff097224 */ /* 0x000fcc00078e000d */
[----:B------:R-:W-:Y:S05]  /*7220*/  @P1 BRA `(.L_x_1024) ;  /* 0x0000000000181947 */ /* 0x000fea0003800000 */
[----:B------:R-:W-:-:S14]  /*7230*/  DSETP.NAN.AND P0, PT, R18, R18, PT ;  /* 0x000000121200722a */ /* 0x000fdc0003f08000 */
[----:B------:R-:W-:Y:S01]  /*7240*/  @P0 DADD R10, R18, 2 ;  /* 0x40000000120a0429 */ /* 0x000fe20000000000 */
[----:B------:R-:W-:Y:S10]  /*7250*/  @P0 BRA `(.L_x_1024) ;  /* 0x00000000000c0947 */ /* 0x000ff40003800000 */
[----:B------:R-:W-:-:S14]  /*7260*/  DSETP.NEU.AND P0, PT, |R18|, +INF , PT ;  /* 0x7ff000001200742a */ /* 0x000fdc0003f0d200 */
[----:B------:R-:W-:Y:S02]  /*7270*/  @!P0 IMAD.MOV.U32 R10, RZ, RZ, 0x0 ;  /* 0x00000000ff0a8424 */ /* 0x000fe400078e00ff */
[----:B------:R-:W-:-:S07]  /*7280*/  @!P0 IMAD.MOV.U32 R11, RZ, RZ, 0x7ff00000 ;  /* 0x7ff00000ff0b8424 */ /* 0x000fce00078e00ff */
.L_x_1024:
[----:B------:R-:W-:Y:S05]  /*7290*/  BSYNC.RECONVERGENT B0 ;  /* 0x0000000000007941 */ /* 0x000fea0003800200 */
.L_x_1023:
[----:B------:R-:W-:Y:S01]  /*72a0*/  BSSY.RECONVERGENT B0, `(.L_x_1025) ;  /* 0x0000006000007945 */ /* 0x000fe20003800200 */
[----:B------:R-:W-:Y:S01]  /*72b0*/  FSEL R18, R10, RZ, P2 ;  /* 0x000000ff0a127208 */ /* 0x000fe20001000000 */
[----:B------:R-:W-:Y:S01]  /*72c0*/  IMAD.MOV.U32 R23, RZ, RZ, 0x40000000 ;  /* 0x40000000ff177424 */ /* 0x000fe200078e00ff */
[----:B------:R-:W-:Y:S02]  /*72d0*/  FSEL R19, R11, 1.875, P2 ;  /* 0x3ff000000b137808 */ /* 0x000fe40001000000 */
[----:B------:R-:W-:-:S07]  /*72e0*/  MOV R8, 0x7300 ;  /* 0x0000730000087802 */ /* 0x000fce0000000f00 */
[----:B------:R-:W-:Y:S05]  /*72f0*/  CALL.REL.NOINC `($_Z21Vext_cal_ini_backwardPiPdS0_S0_S0_S0_S_S0_S0_S0_S0_S0_S_S_S_S0_S0_S0_S0_S0_S0_S0_S_S_S_S_S0_S0_S_S_S_S_S_S_S_S_S0_S0_S0_S0_S0_S0_S0_S0_S_S_S0_S0_S0_S0_S0_S0_S0_S0_S0_S0_S0_S0_S0_S0_S0_S0_S0_S0_S0_S0_$__internal_accurate_pow) ;  /* 0x0000001c00007944 */ /* 0x000fea0003c00000 */
[----:B------:R-:W-:Y:S05]  /*7300*/  BSYNC.RECONVERGENT B0 ;  /* 0x0000000000007941 */ /* 0x000fea0003800200 */
.L_x_1025:
        /* <DEDUP_REMOVED lines=15> */
[----:B------:R-:W-:Y:S01]  /*7400*/  @!P0 MOV R8, 0x0 ;  /* 0x0000000000088802 */ /* 0x000fe20000000f00 */
[----:B------:R-:W-:-:S07]  /*7410*/  @!P0 IMAD.MOV.U32 R9, RZ, RZ, 0x7ff00000 ;  /* 0x7ff00000ff098424 */ /* 0x000fce00078e00ff */
.L_x_1027:
[----:B------:R-:W-:Y:S05]  /*7420*/  BSYNC.RECONVERGENT B0 ;  /* 0x0000000000007941 */ /* 0x000fea0003800200 */
.L_x_1026:
[----:B------:R-:W-:Y:S01]  /*7430*/  FSEL R4, R8, RZ, P2 ;  /* 0x000000ff08047208 */ /* 0x000fe20001000000 */
[----:B------:R-:W-:Y:S01]  /*7440*/  BSSY.RECONVERGENT B0, `(.L_x_1028) ;  /* 0x0000007000007945 */ /* 0x000fe20003800200 */
[----:B------:R-:W-:Y:S01]  /*7450*/  FSEL R5, R9, 1.875, P2 ;  /* 0x3ff0000009057808 */ /* 0x000fe20001000000 */
[----:B------:R-:W-:Y:S01]  /*7460*/  IMAD.MOV.U32 R9, RZ, RZ, R13 ;  /* 0x000000ffff097224 */ /* 0x000fe200078e000d */
[----:B------:R-:W-:Y:S01]  /*7470*/  MOV R8, 0x74b0 ;  /* 0x000074b000087802 */ /* 0x000fe20000000f00 */
[----:B------:R-:W-:-:S03]  /*7480*/  IMAD.MOV.U32 R23, RZ, RZ, 0x40000000 ;  /* 0x40000000ff177424 */ /* 0x000fc600078e00ff */
[----:B------:R-:W-:-:S11]  /*7490*/  DADD R18, R18, R4 ;  /* 0x0000000012127229 */ /* 0x000fd60000000004 */
[----:B------:R-:W-:Y:S05]  /*74a0*/  CALL.REL.NOINC `($_Z21Vext_cal_ini_backwardPiPdS0_S0_S0_S0_S_S0_S0_S0_S0_S0_S_S_S_S0_S0_S0_S0_S0_S0_S0_S_S_S_S_S0_S0_S_S_S_S_S_S_S_S_S0_S0_S0_S0_S0_S0_S0_S0_S_S_S0_S0_S0_S0_S0_S0_S0_S0_S0_S0_S0_S0_S0_S0_S0_S0_S0_S0_S0_S0_$__internal_accurate_pow) ;  /* 0x0000001800947944 */ /* 0x000fea0003c00000 */
[----:B------:R-:W-:Y:S05]  /*74b0*/  BSYNC.RECONVERGENT B0 ;  /* 0x0000000000007941 */ /* 0x000fea0003800200 */
.L_x_1028:
        /* <DEDUP_REMOVED lines=15> */
.L_x_1030:
[----:B------:R-:W-:Y:S05]  /*75b0*/  BSYNC.RECONVERGENT B0 ;  /* 0x0000000000007941 */ /* 0x000fea0003800200 */
.L_x_1029:
        /* <DEDUP_REMOVED lines=24> */
[----:B------:R-:W-:Y:S02]  /*7740*/  IMAD.MOV.U32 R24, RZ, RZ, R18 ;  /* 0x000000ffff187224 */ /* 0x000fe400078e0012 */
[----:B------:R-:W-:Y:S02]  /*7750*/  IMAD.MOV.U32 R25, RZ, RZ, R19 ;  /* 0x000000ffff197224 */ /* 0x000fe400078e0013 */
[----:B------:R-:W-:Y:S02]  /*7760*/  IMAD.MOV.U32 R20, RZ, RZ, R12 ;  /* 0x000000ffff147224 */ /* 0x000fe400078e000c */
[----:B------:R-:W-:-:S02]  /*7770*/  IMAD.MOV.U32 R21, RZ, RZ, R13 ;  /* 0x000000ffff157224 */ /* 0x000fc400078e000d */
[----:B------:R-:W-:Y:S02]  /*7780*/  IMAD.MOV.U32 R14, RZ, RZ, R4 ;  /* 0x000000ffff0e7224 */ /* 0x000fe400078e0004 */
[----:B------:R-:W-:-:S07]  /*7790*/  IMAD.MOV.U32 R17, RZ, RZ, R9 ;  /* 0x000000ffff117224 */ /* 0x000fce00078e0009 */
[----:B------:R-:W-:Y:S05]  /*77a0*/  CALL.REL.NOINC `($__internal_15_$__cuda_sm20_dsqrt_rn_f64_mediumpath_v1) ;  /* 0x0000001400207944 */ /* 0x000fea0003c00000 */
[----:B------:R-:W-:Y:S01]  /*77b0*/  MOV R26, R16 ;  /* 0x00000010001a7202 */ /* 0x000fe20000000f00 */
[----:B------:R-:W-:-:S07]  /*77c0*/  IMAD.MOV.U32 R27, RZ, RZ, R17 ;  /* 0x000000ffff1b7224 */ /* 0x000fce00078e0011 */
.L_x_1032:
[----:B------:R-:W-:Y:S05]  /*77d0*/  BSYNC.RECONVERGENT B0 ;  /* 0x0000000000007941 */ /* 0x000fea0003800200 */
.L_x_1031:
[----:B------:R-:W0:Y:S08]  /*77e0*/  LDC.64 R4, c[0x0][0x580] ;  /* 0x00016000ff047b82 */ /* 0x000e300000000a00 */
[----:B------:R-:W1:Y:S08]  /*77f0*/  LDC.64 R12, c[0x0][0x3c0] ;  /* 0x0000f000ff0c7b82 */ /* 0x000e700000000a00 */
[----:B------:R-:W2:Y:S01]  /*7800*/  LDC.64 R8, c[0x0][0x390] ;  /* 0x0000e400ff087b82 */ /* 0x000ea20000000a00 */
[----:B0-----:R-:W-:-:S05]  /*7810*/  IMAD.WIDE R16, R2, 0x8, R4 ;  /* 0x0000000802107825 */ /* 0x001fca00078e0204 */
[----:B------:R0:W-:Y:S04]  /*7820*/  STG.E.64 desc[UR4][R16.64], R26 ;  /* 0x0000001a10007986 */ /* 0x0001e8000c101b04 */
[----:B------:R-:W1:Y:S04]  /*7830*/  LDG.E R5, desc[UR4][R32.64] ;  /* 0x0000000420057981 */ /* 0x000e68000c1e1900 */
[----:B------:R-:W2:Y:S01]  /*7840*/  LDG.E R11, desc[UR4][R34.64] ;  /* 0x00000004220b7981 */ /* 0x000ea2000c1e1900 */
[----:B-1----:R-:W-:-:S04]  /*7850*/  IMAD.WIDE R12, R5, 0x8, R12 ;  /* 0x00000008050c7825 */ /* 0x002fc800078e020c */
[----:B--2---:R-:W-:Y:S02]  /*7860*/  IMAD.WIDE R10, R11, 0x8, R8 ;  /* 0x000000080b0a7825 */ /* 0x004fe400078e0208 */
[----:B------:R-:W2:Y:S04]  /*7870*/  LDG.E.64 R12, desc[UR4][R12.64] ;  /* 0x000000040c0c7981 */ /* 0x000ea8000c1e1b00 */
[----:B------:R-:W2:Y:S01]  /*7880*/  LDG.E.64 R10, desc[UR4][R10.64] ;  /* 0x000000040a0a7981 */ /* 0x000ea2000c1e1b00 */
[----:B------:R-:W-:Y:S01]  /*7890*/  UMOV UR8, 0x9999999a ;  /* 0x9999999a00087882 */ /* 0x000fe20000000000 */
[----:B------:R-:W-:Y:S01]  /*78a0*/  UMOV UR9, 0x3fb99999 ;  /* 0x3fb9999900097882 */ /* 0x000fe20000000000 */
[----:B------:R-:W1:Y:S01]  /*78b0*/  LDC.64 R14, c[0x0][0x428] ;  /* 0x00010a00ff0e7b82 */ /* 0x000e620000000a00 */
[----:B--2---:R-:W-:-:S08]  /*78c0*/  DADD R4, R10, R12 ;  /* 0x000000000a047229 */ /* 0x004fd0000000000c */
[----:B------:R-:W-:-:S08]  /*78d0*/  DMUL R4, R4, 0.5 ;  /* 0x3fe0000004047828 */ /* 0x000fd00000000000 */
[----:B------:R-:W-:-:S08]  /*78e0*/  DMUL R18, R4, UR8 ;  /* 0x0000000804127c28 */ /* 0x000fd00008000000 */
[----:B------:R-:W-:-:S14]  /*78f0*/  DSETP.GEU.AND P0, PT, R26, R18, PT ;  /* 0x000000121a00722a */ /* 0x000fdc0003f0e000 */
[----:B------:R2:W-:Y:S04]  /*7900*/  @!P0 STG.E.64 desc[UR4][R16.64], R18 ;  /* 0x0000001210008986 */ /* 0x0005e8000c101b04 */
[----:B-1----:R-:W3:Y:S01]  /*7910*/  LDG.E.64 R4, desc[UR4][R14.64] ;  /* 0x000000040e047981 */ /* 0x002ee2000c1e1b00 */
[----:B0-----:R-:W-:Y:S01]  /*7920*/  @!P0 IMAD.MOV.U32 R26, RZ, RZ, R18 ;  /* 0x000000ffff1a8224 */ /* 0x001fe200078e0012 */
[----:B------:R-:W-:Y:S01]  /*7930*/  BSSY.RECONVERGENT B0, `(.L_x_1033) ;  /* 0x00000bf000007945 */ /* 0x000fe20003800200 */
[----:B------:R-:W-:-:S06]  /*7940*/  @!P0 IMAD.MOV.U32 R27, RZ, RZ, R19 ;  /* 0x000000ffff1b8224 */ /* 0x000fcc00078e0013 */
[----:B---3--:R-:W-:-:S14]  /*7950*/  DSETP.GEU.AND P0, PT, R26, R4, PT ;  /* 0x000000041a00722a */ /* 0x008fdc0003f0e000 */
[----:B--2---:R-:W-:Y:S05]  /*7960*/  @P0 BRA `(.L_x_1034) ;  /* 0x0000000800ec0947 */ /* 0x004fea0003800000 */
        /* <DEDUP_REMOVED lines=9> */
[----:B------:R-:W-:Y:S01]  /*7a00*/  MOV R20, 0x0 ;  /* 0x0000000000147802 */ /* 0x000fe20000000f00 */
        /* <DEDUP_REMOVED lines=18> */
[----:B------:R-:W-:Y:S01]  /*7b30*/  MOV R20, R12 ;  /* 0x0000000c00147202 */ /* 0x000fe20000000f00 */
[----:B------:R-:W-:Y:S01]  /*7b40*/  IMAD.MOV.U32 R21, RZ, RZ, R13 ;  /* 0x000000ffff157224 */ /* 0x000fe200078e000d */
[----:B------:R-:W-:Y:S01]  /*7b50*/  MOV R10, 0x7b80 ;  /* 0x00007b80000a7802 */ /* 0x000fe20000000f00 */
[----:B------:R-:W-:-:S07]  /*7b60*/  IMAD.MOV.U32 R17, RZ, RZ, R11 ;  /* 0x000000ffff117224 */ /* 0x000fce00078e000b */
[----:B-----5:R-:W-:Y:S05]  /*7b70*/  CALL.REL.NOINC `($__internal_15_$__cuda_sm20_dsqrt_rn_f64_mediumpath_v1) ;  /* 0x00000010002c7944 */ /* 0x020fea0003c00000 */
.L_x_1036:
[----:B------:R-:W-:Y:S05]  /*7b80*/  BSYNC.RECONVERGENT B1 ;  /* 0x0000000000017941 */ /* 0x000fea0003800200 */
.L_x_1035:
[----:B------:R-:W0:Y:S01]  /*7b90*/  LDC.64 R10, c[0x0][0x3c0] ;  /* 0x0000f000ff0a7b82 */ /* 0x000e220000000a00 */
[----:B------:R-:W-:-:S06]  /*7ba0*/  IMAD.WIDE R8, R35, 0x8, R8 ;  /* 0x0000000823087825 */ /* 0x000fcc00078e0208 */
[----:B------:R-:W2:Y:S01]  /*7bb0*/  LDG.E.64 R8, desc[UR4][R8.64] ;  /* 0x0000000408087981 */ /* 0x000ea2000c1e1b00 */
[----:B0-----:R-:W-:-:S06]  /*7bc0*/  IMAD.WIDE R32, R32, 0x8, R10 ;  /* 0x0000000820207825 */ /* 0x001fcc00078e020a */
[----:B------:R-:W2:Y:S01]  /*7bd0*/  LDG.E.64 R32, desc[UR4][R32.64] ;  /* 0x0000000420207981 */ /* 0x000ea2000c1e1b00 */
[----:B------:R-:W0:Y:S01]  /*7be0*/  MUFU.RCP64H R11, R27 ;  /* 0x0000001b000b7308 */ /* 0x000e220000001800 */
[----:B------:R-:W-:-:S06]  /*7bf0*/  IMAD.MOV.U32 R10, RZ, RZ, 0x1 ;  /* 0x00000001ff0a7424 */ /* 0x000fcc00078e00ff */
[----:B0-----:R-:W-:-:S08]  /*7c00*/  DFMA R12, R10, -R26, 1 ;  /* 0x3ff000000a0c742b */ /* 0x001fd0000000081a */
[----:B------:R-:W-:-:S08]  /*7c10*/  DFMA R12, R12, R12, R12 ;  /* 0x0000000c0c0c722b */ /* 0x000fd0000000000c */
[----:B------:R-:W-:-:S08]  /*7c20*/  DFMA R12, R10, R12, R10 ;  /* 0x0000000c0a0c722b */ /* 0x000fd0000000000a */
[----:B------:R-:W-:-:S08]  /*7c30*/  DFMA R10, R12, -R26, 1 ;  /* 0x3ff000000c0a742b */ /* 0x000fd0000000081a */
[----:B------:R-:W-:Y:S01]  /*7c40*/  DFMA R10, R12, R10, R12 ;  /* 0x0000000a0c0a722b */ /* 0x000fe2000000000c */
[----:B------:R-:W-:Y:S01]  /*7c50*/  BSSY.RECONVERGENT B1, `(.L_x_1037) ;  /* 0x0000011000017945 */ /* 0x000fe20003800200 */
[----:B------:R-:W-:Y:S02]  /*7c60*/  DMUL R16, R16, 4 ;  /* 0x4010000010107828 */ /* 0x000fe40000000000 */
[----:B--2---:R-:W-:-:S08]  /*7c70*/  DADD R20, R8, R32 ;  /* 0x0000000008147229 */ /* 0x004fd00000000020 */
[----:B------:R-:W-:-:S08]  /*7c80*/  DMUL R20, R20, 0.5 ;  /* 0x3fe0000014147828 */ /* 0x000fd00000000000 */
[----:B------:R-:W-:-:S08]  /*7c90*/  DMUL R44, R20, R10 ;  /* 0x0000000a142c7228 */ /* 0x000fd00000000000 */
[----:B------:R-:W-:-:S08]  /*7ca0*/  DFMA R8, R44, -R26, R20 ;  /* 0x8000001a2c08722b */ /* 0x000fd00000000014 */
[----:B------:R-:W-:Y:S01]  /*7cb0*/  DFMA R44, R10, R8, R44 ;  /* 0x000000080a2c722b */ /* 0x000fe2000000002c */
[----:B------:R-:W-:-:S09]  /*7cc0*/  FSETP.GEU.AND P1, PT, |R21|, 6.5827683646048100446e-37, PT ;  /* 0x036000001500780b */ /* 0x000fd20003f2e200 */
[----:B------:R-:W-:-:S05]  /*7cd0*/  FFMA R8, RZ, R27, R45 ;  /* 0x0000001bff087223 */ /* 0x000fca000000002d */
[----:B------:R-:W-:-:S13]  /*7ce0*/  FSETP.GT.AND P0, PT, |R8|, 1.469367938527859385e-39, PT ;  /* 0x001000000800780b */ /* 0x000fda0003f04200 */
[----:B------:R-:W-:Y:S05]  /*7cf0*/  @P0 BRA P1, `(.L_x_1038) ;  /* 0x0000000000180947 */ /* 0x000fea0000800000 */
[----:B------:R-:W-:Y:S01]  /*7d00*/  IMAD.MOV.U32 R28, RZ, RZ, R20 ;  /* 0x000000ffff1c7224 */ /* 0x000fe200078e0014 */
[----:B------:R-:W-:Y:S02]  /*7d10*/  MOV R29, R21 ;  /* 0x00000015001d7202 */ /* 0x000fe40000000f00 */
[----:B------:R-:W-:-:S07]  /*7d20*/  MOV R10, 0x7d40 ;  /* 0x00007d40000a7802 */ /* 0x000fce0000000f00 */
[----:B-----5:R-:W-:Y:S05]  /*7d30*/  CALL.REL.NOINC `($__internal_14_$__cuda_sm20_div_rn_f64_full) ;  /* 0x00000008004c7944 */ /* 0x020fea0003c00000 */
[----:B------:R-:W-:Y:S02]  /*7d40*/  IMAD.MOV.U32 R44, RZ, RZ, R8 ;  /* 0x000000ffff2c7224 */ /* 0x000fe400078e0008 */
[----:B------:R-:W-:-:S07]  /*7d50*/  IMAD.MOV.U32 R45, RZ, RZ, R9 ;  /* 0x000000ffff2d7224 */ /* 0x000fce00078e0009 */
.L_x_1038:
[----:B------:R-:W-:Y:S05]  /*7d60*/  BSYNC.RECONVERGENT B1 ;  /* 0x0000000000017941 */ /* 0x000fea0003800200 */
.L_x_1037:
[----:B------:R-:W-:Y:S01]  /*7d70*/  DADD R8, -RZ, |R44| ;  /* 0x00000000ff087229 */ /* 0x000fe2000000052c */
[----:B------:R-:W-:Y:S01]  /*7d80*/  BSSY.RECONVERGENT B1, `(.L_x_1039) ;  /* 0x0000005000017945 */ /* 0x000fe20003800200 */
[----:B------:R-:W-:-:S08]  /*7d90*/  IMAD.MOV.U32 R23, RZ, RZ, 0x40280000 ;  /* 0x40280000ff177424 */ /* 0x000fd000078e00ff */
[----:B------:R-:W-:Y:S01]  /*7da0*/  IMAD.MOV.U32 R12, RZ, RZ, R8 ;  /* 0x000000ffff0c7224 */ /* 0x000fe200078e0008 */
[----:B------:R-:W-:-:S07]  /*7db0*/  MOV R8, 0x7dd0 ;  /* 0x00007dd000087802 */ /* 0x000fce0000000f00 */
[----:B-----5:R-:W-:Y:S05]  /*7dc0*/  CALL.REL.NOINC `($_Z21Vext_cal_ini_backwardPiPdS0_S0_S0_S0_S_S0_S0_S0_S0_S0_S_S_S_S0_S0_S0_S0_S0_S0_S0_S_S_S_S_S0_S0_S_S_S_S_S_S_S_S_S0_S0_S0_S0_S0_S0_S0_S0_S_S_S0_S0_S0_S0_S0_S0_S0_S0_S0_S0_S0_S0_S0_S0_S0_S0_S0_S0_S0_S0_$__internal_accurate_pow) ;  /* 0x00000010004c7944 */ /* 0x020fea0003c00000 */
[----:B------:R-:W-:Y:S05]  /*7dd0*/  BSYNC.RECONVERGENT B1 ;  /* 0x0000000000017941 */ /* 0x000fea0003800200 */
.L_x_1039:
[C---:B------:R-:W-:Y:S01]  /*7de0*/  DADD R10, R44.reuse, 12 ;  /* 0x402800002c0a7429 */ /* 0x040fe20000000000 */
[----:B------:R-:W-:Y:S01]  /*7df0*/  BSSY.RECONVERGENT B1, `(.L_x_1040) ;  /* 0x000000f000017945 */ /* 0x000fe20003800200 */
[----:B------:R-:W-:-:S06]  /*7e00*/  DSETP.NEU.AND P0, PT, R44, RZ, PT ;  /* 0x000000ff2c00722a */ /* 0x000fcc0003f0d000 */
[----:B------:R-:W-:Y:S02]  /*7e10*/  FSEL R34, R9, RZ, P0 ;  /* 0x000000ff09227208 */ /* 0x000fe40000000000 */
[----:B------:R-:W-:Y:S01]  /*7e20*/  LOP3.LUT R8, R11, 0x7ff00000, RZ, 0xc0, !PT ;  /* 0x7ff000000b087812 */ /* 0x000fe200078ec0ff */
[----:B------:R-:W-:Y:S01]  /*7e30*/  DADD R10, -RZ, |R44| ;  /* 0x00000000ff0a7229 */ /* 0x000fe2000000052c */
[----:B------:R-:W-:Y:S02]  /*7e40*/  FSEL R35, R14, RZ, P0 ;  /* 0x000000ff0e237208 */ /* 0x000fe40000000000 */
[----:B------:R-:W-:-:S07]  /*7e50*/  ISETP.NE.AND P1, PT, R8, 0x7ff00000, PT ;  /* 0x7ff000000800780c */ /* 0x000fce0003f25270 */
[----:B------:R-:W-:-:S06]  /*7e60*/  MOV R12, R10 ;  /* 0x0000000a000c7202 */ /* 0x000fcc0000000f00 */
[----:B------:R-:W-:Y:S05]  /*7e70*/  @P1 BRA `(.L_x_1041) ;  /* 0x0000000000181947 */ /* 0x000fea0003800000 */
[----:B------:R-:W-:-:S14]  /*7e80*/  DSETP.NAN.AND P1, PT, R44, R44, PT ;  /* 0x0000002c2c00722a */ /* 0x000fdc0003f28000 */
[----:B------:R-:W-:Y:S01]  /*7e90*/  @P1 DADD R34, R44, 12 ;  /* 0x402800002c221429 */ /* 0x000fe20000000000 */
[----:B------:R-:W-:Y:S10]  /*7ea0*/  @P1 BRA `(.L_x_1041) ;  /* 0x00000000000c1947 */ /* 0x000ff40003800000 */
[----:B------:R-:W-:-:S14]  /*7eb0*/  DSETP.NEU.AND P1, PT, |R44|, +INF , PT ;  /* 0x7ff000002c00742a */ /* 0x000fdc0003f2d200 */
[----:B------:R-:W-:Y:S02]  /*7ec0*/  @!P1 IMAD.MOV.U32 R34, RZ, RZ, 0x0 ;  /* 0x00000000ff229424 */ /* 0x000fe400078e00ff */
[----:B------:R-:W-:-:S07]  /*7ed0*/  @!P1 IMAD.MOV.U32 R35, RZ, RZ, 0x7ff00000 ;  /* 0x7ff00000ff239424 */ /* 0x000fce00078e00ff */
.L_x_1041:
[----:B------:R-:W-:Y:S05]  /*7ee0*/  BSYNC.RECONVERGENT B1 ;  /* 0x0000000000017941 */ /* 0x000fea0003800200 */
.L_x_1040:
[----:B------:R-:W-:Y:S01]  /*7ef0*/  BSSY.RECONVERGENT B1, `(.L_x_1042) ;  /* 0x0000005000017945 */ /* 0x000fe20003800200 */
[----:B------:R-:W-:Y:S01]  /*7f00*/  IMAD.MOV.U32 R9, RZ, RZ, R11 ;  /* 0x000000ffff097224 */ /* 0x000fe200078e000b */
[----:B------:R-:W-:Y:S01]  /*7f10*/  MOV R8, 0x7f40 ;  /* 0x00007f4000087802 */ /* 0x000fe20000000f00 */
[----:B------:R-:W-:-:S07]  /*7f20*/  IMAD.MOV.U32 R23, RZ, RZ, 0x40180000 ;  /* 0x40180000ff177424 */ /* 0x000fce00078e00ff */
[----:B------:R-:W-:Y:S05]  /*7f30*/  CALL.REL.NOINC `($_Z21Vext_cal_ini_backwardPiPdS0_S0_S0_S0_S_S0_S0_S0_S0_S0_S_S_S_S0_S0_S0_S0_S0_S0_S0_S_S_S_S_S0_S0_S_S_S_S_S_S_S_S_S0_S0_S0_S0_S0_S0_S0_S0_S_S_S0_S0_S0_S0_S0_S0_S0_S0_S0_S0_S0_S0_S0_S0_S0_S0_S0_S0_S0_S0_$__internal_accurate_pow) ;  /* 0x0000000c00f07944 */ /* 0x000fea0003c00000 */
[----:B------:R-:W-:Y:S05]  /*7f40*/  BSYNC.RECONVERGENT B1 ;  /* 0x0000000000017941 */ /* 0x000fea0003800200 */
.L_x_1042:
[----:B------:R-:W0:Y:S01]  /*7f50*/  MUFU.RCP64H R11, R5 ;  /* 0x00000005000b7308 */ /* 0x000e220000001800 */
[----:B------:R-:W-:Y:S01]  /*7f60*/  MOV R10, 0x1 ;  /* 0x00000001000a7802 */ /* 0x000fe20000000f00 */
[----:B------:R-:W-:Y:S01]  /*7f70*/  BSSY.RECONVERGENT B1, `(.L_x_1043) ;  /* 0x0000015000017945 */ /* 0x000fe20003800200 */
[----:B------:R-:W-:Y:S02]  /*7f80*/  FSEL R8, R9, RZ, P0 ;  /* 0x000000ff09087208 */ /* 0x000fe40000000000 */
[----:B------:R-:W-:Y:S02]  /*7f90*/  FSEL R9, R14, RZ, P0 ;  /* 0x000000ff0e097208 */ /* 0x000fe40000000000 */
[----:B0-----:R-:W-:-:S08]  /*7fa0*/  DFMA R12, -R4, R10, 1 ;  /* 0x3ff00000040c742b */ /* 0x001fd0000000010a */
[----:B------:R-:W-:-:S08]  /*7fb0*/  DFMA R12, R12, R12, R12 ;  /* 0x0000000c0c0c722b */ /* 0x000fd0000000000c */
[----:B------:R-:W-:-:S08]  /*7fc0*/  DFMA R12, R10, R12, R10 ;  /* 0x0000000c0a0c722b */ /* 0x000fd0000000000a */
[----:B------:R-:W-:-:S08]  /*7fd0*/  DFMA R10, -R4, R12, 1 ;  /* 0x3ff00000040a742b */ /* 0x000fd0000000010c */
[----:B------:R-:W-:Y:S02]  /*7fe0*/  DFMA R12, R12, R10, R12 ;  /* 0x0000000a0c0c722b */ /* 0x000fe4000000000c */
[----:B------:R-:W-:-:S06]  /*7ff0*/  DADD R10, R44, 6 ;  /* 0x401800002c0a7429 */ /* 0x000fcc0000000000 */
[----:B------:R-:W-:-:S04]  /*8000*/  DMUL R32, R20, R12 ;  /* 0x0000000c14207228 */ /* 0x000fc80000000000 */
[----:B------:R-:W-:-:S04]  /*8010*/  LOP3.LUT R10, R11, 0x7ff00000, RZ, 0xc0, !PT ;  /* 0x7ff000000b0a7812 */ /* 0x000fc800078ec0ff */
[----:B------:R-:W-:Y:S01]  /*8020*/  ISETP.NE.AND P1, PT, R10, 0x7ff00000, PT ;  /* 0x7ff000000a00780c */ /* 0x000fe20003f25270 */
[----:B------:R-:W-:-:S08]  /*8030*/  DFMA R24, -R4, R32, R20 ;  /* 0x000000200418722b */ /* 0x000fd00000000114 */
        /* <DEDUP_REMOVED lines=8> */
.L_x_1044:
[----:B------:R-:W-:Y:S05]  /*80c0*/  BSYNC.RECONVERGENT B1 ;  /* 0x0000000000017941 */ /* 0x000fea0003800200 */
.L_x_1043:
        /* <DEDUP_REMOVED lines=11> */
[----:B------:R-:W-:Y:S01]  /*8180*/  MOV R26, R4 ;  /* 0x00000004001a7202 */ /* 0x000fe20000000f00 */
[----:B------:R-:W-:Y:S01]  /*8190*/  IMAD.MOV.U32 R29, RZ, RZ, R21 ;  /* 0x000000ffff1d7224 */ /* 0x000fe200078e0015 */
[----:B------:R-:W-:Y:S01]  /*81a0*/  MOV R10, 0x81d0 ;  /* 0x000081d0000a7802 */ /* 0x000fe20000000f00 */
[----:B------:R-:W-:-:S07]  /*81b0*/  IMAD.MOV.U32 R27, RZ, RZ, R5 ;  /* 0x000000ffff1b7224 */ /* 0x000fce00078e0005 */
[----:B------:R-:W-:Y:S05]  /*81c0*/  CALL.REL.NOINC `($__internal_14_$__cuda_sm20_div_rn_f64_full) ;  /* 0x0000000400287944 */ /* 0x000fea0003c00000 */
[----:B------:R-:W-:Y:S02]  /*81d0*/  IMAD.MOV.U32 R32, RZ, RZ, R8 ;  /* 0x000000ffff207224 */ /* 0x000fe400078e0008 */
[----:B------:R-:W-:-:S07]  /*81e0*/  IMAD.MOV.U32 R33, RZ, RZ, R9 ;  /* 0x000000ffff217224 */ /* 0x000fce00078e0009 */
.L_x_1046:
[----:B------:R-:W-:Y:S05]  /*81f0*/  BSYNC.RECONVERGENT B1 ;  /* 0x0000000000017941 */ /* 0x000fea0003800200 */
.L_x_1045:
[----:B------:R-:W-:Y:S01]  /*8200*/  DADD R8, -RZ, |R32| ;  /* 0x00000000ff087229 */ /* 0x000fe20000000520 */
[----:B------:R-:W-:Y:S01]  /*8210*/  BSSY.RECONVERGENT B1, `(.L_x_1047) ;  /* 0x0000005000017945 */ /* 0x000fe20003800200 */
[----:B------:R-:W-:-:S08]  /*8220*/  IMAD.MOV.U32 R23, RZ, RZ, 0x40280000 ;  /* 0x40280000ff177424 */ /* 0x000fd000078e00ff */
[----:B------:R-:W-:Y:S02]  /*8230*/  MOV R12, R8 ;  /* 0x00000008000c7202 */ /* 0x000fe40000000f00 */
[----:B------:R-:W-:-:S07]  /*8240*/  MOV R8, 0x8260 ;  /* 0x0000826000087802 */ /* 0x000fce0000000f00 */
[----:B------:R-:W-:Y:S05]  /*8250*/  CALL.REL.NOINC `($_Z21Vext_cal_ini_backwardPiPdS0_S0_S0_S0_S_S0_S0_S0_S0_S0_S_S_S_S0_S0_S0_S0_S0_S0_S0_S_S_S_S_S0_S0_S_S_S_S_S_S_S_S_S0_S0_S0_S0_S0_S0_S0_S0_S_S_S0_S0_S0_S0_S0_S0_S0_S0_S0_S0_S0_S0_S0_S0_S0_S0_S0_S0_S0_S0_$__internal_accurate_pow) ;  /* 0x0000000c00287944 */ /* 0x000fea0003c00000 */
[----:B------:R-:W-:Y:S05]  /*8260*/  BSYNC.RECONVERGENT B1 ;  /* 0x0000000000017941 */ /* 0x000fea0003800200 */
.L_x_1047:
        /* <DEDUP_REMOVED lines=16> */
.L_x_1049:
[----:B------:R-:W-:Y:S05]  /*8370*/  BSYNC.RECONVERGENT B1 ;  /* 0x0000000000017941 */ /* 0x000fea0003800200 */
.L_x_1048:
[----:B------:R-:W-:Y:S01]  /*8380*/  BSSY.RECONVERGENT B1, `(.L_x_1050) ;  /* 0x0000005000017945 */ /* 0x000fe20003800200 */
[----:B------:R-:W-:Y:S01]  /*8390*/  IMAD.MOV.U32 R9, RZ, RZ, R11 ;  /* 0x000000ffff097224 */ /* 0x000fe200078e000b */
[----:B------:R-:W-:Y:S02]  /*83a0*/  MOV R23, 0x40180000 ;  /* 0x4018000000177802 */ /* 0x000fe40000000f00 */
[----:B------:R-:W-:-:S07]  /*83b0*/  MOV R8, 0x83d0 ;  /* 0x000083d000087802 */ /* 0x000fce0000000f00 */
[----:B------:R-:W-:Y:S05]  /*83c0*/  CALL.REL.NOINC `($_Z21Vext_cal_ini_backwardPiPdS0_S0_S0_S0_S_S0_S0_S0_S0_S0_S_S_S_S0_S0_S0_S0_S0_S0_S0_S_S_S_S_S0_S0_S_S_S_S_S_S_S_S_S0_S0_S0_S0_S0_S0_S0_S0_S_S_S0_S0_S0_S0_S0_S0_S0_S0_S0_S0_S0_S0_S0_S0_S0_S0_S0_S0_S0_S0_$__internal_accurate_pow) ;  /* 0x0000000800cc7944 */ /* 0x000fea0003c00000 */
[----:B------:R-:W-:Y:S05]  /*83d0*/  BSYNC.RECONVERGENT B1 ;  /* 0x0000000000017941 */ /* 0x000fea0003800200 */
.L_x_1050:
        /* <DEDUP_REMOVED lines=13> */
.L_x_1052:
[----:B------:R-:W-:Y:S05]  /*84b0*/  BSYNC.RECONVERGENT B1 ;  /* 0x0000000000017941 */ /* 0x000fea0003800200 */
.L_x_1051:
[----:B------:R-:W-:Y:S02]  /*84c0*/  DADD R4, -R8, R4 ;  /* 0x0000000008047229 */ /* 0x000fe40000000104 */
[----:B------:R-:W-:-:S08]  /*84d0*/  DSETP.NEU.AND P0, PT, R32, 1, PT ;  /* 0x3ff000002000742a */ /* 0x000fd00003f0d000 */
[----:B------:R-:W-:Y:S02]  /*84e0*/  FSEL R4, R4, RZ, P0 ;  /* 0x000000ff04047208 */ /* 0x000fe40000000000 */
[----:B------:R-:W-:-:S06]  /*84f0*/  FSEL R5, R5, RZ, P0 ;  /* 0x000000ff05057208 */ /* 0x000fcc0000000000 */
[----:B------:R-:W-:-:S07]  /*8500*/  DFMA R18, -R16, R4, R18 ;  /* 0x000000041012722b */ /* 0x000fce0000000112 */
[----:B------:R0:W-:Y:S04]  /*8510*/  STG.E.64 desc[UR4][R6.64], R18 ;  /* 0x0000001206007986 */ /* 0x0001e8000c101b04 */
.L_x_1034:
[----:B------:R-:W-:Y:S05]  /*8520*/  BSYNC.RECONVERGENT B0 ;  /* 0x0000000000007941 */ /* 0x000fea0003800200 */
.L_x_1033:
[----:B------:R-:W1:Y:S08]  /*8530*/  LDC.64 R4, c[0x0][0x430] ;  /* 0x00010c00ff047b82 */ /* 0x000e700000000a00 */
[----:B0-----:R-:W0:Y:S08]  /*8540*/  LDC.64 R6, c[0x0][0x438] ;  /* 0x00010e00ff067b82 */ /* 0x001e300000000a00 */
[----:B------:R-:W2:Y:S08]  /*8550*/  LDC.64 R8, c[0x0][0x440] ;  /* 0x00011000ff087b82 */ /* 0x000eb00000000a00 */
[----:B------:R-:W3:Y:S01]  /*8560*/  LDC.64 R10, c[0x0][0x448] ;  /* 0x00011200ff0a7b82 */ /* 0x000ee20000000a00 */
[----:B-1----:R-:W4:Y:S07]  /*8570*/  LDG.E R5, desc[UR4][R4.64] ;  /* 0x0000000404057981 */ /* 0x002f2e000c1e1900 */
[----:B------:R-:W1:Y:S01]  /*8580*/  LDC.64 R12, c[0x0][0x380] ;  /* 0x0000e000ff0c7b82 */ /* 0x000e620000000a00 */
[----:B0-----:R-:W5:Y:S04]  /*8590*/  LDG.E R6, desc[UR4][R6.64] ;  /* 0x0000000406067981 */ /* 0x001f68000c1e1900 */
[----:B--2---:R-:W2:Y:S04]  /*85a0*/  LDG.E R8, desc[UR4][R8.64] ;  /* 0x0000000408087981 */ /* 0x004ea8000c1e1900 */
[----:B---3--:R-:W3:Y:S04]  /*85b0*/  LDG.E R10, desc[UR4][R10.64] ;  /* 0x000000040a0a7981 */ /* 0x008ee8000c1e1900 */
[----:B-1----:R-:W3:Y:S01]  /*85c0*/  LDG.E R12, desc[UR4][R12.64] ;  /* 0x000000040c0c7981 */ /* 0x002ee2000c1e1900 */
[----:B------:R-:W-:-:S02]  /*85d0*/  IMAD.IADD R2, R3, 0x1, R2 ;  /* 0x0000000103027824 */ /* 0x000fc400078e0202 */
[----:B----4-:R-:W-:-:S04]  /*85e0*/  IMAD R14, R0, R5, RZ ;  /* 0x00000005000e7224 */ /* 0x010fc800078e02ff */
[----:B------:R-:W-:-:S04]  /*85f0*/  IMAD R15, R5, R14, RZ ;  /* 0x0000000e050f7224 */ /* 0x000fc800078e02ff */
[----:B-----5:R-:W-:-:S04]  /*8600*/  IMAD R15, R6, R15, RZ ;  /* 0x0000000f060f7224 */ /* 0x020fc800078e02ff */
[----:B--2---:R-:W-:-:S04]  /*8610*/  IMAD R15, R8, R15, RZ ;  /* 0x0000000f080f7224 */ /* 0x004fc800078e02ff */
[----:B---3--:R-:W-:-:S04]  /*8620*/  IMAD R15, R10, R15, RZ ;  /* 0x0000000f0a0f7224 */ /* 0x008fc800078e02ff */
[----:B------:R-:W-:-:S05]  /*8630*/  IMAD R15, R12, R15, RZ ;  /* 0x0000000f0c0f7224 */ /* 0x000fca00078e02ff */
[----:B------:R-:W-:-:S13]  /*8640*/  ISETP.GE.AND P0, PT, R2, R15, PT ;  /* 0x0000000f0200720c */ /* 0x000fda0003f06270 */
[----:B------:R-:W-:Y:S05]  /*8650*/  @!P0 BRA `(.L_x_1053) ;  /* 0xffffff7c00048947 */ /* 0x000fea000383ffff */
[----:B------:R-:W-:Y:S05]  /*8660*/  EXIT ;  /* 0x000000000000794d */ /* 0x000fea0003800000 */
        .weak           $__internal_14_$__cuda_sm20_div_rn_f64_full
        .type           $__internal_14_$__cuda_sm20_div_rn_f64_full,@function
        .size           $__internal_14_$__cuda_sm20_div_rn_f64_full,($__internal_15_$__cuda_sm20_dsqrt_rn_f64_mediumpath_v1 - $__internal_14_$__cuda_sm20_div_rn_f64_full)
$__internal_14_$__cuda_sm20_div_rn_f64_full:
[C---:B------:R-:W-:Y:S01]  /*8670*/  FSETP.GEU.AND P0, PT, |R27|.reuse, 1.469367938527859385e-39, PT ;  /* 0x001000001b00780b */ /* 0x040fe20003f0e200 */
[----:B------:R-:W-:Y:S01]  /*8680*/  IMAD.MOV.U32 R36, RZ, RZ, R28 ;  /* 0x000000ffff247224 */ /* 0x000fe200078e001c */
[----:B------:R-:W-:Y:S01]  /*8690*/  LOP3.LUT R24, R27, 0x800fffff, RZ, 0xc0, !PT ;  /* 0x800fffff1b187812 */ /* 0x000fe200078ec0ff */
[----:B------:R-:W-:Y:S01]  /*86a0*/  BSSY.RECONVERGENT B2, `(.L_x_1054) ;  /* 0x0000054000027945 */ /* 0x000fe20003800200 */
[C---:B------:R-:W-:Y:S02]  /*86b0*/  FSETP.GEU.AND P2, PT, |R29|.reuse, 1.469367938527859385e-39, PT ;  /* 0x001000001d00780b */ /* 0x040fe40003f4e200 */
[----:B------:R-:W-:Y:S01]  /*86c0*/  LOP3.LUT R25, R24, 0x3ff00000, RZ, 0xfc, !PT ;  /* 0x3ff0000018197812 */ /* 0x000fe200078efcff */
[----:B------:R-:W-:Y:S01]  /*86d0*/  IMAD.MOV.U32 R24, RZ, RZ, R26 ;  /* 0x000000ffff187224 */ /* 0x000fe200078e001a */
[----:B------:R-:W-:Y:S02]  /*86e0*/  MOV R38, 0x1 ;  /* 0x0000000100267802 */ /* 0x000fe40000000f00 */
[----:B------:R-:W-:-:S02]  /*86f0*/  LOP3.LUT R9, R29, 0x7ff00000, RZ, 0xc0, !PT ;  /* 0x7ff000001d097812 */ /* 0x000fc400078ec0ff */
[----:B------:R-:W-:Y:S01]  /*8700*/  LOP3.LUT R12, R27, 0x7ff00000, RZ, 0xc0, !PT ;  /* 0x7ff000001b0c7812 */ /* 0x000fe200078ec0ff */
[----:B------:R-:W-:-:S03]  /*8710*/  @!P0 DMUL R24, R26, 8.98846567431157953865e+307 ;  /* 0x7fe000001a188828 */ /* 0x000fc60000000000 */
[----:B------:R-:W-:Y:S01]  /*8720*/  ISETP.GE.U32.AND P1, PT, R9, R12, PT ;  /* 0x0000000c0900720c */ /* 0x000fe20003f26070 */
[----:B------:R-:W-:Y:S01]  /*8730*/  @!P2 IMAD.MOV.U32 R40, RZ, RZ, RZ ;  /* 0x000000ffff28a224 */ /* 0x000fe200078e00ff */
[----:B------:R-:W-:Y:S01]  /*8740*/  @!P2 LOP3.LUT R8, R27, 0x7ff00000, RZ, 0xc0, !PT ;  /* 0x7ff000001b08a812 */ /* 0x000fe200078ec0ff */
[----:B------:R-:W0:Y:S03]  /*8750*/  MUFU.RCP64H R39, R25 ;  /* 0x0000001900277308 */ /* 0x000e260000001800 */
[----:B------:R-:W-:Y:S01]  /*8760*/  @!P2 ISETP.GE.U32.AND P3, PT, R9, R8, PT ;  /* 0x000000080900a20c */ /* 0x000fe20003f66070 */
[----:B------:R-:W-:Y:S01]  /*8770*/  IMAD.MOV.U32 R8, RZ, RZ, 0x1ca00000 ;  /* 0x1ca00000ff087424 */ /* 0x000fe200078e00ff */
[----:B------:R-:W-:-:S04]  /*8780*/  @!P0 LOP3.LUT R12, R25, 0x7ff00000, RZ, 0xc0, !PT ;  /* 0x7ff00000190c8812 */ /* 0x000fc800078ec0ff */
[C---:B------:R-:W-:Y:S02]  /*8790*/  @!P2 SEL R13, R8.reuse, 0x63400000, !P3 ;  /* 0x63400000080da807 */ /* 0x040fe40005800000 */
[----:B------:R-:W-:Y:S02]  /*87a0*/  SEL R11, R8, 0x63400000, !P1 ;  /* 0x63400000080b7807 */ /* 0x000fe40004800000 */
[--C-:B------:R-:W-:Y:S02]  /*87b0*/  @!P2 LOP3.LUT R13, R13, 0x80000000, R29.reuse, 0xf8, !PT ;  /* 0x800000000d0da812 */ /* 0x100fe400078ef81d */
[----:B------:R-:W-:Y:S01]  /*87c0*/  LOP3.LUT R37, R11, 0x800fffff, R29, 0xf8, !PT ;  /* 0x800fffff0b257812 */ /* 0x000fe200078ef81d */
[----:B------:R-:W-:Y:S01]  /*87d0*/  IMAD.MOV.U32 R11, RZ, RZ, R9 ;  /* 0x000000ffff0b7224 */ /* 0x000fe200078e0009 */
[----:B0-----:R-:W-:Y:S01]  /*87e0*/  DFMA R14, R38, -R24, 1 ;  /* 0x3ff00000260e742b */ /* 0x001fe20000000818 */
[----:B------:R-:W-:-:S06]  /*87f0*/  @!P2 LOP3.LUT R41, R13, 0x100000, RZ, 0xfc, !PT ;  /* 0x001000000d29a812 */ /* 0x000fcc00078efcff */
[----:B------:R-:W-:Y:S02]  /*8800*/  @!P2 DFMA R36, R36, 2, -R40 ;  /* 0x400000002424a82b */ /* 0x000fe40000000828 */
[----:B------:R-:W-:-:S08]  /*8810*/  DFMA R14, R14, R14, R14 ;  /* 0x0000000e0e0e722b */ /* 0x000fd0000000000e */
[----:B------:R-:W-:Y:S01]  /*8820*/  DFMA R38, R38, R14, R38 ;  /* 0x0000000e2626722b */ /* 0x000fe20000000026 */
[----:B------:R-:W-:-:S04]  /*8830*/  @!P2 LOP3.LUT R11, R37, 0x7ff00000, RZ, 0xc0, !PT ;  /* 0x7ff00000250ba812 */ /* 0x000fc800078ec0ff */
[----:B------:R-:W-:-:S03]  /*8840*/  IADD3 R13, PT, PT, R11, -0x1, RZ ;  /* 0xffffffff0b0d7810 */ /* 0x000fc60007ffe0ff */
[----:B------:R-:W-:Y:S01]  /*8850*/  DFMA R14, R38, -R24, 1 ;  /* 0x3ff00000260e742b */ /* 0x000fe20000000818 */
[----:B------:R-:W-:-:S07]  /*8860*/  ISETP.GT.U32.AND P0, PT, R13, 0x7feffffe, PT ;  /* 0x7feffffe0d00780c */ /* 0x000fce0003f04070 */
[----:B------:R-:W-:Y:S01]  /*8870*/  DFMA R38, R38, R14, R38 ;  /* 0x0000000e2626722b */ /* 0x000fe20000000026 */
[----:B------:R-:W-:-:S05]  /*8880*/  VIADD R14, R12, 0xffffffff ;  /* 0xffffffff0c0e7836 */ /* 0x000fca0000000000 */
[----:B------:R-:W-:Y:S02]  /*8890*/  ISETP.GT.U32.OR P0, PT, R14, 0x7feffffe, P0 ;  /* 0x7feffffe0e00780c */ /* 0x000fe40000704470 */
[----:B------:R-:W-:-:S08]  /*88a0*/  DMUL R40, R38, R36 ;  /* 0x0000002426287228 */ /* 0x000fd00000000000 */
[----:B------:R-:W-:-:S08]  /*88b0*/  DFMA R42, R40, -R24, R36 ;  /* 0x80000018282a722b */ /* 0x000fd00000000024 */
[----:B------:R-:W-:Y:S01]  /*88c0*/  DFMA R42, R38, R42, R40 ;  /* 0x0000002a262a722b */ /* 0x000fe20000000028 */
[----:B------:R-:W-:Y:S10]  /*88d0*/  @P0 BRA `(.L_x_1055) ;  /* 0x00000000006c0947 */ /* 0x000ff40003800000 */
[----:B------:R-:W-:-:S04]  /*88e0*/  LOP3.LUT R12, R27, 0x7ff00000, RZ, 0xc0, !PT ;  /* 0x7ff000001b0c7812 */ /* 0x000fc800078ec0ff */
[CC--:B------:R-:W-:Y:S02]  /*88f0*/  VIADDMNMX R11, R9.reuse, -R12.reuse, 0xb9600000, !PT ;  /* 0xb9600000090b7446 */ /* 0x0c0fe4000780090c */
[----:B------:R-:W-:Y:S01]  /*8900*/  ISETP.GE.U32.AND P0, PT, R9, R12, PT ;  /* 0x0000000c0900720c */ /* 0x000fe20003f06070 */
[----:B------:R-:W-:Y:S01]  /*8910*/  IMAD.MOV.U32 R12, RZ, RZ, RZ ;  /* 0x000000ffff0c7224 */ /* 0x000fe200078e00ff */
[----:B------:R-:W-:Y:S02]  /*8920*/  VIMNMX R11, PT, PT, R11, 0x46a00000, PT ;  /* 0x46a000000b0b7848 */ /* 0x000fe40003fe0100 */
[----:B------:R-:W-:-:S05]  /*8930*/  SEL R8, R8, 0x63400000, !P0 ;  /* 0x6340000008087807 */ /* 0x000fca0004000000 */
[----:B------:R-:W-:-:S04]  /*8940*/  IMAD.IADD R8, R11, 0x1, -R8 ;  /* 0x000000010b087824 */ /* 0x000fc800078e0a08 */
[----:B------:R-:W-:-:S06]  /*8950*/  VIADD R13, R8, 0x7fe00000 ;  /* 0x7fe00000080d7836 */ /* 0x000fcc0000000000 */
        /* <DEDUP_REMOVED lines=19> */
.L_x_1055:
        /* <DEDUP_REMOVED lines=16> */
.L_x_1058:
[----:B------:R-:W-:Y:S01]  /*8b90*/  LOP3.LUT R15, R27, 0x80000, RZ, 0xfc, !PT ;  /* 0x000800001b0f7812 */ /* 0x000fe200078efcff */
[----:B------:R-:W-:Y:S01]  /*8ba0*/  IMAD.MOV.U32 R14, RZ, RZ, R26 ;  /* 0x000000ffff0e7224 */ /* 0x000fe200078e001a */
[----:B------:R-:W-:Y:S06]  /*8bb0*/  BRA `(.L_x_1056) ;  /* 0x0000000000087947 */ /* 0x000fec0003800000 */
.L_x_1057:
[----:B------:R-:W-:Y:S01]  /*8bc0*/  LOP3.LUT R15, R29, 0x80000, RZ, 0xfc, !PT ;  /* 0x000800001d0f7812 */ /* 0x000fe200078efcff */
[----:B------:R-:W-:-:S07]  /*8bd0*/  IMAD.MOV.U32 R14, RZ, RZ, R28 ;  /* 0x000000ffff0e7224 */ /* 0x000fce00078e001c */
.L_x_1056:
[----:B------:R-:W-:Y:S05]  /*8be0*/  BSYNC.RECONVERGENT B2 ;  /* 0x0000000000027941 */ /* 0x000fea0003800200 */
.L_x_1054:
[----:B------:R-:W-:Y:S01]  /*8bf0*/  IMAD.MOV.U32 R11, RZ, RZ, 0x0 ;  /* 0x00000000ff0b7424 */ /* 0x000fe200078e00ff */
[----:B------:R-:W-:Y:S01]  /*8c00*/  MOV R8, R14 ;  /* 0x0000000e00087202 */ /* 0x000fe20000000f00 */
[----:B------:R-:W-:Y:S02]  /*8c10*/  IMAD.MOV.U32 R9, RZ, RZ, R15 ;  /* 0x000000ffff097224 */ /* 0x000fe400078e000f */
[----:B------:R-:W-:Y:S05]  /*8c20*/  RET.REL.NODEC R10 `(_Z21Vext_cal_ini_backwardPiPdS0_S0_S0_S0_S_S0_S0_S0_S0_S0_S_S_S_S0_S0_S0_S0_S0_S0_S0_S_S_S_S_S0_S0_S_S_S_S_S_S_S_S_S0_S0_S0_S0_S0_S0_S0_S0_S_S_S0_S0_S0_S0_S0_S0_S0_S0_S0_S0_S0_S0_S0_S0_S0_S0_S0_S0_S0_S0_) ;  /* 0xffffff700af47950 */ /* 0x000fea0003c3ffff */
        .weak           $__internal_15_$__cuda_sm20_dsqrt_rn_f64_mediumpath_v1
        .type           $__internal_15_$__cuda_sm20_dsqrt_rn_f64_mediumpath_v1,@function
        .size           $__internal_15_$__cuda_sm20_dsqrt_rn_f64_mediumpath_v1,($_Z21Vext_cal_ini_backwardPiPdS0_S0_S0_S0_S_S0_S0_S0_S0_S0_S_S_S_S0_S0_S0_S0_S0_S0_S0_S_S_S_S_S0_S0_S_S_S_S_S_S_S_S_S0_S0_S0_S0_S0_S0_S0_S0_S_S_S0_S0_S0_S0_S0_S0_S0_S0_S0_S0_S0_S0_S0_S0_S0_S0_S0_S0_S0_S0_$__internal_accurate_pow - $__internal_15_$__cuda_sm20_dsqrt_rn_f64_mediumpath_v1)
$__internal_15_$__cuda_sm20_dsqrt_rn_f64_mediumpath_v1:
[----:B------:R-:W-:Y:S01]  /*8c30*/  ISETP.GE.U32.AND P0, PT, R14, -0x3400000, PT ;  /* 0xfcc000000e00780c */ /* 0x000fe20003f06070 */
[----:B------:R-:W-:Y:S01]  /*8c40*/  BSSY.RECONVERGENT B2, `(.L_x_1059) ;  /* 0x0000027000027945 */ /* 0x000fe20003800200 */
[----:B------:R-:W-:Y:S01]  /*8c50*/  IMAD.MOV.U32 R14, RZ, RZ, R24 ;  /* 0x000000ffff0e7224 */ /* 0x000fe200078e0018 */
[----:B------:R-:W-:Y:S01]  /*8c60*/  MOV R12, R28 ;  /* 0x0000001c000c7202 */ /* 0x000fe20000000f00 */
        /* <DEDUP_REMOVED lines=11> */
.L_x_1060:
        /* <DEDUP_REMOVED lines=9> */
[----:B------:R-:W-:Y:S01]  /*8db0*/  IMAD.MOV.U32 R20, RZ, RZ, 0x0 ;  /* 0x00000000ff147424 */ /* 0x000fe200078e00ff */
[----:B------:R-:W-:Y:S01]  /*8dc0*/  MOV R14, RZ ;  /* 0x000000ff000e7202 */ /* 0x000fe20000000f00 */
        /* <DEDUP_REMOVED lines=13> */
.L_x_1062:
[----:B------:R-:W-:-:S11]  /*8ea0*/  DADD R12, R14, R14 ;  /* 0x000000000e0c7229 */ /* 0x000fd6000000000e */
.L_x_1061:
[----:B------:R-:W-:Y:S05]  /*8eb0*/  BSYNC.RECONVERGENT B2 ;  /* 0x0000000000027941 */ /* 0x000fea0003800200 */
.L_x_1059:
[----:B------:R-:W-:Y:S01]  /*8ec0*/  IMAD.MOV.U32 R11, RZ, RZ, 0x0 ;  /* 0x00000000ff0b7424 */ /* 0x000fe200078e00ff */
[----:B------:R-:W-:Y:S01]  /*8ed0*/  MOV R16, R12 ;  /* 0x0000000c00107202 */ /* 0x000fe20000000f00 */
[----:B------:R-:W-:Y:S02]  /*8ee0*/  IMAD.MOV.U32 R17, RZ, RZ, R13 ;  /* 0x000000ffff117224 */ /* 0x000fe400078e000d */
[----:B------:R-:W-:Y:S05]  /*8ef0*/  RET.REL.NODEC R10 `(_Z21Vext_cal_ini_backwardPiPdS0_S0_S0_S0_S_S0_S0_S0_S0_S0_S_S_S_S0_S0_S0_S0_S0_S0_S0_S_S_S_S_S0_S0_S_S_S_S_S_S_S_S_S0_S0_S0_S0_S0_S0_S0_S0_S_S_S0_S0_S0_S0_S0_S0_S0_S0_S0_S0_S0_S0_S0_S0_S0_S0_S0_S0_S0_S0_) ;  /* 0xffffff700a407950 */ /* 0x000fea0003c3ffff */
        .type           $_Z21Vext_cal_ini_backwardPiPdS0_S0_S0_S0_S_S0_S0_S0_S0_S0_S_S_S_S0_S0_S0_S0_S0_S0_S0_S_S_S_S_S0_S0_S_S_S_S_S_S_S_S_S0_S0_S0_S0_S0_S0_S0_S0_S_S_S0_S0_S0_S0_S0_S0_S0_S0_S0_S0_S0_S0_S0_S0_S0_S0_S0_S0_S0_S0_$__internal_accurate_pow,@function
        .size           $_Z21Vext_cal_ini_backwardPiPdS0_S0_S0_S0_S_S0_S0_S0_S0_S0_S_S_S_S0_S0_S0_S0_S0_S0_S0_S_S_S_S_S0_S0_S_S_S_S_S_S_S_S_S0_S0_S0_S0_S0_S0_S0_S0_S_S_S0_S0_S0_S0_S0_S0_S0_S0_S0_S0_S0_S0_S0_S0_S0_S0_S0_S0_S0_S0_$__internal_accurate_pow,($_Z21Vext_cal_ini_backwardPiPdS0_S0_S0_S0_S_S0_S0_S0_S0_S0_S_S_S_S0_S0_S0_S0_S0_S0_S0_S_S_S_S_S0_S0_S_S_S_S_S_S_S_S_S0_S0_S0_S0_S0_S0_S0_S0_S_S_S0_S0_S0_S0_S0_S0_S0_S0_S0_S0_S0_S0_S0_S0_S0_S0_S0_S0_S0_S0_$__internal_trig_reduction_slowpathd - $_Z21Vext_cal_ini_backwardPiPdS0_S0_S0_S0_S_S0_S0_S0_S0_S0_S_S_S_S0_S0_S0_S0_S0_S0_S0_S_S_S_S_S0_S0_S_S_S_S_S_S_S_S_S0_S0_S0_S0_S0_S0_S0_S0_S_S_S0_S0_S0_S0_S0_S0_S0_S0_S0_S0_S0_S0_S0_S0_S0_S0_S0_S0_S0_S0_$__internal_accurate_pow)
$_Z21Vext_cal_ini_backwardPiPdS0_S0_S0_S0_S_S0_S0_S0_S0_S0_S_S_S_S0_S0_S0_S0_S0_S0_S0_S_S_S_S_S0_S0_S_S_S_S_S_S_S_S_S0_S0_S0_S0_S0_S0_S0_S0_S_S_S0_S0_S0_S0_S0_S0_S0_S0_S0_S0_S0_S0_S0_S0_S0_S0_S0_S0_S0_S0_$__internal_accurate_pow:
[----:B------:R-:W-:Y:S01]  /*8f00*/  ISETP.GT.U32.AND P1, PT, R9, 0xfffff, PT ;  /* 0x000fffff0900780c */ /* 0x000fe20003f24070 */
[--C-:B------:R-:W-:Y:S01]  /*8f10*/  IMAD.MOV.U32 R13, RZ, RZ, R9.reuse ;  /* 0x000000ffff0d7224 */ /* 0x100fe200078e0009 */
[----:B------:R-:W-:Y:S01]  /*8f20*/  MOV R14, 0x41ad3b5a ;  /* 0x41ad3b5a000e7802 */ /* 0x000fe20000000f00 */
[----:B------:R-:W-:Y:S01]  /*8f30*/  IMAD.MOV.U32 R15, RZ, RZ, 0x3ed0f5d2 ;  /* 0x3ed0f5d2ff0f7424 */ /* 0x000fe200078e00ff */
[----:B------:R-:W-:Y:S01]  /*8f40*/  UMOV UR8, 0x7d2cafe2 ;  /* 0x7d2cafe200087882 */ /* 0x000fe20000000000 */
[----:B------:R-:W-:Y:S01]  /*8f50*/  UMOV UR9, 0x3eb0f5ff ;  /* 0x3eb0f5ff00097882 */ /* 0x000fe20000000000 */
[----:B------:R-:W-:Y:S01]  /*8f60*/  SHF.R.U32.HI R9, RZ, 0x14, R9 ;  /* 0x00000014ff097819 */ /* 0x000fe20000011609 */
[----:B------:R-:W-:Y:S01]  /*8f70*/  UMOV UR10, 0x3b39803f ;  /* 0x3b39803f000a7882 */ /* 0x000fe20000000000 */
[----:B------:R-:W-:-:S05]  /*8f80*/  UMOV UR11, 0x3c7abc9e ;  /* 0x3c7abc9e000b7882 */ /* 0x000fca0000000000 */
[----:B------:R-:W-:-:S10]  /*8f90*/  @!P1 DMUL R10, R12, 1.80143985094819840000e+16 ;  /* 0x435000000c0a9828 */ /* 0x000fd40000000000 */
[----:B------:R-:W-:Y:S01]  /*8fa0*/  @!P1 IMAD.MOV.U32 R13, RZ, RZ, R11 ;  /* 0x000000ffff0d9224 */ /* 0x000fe200078e000b */
[----:B------:R-:W-:Y:S02]  /*8fb0*/  @!P1 MOV R12, R10 ;  /* 0x0000000a000c9202 */ /* 0x000fe40000000f00 */
[----:B------:R-:W-:Y:S01]  /*8fc0*/  @!P1 LEA.HI R9, R11, 0xffffffca, RZ, 0xc ;  /* 0xffffffca0b099811 */ /* 0x000fe200078f60ff */
[----:B------:R-:W-:Y:S01]  /*8fd0*/  IMAD.MOV.U32 R11, RZ, RZ, 0x43300000 ;  /* 0x43300000ff0b7424 */ /* 0x000fe200078e00ff */
[----:B------:R-:W-:Y:S01]  /*8fe0*/  LOP3.LUT R13, R13, 0x800fffff, RZ, 0xc0, !PT ;  /* 0x800fffff0d0d7812 */ /* 0x000fe200078ec0ff */
[----:B------:R-:W-:Y:S02]  /*8ff0*/  IMAD.MOV.U32 R38, RZ, RZ, R12 ;  /* 0x000000ffff267224 */ /* 0x000fe400078e000c */
[----:B------:R-:W-:Y:S01]  /*9000*/  IMAD.MOV.U32 R12, RZ, RZ, RZ ;  /* 0x000000ffff0c7224 */ /* 0x000fe200078e00ff */
[----:B------:R-:W-:Y:S01]  /*9010*/  LOP3.LUT R39, R13, 0x3ff00000, RZ, 0xfc, !PT ;  /* 0x3ff000000d277812 */ /* 0x000fe200078efcff */
[----:B------:R-:W-:-:S03]  /*9020*/  VIADD R10, R9, 0xfffffc01 ;  /* 0xfffffc01090a7836 */ /* 0x000fc60000000000 */
[----:B------:R-:W-:-:S13]  /*9030*/  ISETP.GE.U32.AND P2, PT, R39, 0x3ff6a09f, PT ;  /* 0x3ff6a09f2700780c */ /* 0x000fda0003f46070 */
[----:B------:R-:W-:Y:S01]  /*9040*/  @P2 VIADD R13, R39, 0xfff00000 ;  /* 0xfff00000270d2836 */ /* 0x000fe20000000000 */
[----:B------:R-:W-:Y:S01]  /*9050*/  @P2 IADD3 R10, PT, PT, R9, -0x3fe, RZ ;  /* 0xfffffc02090a2810 */ /* 0x000fe20007ffe0ff */
[----:B------:R-:W-:Y:S02]  /*9060*/  IMAD.SHL.U32 R9, R23, 0x2, RZ ;  /* 0x0000000217097824 */ /* 0x000fe400078e00ff */
[----:B------:R-:W-:Y:S01]  /*9070*/  @P2 IMAD.MOV.U32 R39, RZ, RZ, R13 ;  /* 0x000000ffff272224 */ /* 0x000fe200078e000d */
[----:B------:R-:W-:Y:S02]  /*9080*/  LOP3.LUT R10, R10, 0x80000000, RZ, 0x3c, !PT ;  /* 0x800000000a0a7812 */ /* 0x000fe400078e3cff */
[----:B------:R-:W-:-:S03]  /*9090*/  ISETP.GT.U32.AND P1, PT, R9, -0x2000001, PT ;  /* 0xfdffffff0900780c */ /* 0x000fc60003f24070 */
        /* <DEDUP_REMOVED lines=8> */
[-C--:B------:R-:W-:Y:S02]  /*9120*/  DMUL R36, R12, R12.reuse ;  /* 0x0000000c0c247228 */ /* 0x080fe40000000000 */
[----:B------:R-:W-:Y:S02]  /*9130*/  DADD R26, R38, -R12 ;  /* 0x00000000261a7229 */ /* 0x000fe4000000080c */
[----:B------:R-:W-:-:S04]  /*9140*/  DMUL R40, R12, R12 ;  /* 0x0000000c0c287228 */ /* 0x000fc80000000000 */
        /* <DEDUP_REMOVED lines=59> */
[----:B------:R-:W-:Y:S01]  /*9500*/  DADD R28, R26, R28 ;  /* 0x000000001a1c7229 */ /* 0x000fe2000000001c */
[----:B------:R-:W-:Y:S01]  /*9510*/  LOP3.LUT R27, R23, 0xff0fffff, RZ, 0xc0, !PT ;  /* 0xff0fffff171b7812 */ /* 0x000fe200078ec0ff */
[----:B------:R-:W-:-:S04]  /*9520*/  IMAD.MOV.U32 R26, RZ, RZ, R22 ;  /* 0x000000ffff1a7224 */ /* 0x000fc800078e0016 */
[----:B------:R-:W-:Y:S01]  /*9530*/  DADD R14, -R24, R14 ;  /* 0x00000000180e7229 */ /* 0x000fe2000000010e */
[----:B------:R-:W-:-:S07]  /*9540*/  SEL R27, R27, R23, P1 ;  /* 0x000000171b1b7207 */ /* 0x000fce0000800000 */
[----:B------:R-:W-:-:S08]  /*9550*/  DADD R14, R28, -R14 ;  /* 0x000000001c0e7229 */ /* 0x000fd0000000080e */
[----:B------:R-:W-:-:S08]  /*9560*/  DFMA R10, R10, UR10, R14 ;  /* 0x0000000a0a0a7c2b */ /* 0x000fd0000800000e */
[----:B------:R-:W-:-:S08]  /*9570*/  DADD R14, R12, R10 ;  /* 0x000000000c0e7229 */ /* 0x000fd0000000000a */
[----:B------:R-:W-:Y:S02]  /*9580*/  DADD R12, R12, -R14 ;  /* 0x000000000c0c7229 */ /* 0x000fe4000000080e */
[----:B------:R-:W-:-:S06]  /*9590*/  DMUL R28, R14, R26 ;  /* 0x0000001a0e1c7228 */ /* 0x000fcc0000000000 */
[----:B------:R-:W-:Y:S02]  /*95a0*/  DADD R12, R10, R12 ;  /* 0x000000000a0c7229 */ /* 0x000fe4000000000c */
[----:B------:R-:W-:Y:S01]  /*95b0*/  DFMA R14, R14, R26, -R28 ;  /* 0x0000001a0e0e722b */ /* 0x000fe2000000081c */
[----:B------:R-:W-:Y:S01]  /*95c0*/  IMAD.MOV.U32 R10, RZ, RZ, 0x652b82fe ;  /* 0x652b82feff0a7424 */ /* 0x000fe200078e00ff */
[----:B------:R-:W-:-:S06]  /*95d0*/  MOV R11, 0x3ff71547 ;  /* 0x3ff71547000b7802 */ /* 0x000fcc0000000f00 */
        /* <DEDUP_REMOVED lines=52> */
[----:B------:R-:W-:Y:S01]  /*9920*/  @!P2 IADD3 R10, PT, PT, R10, -R9, RZ ;  /* 0x800000090a0aa210 */ /* 0x000fe20007ffe0ff */
[----:B------:R-:W-:-:S03]  /*9930*/  @!P2 IMAD R25, R9, 0x100000, R25 ;  /* 0x001000000919a824 */ /* 0x000fc600078e0219 */
[----:B------:R-:W-:Y:S01]  /*9940*/  @!P2 LEA R11, R10, 0x3ff00000, 0x14 ;  /* 0x3ff000000a0ba811 */ /* 0x000fe200078ea0ff */
[----:B------:R-:W-:-:S06]  /*9950*/  @!P2 IMAD.MOV.U32 R10, RZ, RZ, RZ ;  /* 0x000000ffff0aa224 */ /* 0x000fcc00078e00ff */
[----:B------:R-:W-:-:S11]  /*9960*/  @!P2 DMUL R14, R24, R10 ;  /* 0x0000000a180ea228 */ /* 0x000fd60000000000 */
.L_x_1063:
[----:B------:R-:W-:Y:S01]  /*9970*/  DFMA R26, R26, R14, R14 ;  /* 0x0000000e1a1a722b */ /* 0x000fe2000000000e */
[----:B------:R-:W-:Y:S01]  /*9980*/  IMAD.MOV.U32 R10, RZ, RZ, R8 ;  /* 0x000000ffff0a7224 */ /* 0x000fe200078e0008 */
[----:B------:R-:W-:Y:S01]  /*9990*/  DSETP.NEU.AND P1, PT, |R14|, +INF , PT ;  /* 0x7ff000000e00742a */ /* 0x000fe20003f2d200 */
[----:B------:R-:W-:-:S07]  /*99a0*/  IMAD.MOV.U32 R11, RZ, RZ, 0x0 ;  /* 0x00000000ff0b7424 */ /* 0x000fce00078e00ff */
[----:B------:R-:W-:Y:S02]  /*99b0*/  FSEL R9, R14, R26, !P1 ;  /* 0x0000001a0e097208 */ /* 0x000fe40004800000 */
[----:B------:R-:W-:Y:S01]  /*99c0*/  FSEL R14, R15, R27, !P1 ;  /* 0x0000001b0f0e7208 */ /* 0x000fe20004800000 */
[----:B------:R-:W-:Y:S06]  /*99d0*/  RET.REL.NODEC R10 `(_Z21Vext_cal_ini_backwardPiPdS0_S0_S0_S0_S_S0_S0_S0_S0_S0_S_S_S_S0_S0_S0_S0_S0_S0_S0_S_S_S_S_S0_S0_S_S_S_S_S_S_S_S_S0_S0_S0_S0_S0_S0_S0_S0_S_S_S0_S0_S0_S0_S0_S0_S0_S0_S0_S0_S0_S0_S0_S0_S0_S0_S0_S0_S0_S0_) ;  /* 0xffffff640a887950 */ /* 0x000fec0003c3ffff */
        .type           $_Z21Vext_cal_ini_backwardPiPdS0_S0_S0_S0_S_S0_S0_S0_S0_S0_S_S_S_S0_S0_S0_S0_S0_S0_S0_S_S_S_S_S0_S0_S_S_S_S_S_S_S_S_S0_S0_S0_S0_S0_S0_S0_S0_S_S_S0_S0_S0_S0_S0_S0_S0_S0_S0_S0_S0_S0_S0_S0_S0_S0_S0_S0_S0_S0_$__internal_trig_reduction_slowpathd,@function
        .size           $_Z21Vext_cal_ini_backwardPiPdS0_S0_S0_S0_S_S0_S0_S0_S0_S0_S_S_S_S0_S0_S0_S0_S0_S0_S0_S_S_S_S_S0_S0_S_S_S_S_S_S_S_S_S0_S0_S0_S0_S0_S0_S0_S0_S_S_S0_S0_S0_S0_S0_S0_S0_S0_S0_S0_S0_S0_S0_S0_S0_S0_S0_S0_S0_S0_$__internal_trig_reduction_slowpathd,(.L_x_2013 - $_Z21Vext_cal_ini_backwardPiPdS0_S0_S0_S0_S_S0_S0_S0_S0_S0_S_S_S_S0_S0_S0_S0_S0_S0_S0_S_S_S_S_S0_S0_S_S_S_S_S_S_S_S_S0_S0_S0_S0_S0_S0_S0_S0_S_S_S0_S0_S0_S0_S0_S0_S0_S0_S0_S0_S0_S0_S0_S0_S0_S0_S0_S0_S0_S0_$__internal_trig_reduction_slowpathd)
$_Z21Vext_cal_ini_backwardPiPdS0_S0_S0_S0_S_S0_S0_S0_S0_S0_S_S_S_S0_S0_S0_S0_S0_S0_S0_S_S_S_S_S0_S0_S_S_S_S_S_S_S_S_S0_S0_S0_S0_S0_S0_S0_S0_S_S_S0_S0_S0_S0_S0_S0_S0_S0_S0_S0_S0_S0_S0_S0_S0_S0_S0_S0_S0_S0_$__internal_trig_reduction_slowpathd:
[----:B------:R-:W-:Y:S02]  /*99e0*/  SHF.R.U32.HI R49, RZ, 0x14, R47 ;  /* 0x00000014ff317819 */ /* 0x000fe4000001162f */
[----:B------:R-:W-:Y:S02]  /*99f0*/  MOV R21, RZ ;  /* 0x000000ff00157202 */ /* 0x000fe40000000f00 */
        /* <DEDUP_REMOVED lines=21> */
.L_x_1068:
[----:B------:R-:W1:Y:S01]  /*9b50*/  LDC.64 R28, c[0x4][0x1c0] ;  /* 0x01007000ff1c7b82 */ /* 0x000e620000000a00 */
[----:B0-----:R-:W-:Y:S02]  /*9b60*/  R2UR UR8, R54 ;  /* 0x00000000360872ca */ /* 0x001fe400000e0000 */
[----:B------:R-:W-:Y:S01]  /*9b70*/  R2UR UR9, R55 ;  /* 0x00000000370972ca */ /* 0x000fe200000e0000 */
[----:B-1----:R-:W-:-:S12]  /*9b80*/  IMAD.WIDE R56, R21, 0x8, R28 ;  /* 0x0000000815387825 */ /* 0x002fd800078e021c */
[----:B------:R-:W2:Y:S01]  /*9b90*/  LDG.E.64.CONSTANT R56, desc[UR8][R56.64] ;  /* 0x0000000838387981 */ /* 0x000ea2000c1e9b00 */
[----:B------:R-:W-:Y:S01]  /*9ba0*/  MOV R31, R59 ;  /* 0x0000003b001f7202 */ /* 0x000fe20000000f00 */
        /* <DEDUP_REMOVED lines=8> */
[CC--:B------:R-:W-:Y:S02]  /*9c30*/  IMAD R30, R57.reuse, R26.reuse, RZ ;  /* 0x0000001a391e7224 */ /* 0x0c0fe400078e02ff */
[----:B------:R-:W-:Y:S01]  /*9c40*/  IMAD.HI.U32 R29, R57, R26, RZ ;  /* 0x0000001a391d7227 */ /* 0x000fe200078e00ff */
[----:B------:R-:W-:-:S03]  /*9c50*/  IADD3 R59, P0, PT, R28, R27, RZ ;  /* 0x0000001b1c3b7210 */ /* 0x000fc60007f1e0ff */
[----:B------:R-:W-:-:S04]  /*9c60*/  IMAD.HI.U32 R28, R56, R26, RZ ;  /* 0x0000001a381c7227 */ /* 0x000fc800078e00ff */
[----:B------:R-:W-:-:S04]  /*9c70*/  IMAD.HI.U32 R27, R57, R22, RZ ;  /* 0x00000016391b7227 */ /* 0x000fc800078e00ff */
[----:B------:R-:W-:Y:S01]  /*9c80*/  IMAD.X R28, RZ, RZ, R28, P1 ;  /* 0x000000ffff1c7224 */ /* 0x000fe200008e061c */
[----:B------:R-:W-:Y:S01]  /*9c90*/  ISETP.NE.AND P1, PT, R24, -0xf, PT ;  /* 0xfffffff11800780c */ /* 0x000fe20003f25270 */
[C---:B------:R-:W-:Y:S02]  /*9ca0*/  IMAD R31, R25.reuse, 0x8, R1 ;  /* 0x00000008191f7824 */ /* 0x040fe400078e0201 */
[----:B------:R-:W-:Y:S01]  /*9cb0*/  VIADD R25, R25, 0x1 ;  /* 0x0000000119197836 */ /* 0x000fe20000000000 */
[----:B------:R-:W-:Y:S02]  /*9cc0*/  IADD3.X R27, P2, PT, R27, R28, RZ, P2, !PT ;  /* 0x0000001c1b1b7210 */ /* 0x000fe4000175e4ff */
[----:B------:R0:W-:Y:S02]  /*9cd0*/  STL.64 [R31], R58 ;  /* 0x0000003a1f007387 */ /* 0x0001e40000100a00 */
[----:B------:R-:W-:Y:S02]  /*9ce0*/  IADD3.X R30, P0, PT, R30, R27, RZ, P0, !PT ;  /* 0x0000001b1e1e7210 */ /* 0x000fe4000071e4ff */
[----:B------:R-:W-:-:S05]  /*9cf0*/  IADD3.X R27, PT, PT, R29, RZ, RZ, P2, !PT ;  /* 0x000000ff1d1b7210 */ /* 0x000fca00017fe4ff */
[----:B------:R-:W-:Y:S02]  /*9d00*/  IMAD.X R27, RZ, RZ, R27, P0 ;  /* 0x000000ffff1b7224 */ /* 0x000fe400000e061b */
[----:B0-----:R-:W-:-:S03]  /*9d10*/  IMAD.MOV.U32 R58, RZ, RZ, R30 ;  /* 0x000000ffff3a7224 */ /* 0x001fc600078e001e */
[----:B------:R-:W-:Y:S01]  /*9d20*/  MOV R59, R27 ;  /* 0x0000001b003b7202 */ /* 0x000fe20000000f00 */
[----:B------:R-:W-:Y:S06]  /*9d30*/  @P1 BRA `(.L_x_1068) ;  /* 0xfffffffc00841947 */ /* 0x000fec000383ffff */
[----:B------:R-:W-:Y:S05]  /*9d40*/  BSYNC.RECONVERGENT B1 ;  /* 0x0000000000017941 */ /* 0x000fea0003800200 */
.L_x_1067:
[----:B------:R-:W-:-:S07]  /*9d50*/  IMAD.MOV.U32 R21, RZ, RZ, R23 ;  /* 0x000000ffff157224 */ /* 0x000fce00078e0017 */
.L_x_1066:
[----:B------:R-:W-:Y:S05]  /*9d60*/  BSYNC.RECONVERGENT B0 ;  /* 0x0000000000007941 */ /* 0x000fea0003800200 */
.L_x_1065:
[----:B------:R-:W-:Y:S01]  /*9d70*/  LOP3.LUT P0, R49, R49, 0x3f, RZ, 0xc0, !PT ;  /* 0x0000003f31317812 */ /* 0x000fe2000780c0ff */
[----:B------:R-:W-:-:S04]  /*9d80*/  IMAD.IADD R20, R20, 0x1, R21 ;  /* 0x0000000114147824 */ /* 0x000fc800078e0215 */
[----:B------:R-:W-:-:S05]  /*9d90*/  IMAD.U32 R30, R20, 0x8, R1 ;  /* 0x00000008141e7824 */ /* 0x000fca00078e0001 */
[----:B------:R0:W-:Y:S04]  /*9da0*/  STL.64 [R30+-0x78], R58 ;  /* 0xffff883a1e007387 */ /* 0x0001e80000100a00 */
[----:B------:R-:W2:Y:S04]  /*9db0*/  @P0 LDL.64 R24, [R1+0x8] ;  /* 0x0000080001180983 */ /* 0x000ea80000100a00 */
[----:B------:R-:W3:Y:S04]  /*9dc0*/  LDL.64 R22, [R1+0x10] ;  /* 0x0000100001167983 */ /* 0x000ee80000100a00 */
[----:B------:R-:W4:Y:S01]  /*9dd0*/  LDL.64 R20, [R1+0x18] ;  /* 0x0000180001147983 */ /* 0x000f220000100a00 */
[----:B------:R-:W-:Y:S01]  /*9de0*/  BSSY.RECONVERGENT B0, `(.L_x_1069) ;  /* 0x0000035000007945 */ /* 0x000fe20003800200 */
[----:B--2---:R-:W-:-:S02]  /*9df0*/  @P0 SHF.R.U64 R29, R24, 0x1, R25 ;  /* 0x00000001181d0819 */ /* 0x004fc40000001219 */
[----:B------:R-:W-:Y:S02]  /*9e00*/  @P0 SHF.R.U32.HI R31, RZ, 0x1, R25 ;  /* 0x00000001ff1f0819 */ /* 0x000fe40000011619 */
[----:B------:R-:W-:Y:S02]  /*9e10*/  @P0 LOP3.LUT R24, R49, 0x3f, RZ, 0x3c, !PT ;  /* 0x0000003f31180812 */ /* 0x000fe400078e3cff */
[C---:B---3--:R-:W-:Y:S02]  /*9e20*/  @P0 SHF.L.U32 R28, R22.reuse, R49, RZ ;  /* 0x00000031161c0219 */ /* 0x048fe400000006ff */
[----:B------:R-:W-:Y:S02]  /*9e30*/  @P0 SHF.R.U64 R29, R29, R24, R31 ;  /* 0x000000181d1d0219 */ /* 0x000fe4000000121f */
[--C-:B------:R-:W-:Y:S02]  /*9e40*/  @P0 SHF.R.U32.HI R25, RZ, 0x1, R23.reuse ;  /* 0x00000001ff190819 */ /* 0x100fe40000011617 */
[----:B------:R-:W-:-:S02]  /*9e50*/  @P0 SHF.R.U64 R26, R22, 0x1, R23 ;  /* 0x00000001161a0819 */ /* 0x000fc40000001217 */
[----:B------:R-:W-:Y:S02]  /*9e60*/  @P0 SHF.L.U64.HI R27, R22, R49, R23 ;  /* 0x00000031161b0219 */ /* 0x000fe40000010217 */
[-C--:B0-----:R-:W-:Y:S02]  /*9e70*/  @P0 SHF.R.U32.HI R30, RZ, R24.reuse, R31 ;  /* 0x00000018ff1e0219 */ /* 0x081fe4000001161f */
[----:B------:R-:W-:Y:S02]  /*9e80*/  @P0 LOP3.LUT R22, R28, R29, RZ, 0xfc, !PT ;  /* 0x0000001d1c160212 */ /* 0x000fe400078efcff */
[----:B----4-:R-:W-:Y:S02]  /*9e90*/  @P0 SHF.L.U32 R31, R20, R49, RZ ;  /* 0x00000031141f0219 */ /* 0x010fe400000006ff */
[----:B------:R-:W-:Y:S02]  /*9ea0*/  @P0 SHF.R.U64 R26, R26, R24, R25 ;  /* 0x000000181a1a0219 */ /* 0x000fe40000001219 */
[----:B------:R-:W-:-:S02]  /*9eb0*/  @P0 LOP3.LUT R23, R27, R30, RZ, 0xfc, !PT ;  /* 0x0000001e1b170212 */ /* 0x000fc400078efcff */
[----:B------:R-:W-:Y:S01]  /*9ec0*/  @P0 SHF.R.U32.HI R24, RZ, R24, R25 ;  /* 0x00000018ff180219 */ /* 0x000fe20000011619 */
[----:B------:R-:W-:Y:S01]  /*9ed0*/  IMAD.SHL.U32 R25, R22, 0x4, RZ ;  /* 0x0000000416197824 */ /* 0x000fe200078e00ff */
[----:B------:R-:W-:Y:S02]  /*9ee0*/  @P0 SHF.L.U64.HI R49, R20, R49, R21 ;  /* 0x0000003114310219 */ /* 0x000fe40000010215 */
[----:B------:R-:W-:Y:S02]  /*9ef0*/  @P0 LOP3.LUT R20, R31, R26, RZ, 0xfc, !PT ;  /* 0x0000001a1f140212 */ /* 0x000fe400078efcff */
[----:B------:R-:W-:Y:S02]  /*9f00*/  SHF.L.U64.HI R22, R22, 0x2, R23 ;  /* 0x0000000216167819 */ /* 0x000fe40000010217 */
[----:B------:R-:W-:Y:S02]  /*9f10*/  @P0 LOP3.LUT R21, R49, R24, RZ, 0xfc, !PT ;  /* 0x0000001831150212 */ /* 0x000fe400078efcff */
[----:B------:R-:W-:-:S02]  /*9f20*/  SHF.L.W.U32.HI R23, R23, 0x2, R20 ;  /* 0x0000000217177819 */ /* 0x000fc40000010e14 */
[----:B------:R-:W-:Y:S02]  /*9f30*/  IADD3 RZ, P0, PT, RZ, -R25, RZ ;  /* 0x80000019ffff7210 */ /* 0x000fe40007f1e0ff */
[----:B------:R-:W-:Y:S02]  /*9f40*/  LOP3.LUT R27, RZ, R22, RZ, 0x33, !PT ;  /* 0x00000016ff1b7212 */ /* 0x000fe400078e33ff */
[----:B------:R-:W-:Y:S02]  /*9f50*/  SHF.L.W.U32.HI R24, R20, 0x2, R21 ;  /* 0x0000000214187819 */ /* 0x000fe40000010e15 */
[----:B------:R-:W-:Y:S02]  /*9f60*/  LOP3.LUT R26, RZ, R23, RZ, 0x33, !PT ;  /* 0x00000017ff1a7212 */ /* 0x000fe400078e33ff */
[----:B------:R-:W-:Y:S02]  /*9f70*/  IADD3.X R27, P1, PT, RZ, R27, RZ, P0, !PT ;  /* 0x0000001bff1b7210 */ /* 0x000fe4000073e4ff */
[----:B------:R-:W-:-:S02]  /*9f80*/  LOP3.LUT R29, RZ, R24, RZ, 0x33, !PT ;  /* 0x00000018ff1d7212 */ /* 0x000fc400078e33ff */
[C---:B------:R-:W-:Y:S02]  /*9f90*/  ISETP.GT.U32.AND P0, PT, R23.reuse, -0x1, PT ;  /* 0xffffffff1700780c */ /* 0x040fe40003f04070 */
[----:B------:R-:W-:Y:S02]  /*9fa0*/  IADD3.X R26, P1, PT, RZ, R26, RZ, P1, !PT ;  /* 0x0000001aff1a7210 */ /* 0x000fe40000f3e4ff */
[C---:B------:R-:W-:Y:S02]  /*9fb0*/  ISETP.GT.AND.EX P0, PT, R24.reuse, -0x1, PT, P0 ;  /* 0xffffffff1800780c */ /* 0x040fe40003f04300 */
[----:B------:R-:W-:Y:S02]  /*9fc0*/  IADD3.X R29, PT, PT, RZ, R29, RZ, P1, !PT ;  /* 0x0000001dff1d7210 */ /* 0x000fe40000ffe4ff */
[----:B------:R-:W-:Y:S02]  /*9fd0*/  SEL R23, R23, R26, P0 ;  /* 0x0000001a17177207 */ /* 0x000fe40000000000 */
[----:B------:R-:W-:-:S02]  /*9fe0*/  SEL R20, R24, R29, P0 ;  /* 0x0000001d18147207 */ /* 0x000fc40000000000 */
[----:B------:R-:W-:Y:S02]  /*9ff0*/  SEL R22, R22, R27, P0 ;  /* 0x0000001b16167207 */ /* 0x000fe40000000000 */
[----:B------:R-:W-:-:S03]  /*a000*/  ISETP.NE.U32.AND P1, PT, R20, RZ, PT ;  /* 0x000000ff1400720c */ /* 0x000fc60003f25070 */
[----:B------:R-:W-:Y:S01]  /*a010*/  @!P0 IMAD.MOV R25, RZ, RZ, -R25 ;  /* 0x000000ffff198224 */ /* 0x000fe200078e0a19 */
[----:B------:R-:W-:-:S04]  /*a020*/  SEL R29, R23, R20, !P1 ;  /* 0x00000014171d7207 */ /* 0x000fc80004800000 */
[----:B------:R-:W0:Y:S02]  /*a030*/  FLO.U32 R26, R29 ;  /* 0x0000001d001a7300 */ /* 0x000e2400000e0000 */
[C---:B0-----:R-:W-:Y:S02]  /*a040*/  IADD3 R28, PT, PT, -R26.reuse, 0x1f, RZ ;  /* 0x0000001f1a1c7810 */ /* 0x041fe40007ffe1ff */
[----:B------:R-:W-:-:S03]  /*a050*/  IADD3 R26, PT, PT, -R26, 0x3f, RZ ;  /* 0x0000003f1a1a7810 */ /* 0x000fc60007ffe1ff */
[----:B------:R-:W-:-:S05]  /*a060*/  @P1 IMAD.MOV R26, RZ, RZ, R28 ;  /* 0x000000ffff1a1224 */ /* 0x000fca00078e021c */
[----:B------:R-:W-:-:S13]  /*a070*/  ISETP.NE.AND P1, PT, R26, RZ, PT ;  /* 0x000000ff1a00720c */ /* 0x000fda0003f25270 */
[----:B------:R-:W-:Y:S05]  /*a080*/  @!P1 BRA `(.L_x_1070) ;  /* 0x0000000000289947 */ /* 0x000fea0003800000 */
[C---:B------:R-:W-:Y:S02]  /*a090*/  LOP3.LUT R28, R26.reuse, 0x3f, RZ, 0xc0, !PT ;  /* 0x0000003f1a1c7812 */ /* 0x040fe400078ec0ff */
        /* <DEDUP_REMOVED lines=9> */
.L_x_1070:
[----:B------:R-:W-:Y:S05]  /*a130*/  BSYNC.RECONVERGENT B0 ;  /* 0x0000000000007941 */ /* 0x000fea0003800200 */
.L_x_1069:
        /* <DEDUP_REMOVED lines=9> */
[----:B------:R-:W-:-:S05]  /*a1d0*/  IMAD.WIDE.U32 R28, P2, R20, 0x2168c235, R28 ;  /* 0x2168c235141c7825 */ /* 0x000fca000784001c */
[----:B------:R-:W-:Y:S02]  /*a1e0*/  IADD3.X R22, PT, PT, R22, RZ, RZ, P2, !PT ;  /* 0x000000ff16167210 */ /* 0x000fe400017fe4ff */
        /* <DEDUP_REMOVED lines=12> */
[----:B------:R-:W-:Y:S02]  /*a2b0*/  IMAD.X R20, RZ, RZ, R20, P2 ;  /* 0x000000ffff147224 */ /* 0x000fe400010e0614 */
[----:B------:R-:W-:-:S03]  /*a2c0*/  @P5 IMAD.MOV R21, RZ, RZ, -R21 ;  /* 0x000000ffff155224 */ /* 0x000fc600078e0a15 */
[----:B------:R-:W-:-:S04]  /*a2d0*/  SHF.R.U64 R23, R23, 0xa, R20 ;  /* 0x0000000a17177819 */ /* 0x000fc80000001214 */
[----:B------:R-:W-:Y:S02]  /*a2e0*/  IADD3 R25, P2, PT, R23, 0x1, RZ ;  /* 0x0000000117197810 */ /* 0x000fe40007f5e0ff */
[----:B------:R-:W-:Y:S02]  /*a2f0*/  SEL R23, RZ, 0xffffffff, !P1 ;  /* 0xffffffffff177807 */ /* 0x000fe40004800000 */
[----:B------:R-:W-:-:S03]  /*a300*/  LEA.HI.X R20, R20, RZ, RZ, 0x16, P2 ;  /* 0x000000ff14147211 */ /* 0x000fc600010fb4ff */
[----:B------:R-:W-:Y:S01]  /*a310*/  IMAD.IADD R23, R23, 0x1, -R26 ;  /* 0x0000000117177824 */ /* 0x000fe200078e0a1a */
[--C-:B------:R-:W-:Y:S02]  /*a320*/  SHF.R.U64 R25, R25, 0x1, R20.reuse ;  /* 0x0000000119197819 */ /* 0x100fe40000001214 */
[----:B------:R-:W-:Y:S02]  /*a330*/  SHF.R.U32.HI R20, RZ, 0x1, R20 ;  /* 0x00000001ff147819 */ /* 0x000fe40000011614 */
[----:B------:R-:W-:Y:S02]  /*a340*/  SHF.L.U32 R23, R23, 0x14, RZ ;  /* 0x0000001417177819 */ /* 0x000fe400000006ff */
[----:B------:R-:W-:-:S04]  /*a350*/  IADD3 R22, P2, P1, RZ, RZ, R25 ;  /* 0x000000ffff167210 */ /* 0x000fc8000795e019 */
[----:B------:R-:W-:-:S04]  /*a360*/  IADD3.X R20, PT, PT, R23, 0x3fe00000, R20, P2, P1 ;  /* 0x3fe0000017147810 */ /* 0x000fc800017e2414 */
[----:B------:R-:W-:-:S07]  /*a370*/  LOP3.LUT R47, R20, R27, RZ, 0xfc, !PT ;  /* 0x0000001b142f7212 */ /* 0x000fce00078efcff */
.L_x_1064:
[----:B------:R-:W-:Y:S02]  /*a380*/  IMAD.MOV.U32 R23, RZ, RZ, R47 ;  /* 0x000000ffff177224 */ /* 0x000fe400078e002f */
[----:B------:R-:W-:-:S04]  /*a390*/  IMAD.MOV.U32 R47, RZ, RZ, 0x0 ;  /* 0x00000000ff2f7424 */ /* 0x000fc800078e00ff */
[----:B------:R-:W-:Y:S05]  /*a3a0*/  RET.REL.NODEC R46 `(_Z21Vext_cal_ini_backwardPiPdS0_S0_S0_S0_S_S0_S0_S0_S0_S0_S_S_S_S0_S0_S0_S0_S0_S0_S0_S_S_S_S_S0_S0_S_S_S_S_S_S_S_S_S0_S0_S0_S0_S0_S0_S0_S0_S_S_S0_S0_S0_S0_S0_S0_S0_S0_S0_S0_S0_S0_S0_S0_S0_S0_S0_S0_S0_S0_) ;  /* 0xffffff5c2e147950 */ /* 0x000fea0003c3ffff */
.L_x_1071:
        /* <DEDUP_REMOVED lines=13> */
.L_x_2013:


//--------------------- .text._Z20Vext_cal_ini_forwardPiPdS0_S0_S0_S0_S_S0_S0_S0_S0_S0_S_S_S_S0_S0_S0_S0_S0_S0_S0_S_S_S_S_S0_S0_S_S_S_S_S_S_S_S_S0_S0_S0_S0_S0_S0_S0_S0_S_S_S0_S0_S0_S0_S0_S0_S0_S0_S0_S0_S0_S0_S0_S0_S0_S0_S0_S0_S0_S0_ --------------------------
	.section	.text._Z20Vext_cal_ini_forwardPiPdS0_S0_S0_S0_S_S0_S0_S0_S0_S0_S_S_S_S0_S0_S0_S0_S0_S0_S0_S_S_S_S_S0_S0_S_S_S_S_S_S_S_S_S0_S0_S0_S0_S0_S0_S0_S0_S_S_S0_S0_S0_S0_S0_S0_S0_S0_S0_S0_S0_S0_S0_S0_S0_S0_S0_S0_S0_S0_,"ax",@progbits
	.align	128
        .global         _Z20Vext_cal_ini_forwardPiPdS0_S0_S0_S0_S_S0_S0_S0_S0_S0_S_S_S_S0_S0_S0_S0_S0_S0_S0_S_S_S_S_S0_S0_S_S_S_S_S_S_S_S_S0_S0_S0_S0_S0_S0_S0_S0_S_S_S0_S0_S0_S0_S0_S0_S0_S0_S0_S0_S0_S0_S0_S0_S0_S0_S0_S0_S0_S0_
        .type           _Z20Vext_cal_ini_forwardPiPdS0_S0_S0_S0_S_S0_S0_S0_S0_S0_S_S_S_S0_S0_S0_S0_S0_S0_S0_S_S_S_S_S0_S0_S_S_S_S_S_S_S_S_S0_S0_S0_S0_S0_S0_S0_S0_S_S_S0_S0_S0_S0_S0_S0_S0_S0_S0_S0_S0_S0_S0_S0_S0_S0_S0_S0_S0_S0_,@function
        .size           _Z20Vext_cal_ini_forwardPiPdS0_S0_S0_S0_S_S0_S0_S0_S0_S0_S_S_S_S0_S0_S0_S0_S0_S0_S0_S_S_S_S_S0_S0_S_S_S_S_S_S_S_S_S0_S0_S0_S0_S0_S0_S0_S0_S_S_S0_S0_S0_S0_S0_S0_S0_S0_S0_S0_S0_S0_S0_S0_S0_S0_S0_S0_S0_S0_,(.L_x_2017 - _Z20Vext_cal_ini_forwardPiPdS0_S0_S0_S0_S_S0_S0_S0_S0_S0_S_S_S_S0_S0_S0_S0_S0_S0_S0_S_S_S_S_S0_S0_S_S_S_S_S_S_S_S_S0_S0_S0_S0_S0_S0_S0_S0_S_S_S0_S0_S0_S0_S0_S0_S0_S0_S0_S0_S0_S0_S0_S0_S0_S0_S0_S0_S0_S0_)
        .other          _Z20Vext_cal_ini_forwardPiPdS0_S0_S0_S0_S_S0_S0_S0_S0_S0_S_S_S_S0_S0_S0_S0_S0_S0_S0_S_S_S_S_S0_S0_S_S_S_S_S_S_S_S_S0_S0_S0_S0_S0_S0_S0_S0_S_S_S0_S0_S0_S0_S0_S0_S0_S0_S0_S0_S0_S0_S0_S0_S0_S0_S0_S0_S0_S0_,@"STO_CUDA_ENTRY STV_DEFAULT"
_Z20Vext_cal_ini_forwardPiPdS0_S0_S0_S0_S_S0_S0_S0_S0_S0_S_S_S_S0_S0_S0_S0_S0_S0_S0_S_S_S_S_S0_S0_S_S_S_S_S_S_S_S_S0_S0_S0_S0_S0_S0_S0_S0_S_S_S0_S0_S0_S0_S0_S0_S0_S0_S0_S0_S0_S0_S0_S0_S0_S0_S0_S0_S0_S0_:
.text._Z20Vext_cal_ini_forwardPiPdS0_S0_S0_S0_S_S0_S0_S0_S0_S0_S_S_S_S0_S0_S0_S0_S0_S0_S0_S_S_S_S_S0_S0_S_S_S_S_S_S_S_S_S0_S0_S0_S0_S0_S0_S0_S0_S_S_S0_S0_S0_S0_S0_S0_S0_S0_S0_S0_S0_S0_S0_S0_S0_S0_S0_S0_S0_S0_:
        /* <DEDUP_REMOVED lines=39> */
.L_x_1170:
        /* <DEDUP_REMOVED lines=344> */
[----:B------:R-:W-:Y:S05]  /*17f0*/  CALL.REL.NOINC `($__internal_16_$__cuda_sm20_div_rn_f64_full) ;  /* 0x0000006c009c7944 */ /* 0x000fea0003c00000 */
.L_x_1072:
        /* <DEDUP_REMOVED lines=57> */
[----:B-----5:R-:W-:Y:S05]  /*1b90*/  CALL.REL.NOINC `($__internal_16_$__cuda_sm20_div_rn_f64_full) ;  /* 0x0000006800b47944 */ /* 0x020fea0003c00000 */
.L_x_1073:
        /* <DEDUP_REMOVED lines=28> */
[----:B------:R-:W-:Y:S05]  /*1d60*/  CALL.REL.NOINC `($__internal_16_$__cuda_sm20_div_rn_f64_full) ;  /* 0x0000006800407944 */ /* 0x000fea0003c00000 */
[----:B------:R-:W-:Y:S01]  /*1d70*/  MOV R4, R8 ;  /* 0x0000000800047202 */ /* 0x000fe20000000f00 */
[----:B------:R-:W-:-:S07]  /*1d80*/  IMAD.MOV.U32 R5, RZ, RZ, R9 ;  /* 0x000000ffff057224 */ /* 0x000fce00078e0009 */
.L_x_1075:
[----:B------:R-:W-:Y:S05]  /*1d90*/  BSYNC.RECONVERGENT B0 ;  /* 0x0000000000007941 */ /* 0x000fea0003800200 */
.L_x_1074:
        /* <DEDUP_REMOVED lines=32> */
[----:B-----5:R-:W-:Y:S05]  /*1fa0*/  CALL.REL.NOINC `($__internal_16_$__cuda_sm20_div_rn_f64_full) ;  /* 0x0000006400b07944 */ /* 0x020fea0003c00000 */
.L_x_1076:
        /* <DEDUP_REMOVED lines=31> */
.L_x_1078:
[----:B------:R-:W-:Y:S05]  /*21a0*/  BSYNC.RECONVERGENT B0 ;  /* 0x0000000000007941 */ /* 0x000fea0003800200 */
.L_x_1077:
        /* <DEDUP_REMOVED lines=33> */
.L_x_1079:
        /* <DEDUP_REMOVED lines=31> */
.L_x_1081:
[----:B------:R-:W-:Y:S05]  /*25b0*/  BSYNC.RECONVERGENT B0 ;  /* 0x0000000000007941 */ /* 0x000fea0003800200 */
.L_x_1080:
        /* <DEDUP_REMOVED lines=83> */
[----:B-----5:R-:W-:Y:S05]  /*2af0*/  CALL.REL.NOINC `($_Z20Vext_cal_ini_forwardPiPdS0_S0_S0_S0_S_S0_S0_S0_S0_S0_S_S_S_S0_S0_S0_S0_S0_S0_S0_S_S_S_S_S0_S0_S_S_S_S_S_S_S_S_S0_S0_S0_S0_S0_S0_S0_S0_S_S_S0_S0_S0_S0_S0_S0_S0_S0_S0_S0_S0_S0_S0_S0_S0_S0_S0_S0_S0_S0_$__internal_trig_reduction_slowpathd) ;  /* 0x0000006c00b87944 */ /* 0x020fea0003c00000 */
[----:B------:R-:W-:Y:S01]  /*2b00*/  IMAD.MOV.U32 R36, RZ, RZ, R22 ;  /* 0x000000ffff247224 */ /* 0x000fe200078e0016 */
[----:B------:R-:W-:-:S07]  /*2b10*/  MOV R37, R23 ;  /* 0x0000001700257202 */ /* 0x000fce0000000f00 */
.L_x_1085:
[----:B------:R-:W-:Y:S05]  /*2b20*/  BSYNC.RECONVERGENT B3 ;  /* 0x0000000000037941 */ /* 0x000fea0003800200 */
.L_x_1084:
[----:B------:R-:W-:-:S07]  /*2b30*/  VIADD R48, R21, 0x1 ;  /* 0x0000000115307836 */ /* 0x000fce0000000000 */
.L_x_1083:
[----:B------:R-:W-:Y:S05]  /*2b40*/  BSYNC.RECONVERGENT B2 ;  /* 0x0000000000027941 */ /* 0x000fea0003800200 */
.L_x_1082:
        /* <DEDUP_REMOVED lines=53> */
[----:B------:R-:W-:Y:S05]  /*2ea0*/  CALL.REL.NOINC `($_Z20Vext_cal_ini_forwardPiPdS0_S0_S0_S0_S_S0_S0_S0_S0_S0_S_S_S_S0_S0_S0_S0_S0_S0_S0_S_S_S_S_S0_S0_S_S_S_S_S_S_S_S_S0_S0_S0_S0_S0_S0_S0_S0_S_S_S0_S0_S0_S0_S0_S0_S0_S0_S0_S0_S0_S0_S0_S0_S0_S0_S0_S0_S0_S0_$__internal_trig_reduction_slowpathd) ;  /* 0x0000006800cc7944 */ /* 0x000fea0003c00000 */
[----:B------:R-:W-:Y:S02]  /*2eb0*/  IMAD.MOV.U32 R46, RZ, RZ, R22 ;  /* 0x000000ffff2e7224 */ /* 0x000fe400078e0016 */
[----:B------:R-:W-:-:S07]  /*2ec0*/  IMAD.MOV.U32 R47, RZ, RZ, R23 ;  /* 0x000000ffff2f7224 */ /* 0x000fce00078e0017 */
.L_x_1089:
[----:B------:R-:W-:Y:S05]  /*2ed0*/  BSYNC.RECONVERGENT B3 ;  /* 0x0000000000037941 */ /* 0x000fea0003800200 */
.L_x_1088:
[----:B------:R-:W-:-:S07]  /*2ee0*/  VIADD R50, R21, 0x1 ;  /* 0x0000000115327836 */ /* 0x000fce0000000000 */
.L_x_1087:
[----:B------:R-:W-:Y:S05]  /*2ef0*/  BSYNC.RECONVERGENT B2 ;  /* 0x0000000000027941 */ /* 0x000fea0003800200 */
.L_x_1086:
        /* <DEDUP_REMOVED lines=53> */
[----:B------:R-:W-:Y:S05]  /*3250*/  CALL.REL.NOINC `($_Z20Vext_cal_ini_forwardPiPdS0_S0_S0_S0_S_S0_S0_S0_S0_S0_S_S_S_S0_S0_S0_S0_S0_S0_S0_S_S_S_S_S0_S0_S_S_S_S_S_S_S_S_S0_S0_S0_S0_S0_S0_S0_S0_S_S_S0_S0_S0_S0_S0_S0_S0_S0_S0_S0_S0_S0_S0_S0_S0_S0_S0_S0_S0_S0_$__internal_trig_reduction_slowpathd) ;  /* 0x0000006400e07944 */ /* 0x000fea0003c00000 */
[----:B------:R-:W-:Y:S02]  /*3260*/  IMAD.MOV.U32 R48, RZ, RZ, R21 ;  /* 0x000000ffff307224 */ /* 0x000fe400078e0015 */
[----:B------:R-:W-:Y:S02]  /*3270*/  IMAD.MOV.U32 R46, RZ, RZ, R22 ;  /* 0x000000ffff2e7224 */ /* 0x000fe400078e0016 */
[----:B------:R-:W-:-:S07]  /*3280*/  IMAD.MOV.U32 R47, RZ, RZ, R23 ;  /* 0x000000ffff2f7224 */ /* 0x000fce00078e0017 */
.L_x_1091:
[----:B------:R-:W-:Y:S05]  /*3290*/  BSYNC.RECONVERGENT B2 ;  /* 0x0000000000027941 */ /* 0x000fea0003800200 */
.L_x_1090:
        /* <DEDUP_REMOVED lines=54> */
[----:B------:R-:W-:Y:S01]  /*3600*/  IMAD.MOV.U32 R46, RZ, RZ, R22 ;  /* 0x000000ffff2e7224 */ /* 0x000fe200078e0016 */
[----:B------:R-:W-:-:S07]  /*3610*/  MOV R47, R23 ;  /* 0x00000017002f7202 */ /* 0x000fce0000000f00 */
.L_x_1095:
[----:B------:R-:W-:Y:S05]  /*3620*/  BSYNC.RECONVERGENT B3 ;  /* 0x0000000000037941 */ /* 0x000fea0003800200 */
.L_x_1094:
[----:B------:R-:W-:-:S07]  /*3630*/  VIADD R50, R21, 0x1 ;  /* 0x0000000115327836 */ /* 0x000fce0000000000 */
.L_x_1093:
[----:B------:R-:W-:Y:S05]  /*3640*/  BSYNC.RECONVERGENT B2 ;  /* 0x0000000000027941 */ /* 0x000fea0003800200 */
.L_x_1092:
        /* <DEDUP_REMOVED lines=53> */
[----:B------:R-:W-:Y:S02]  /*39a0*/  IMAD.MOV.U32 R46, RZ, RZ, R22 ;  /* 0x000000ffff2e7224 */ /* 0x000fe400078e0016 */
[----:B------:R-:W-:-:S07]  /*39b0*/  IMAD.MOV.U32 R47, RZ, RZ, R23 ;  /* 0x000000ffff2f7224 */ /* 0x000fce00078e0017 */
.L_x_1097:
[----:B------:R-:W-:Y:S05]  /*39c0*/  BSYNC.RECONVERGENT B2 ;  /* 0x0000000000027941 */ /* 0x000fea0003800200 */
.L_x_1096:
        /* <DEDUP_REMOVED lines=56> */
.L_x_1099:
[----:B------:R-:W-:Y:S05]  /*3d50*/  BSYNC.RECONVERGENT B2 ;  /* 0x0000000000027941 */ /* 0x000fea0003800200 */
.L_x_1098:
        /* <DEDUP_REMOVED lines=77> */
[----:B-----5:R-:W-:Y:S05]  /*4230*/  CALL.REL.NOINC `($_Z20Vext_cal_ini_forwardPiPdS0_S0_S0_S0_S_S0_S0_S0_S0_S0_S_S_S_S0_S0_S0_S0_S0_S0_S0_S_S_S_S_S0_S0_S_S_S_S_S_S_S_S_S0_S0_S0_S0_S0_S0_S0_S0_S_S_S0_S0_S0_S0_S0_S0_S0_S0_S0_S0_S0_S0_S0_S0_S0_S0_S0_S0_S0_S0_$__internal_trig_reduction_slowpathd) ;  /* 0x0000005400e87944 */ /* 0x020fea0003c00000 */
[----:B------:R-:W-:Y:S02]  /*4240*/  IMAD.MOV.U32 R8, RZ, RZ, R21 ;  /* 0x000000ffff087224 */ /* 0x000fe400078e0015 */
[----:B------:R-:W-:Y:S02]  /*4250*/  IMAD.MOV.U32 R46, RZ, RZ, R22 ;  /* 0x000000ffff2e7224 */ /* 0x000fe400078e0016 */
[----:B------:R-:W-:-:S07]  /*4260*/  IMAD.MOV.U32 R47, RZ, RZ, R23 ;  /* 0x000000ffff2f7224 */ /* 0x000fce00078e0017 */
.L_x_1101:
[----:B------:R-:W-:Y:S05]  /*4270*/  BSYNC.RECONVERGENT B2 ;  /* 0x0000000000027941 */ /* 0x000fea0003800200 */
.L_x_1100:
        /* <DEDUP_REMOVED lines=55> */
[----:B------:R-:W-:-:S07]  /*45f0*/  IMAD.MOV.U32 R47, RZ, RZ, R23 ;  /* 0x000000ffff2f7224 */ /* 0x000fce00078e0017 */
.L_x_1105:
[----:B------:R-:W-:Y:S05]  /*4600*/  BSYNC.RECONVERGENT B3 ;  /* 0x0000000000037941 */ /* 0x000fea0003800200 */
.L_x_1104:
[----:B------:R-:W-:-:S07]  /*4610*/  VIADD R50, R21, 0x1 ;  /* 0x0000000115327836 */ /* 0x000fce0000000000 */
.L_x_1103:
[----:B------:R-:W-:Y:S05]  /*4620*/  BSYNC.RECONVERGENT B2 ;  /* 0x0000000000027941 */ /* 0x000fea0003800200 */
.L_x_1102:
        /* <DEDUP_REMOVED lines=57> */
.L_x_1109:
[----:B------:R-:W-:Y:S05]  /*49c0*/  BSYNC.RECONVERGENT B3 ;  /* 0x0000000000037941 */ /* 0x000fea0003800200 */
.L_x_1108:
[----:B------:R-:W-:-:S07]  /*49d0*/  VIADD R48, R21, 0x1 ;  /* 0x0000000115307836 */ /* 0x000fce0000000000 */
.L_x_1107:
[----:B------:R-:W-:Y:S05]  /*49e0*/  BSYNC.RECONVERGENT B2 ;  /* 0x0000000000027941 */ /* 0x000fea0003800200 */
.L_x_1106:
        /* <DEDUP_REMOVED lines=56> */
.L_x_1113:
[----:B------:R-:W-:Y:S05]  /*4d70*/  BSYNC.RECONVERGENT B3 ;  /* 0x0000000000037941 */ /* 0x000fea0003800200 */
.L_x_1112:
[----:B------:R-:W-:-:S07]  /*4d80*/  VIADD R50, R21, 0x1 ;  /* 0x0000000115327836 */ /* 0x000fce0000000000 */
.L_x_1111:
[----:B------:R-:W-:Y:S05]  /*4d90*/  BSYNC.RECONVERGENT B2 ;  /* 0x0000000000027941 */ /* 0x000fea0003800200 */
.L_x_1110:
        /* <DEDUP_REMOVED lines=57> */
.L_x_1115:
[----:B------:R-:W-:Y:S05]  /*5130*/  BSYNC.RECONVERGENT B2 ;  /* 0x0000000000027941 */ /* 0x000fea0003800200 */
.L_x_1114:
        /* <DEDUP_REMOVED lines=56> */
.L_x_1117:
[----:B------:R-:W-:Y:S05]  /*54c0*/  BSYNC.RECONVERGENT B2 ;  /* 0x0000000000027941 */ /* 0x000fea0003800200 */
.L_x_1116:
        /* <DEDUP_REMOVED lines=78> */
.L_x_1119:
[----:B------:R-:W-:Y:S05]  /*59b0*/  BSYNC.RECONVERGENT B2 ;  /* 0x0000000000027941 */ /* 0x000fea0003800200 */
.L_x_1118:
        /* <DEDUP_REMOVED lines=54> */
[----:B------:R-:W-:-:S07]  /*5d20*/  IMAD.MOV.U32 R29, RZ, RZ, R23 ;  /* 0x000000ffff1d7224 */ /* 0x000fce00078e0017 */
.L_x_1123:
[----:B------:R-:W-:Y:S05]  /*5d30*/  BSYNC.RECONVERGENT B3 ;  /* 0x0000000000037941 */ /* 0x000fea0003800200 */
.L_x_1122:
[----:B------:R-:W-:-:S07]  /*5d40*/  VIADD R30, R21, 0x1 ;  /* 0x00000001151e7836 */ /* 0x000fce0000000000 */
.L_x_1121:
[----:B------:R-:W-:Y:S05]  /*5d50*/  BSYNC.RECONVERGENT B2 ;  /* 0x0000000000027941 */ /* 0x000fea0003800200 */
.L_x_1120:
        /* <DEDUP_REMOVED lines=56> */
.L_x_1125:
[----:B------:R-:W-:Y:S05]  /*60e0*/  BSYNC.RECONVERGENT B2 ;  /* 0x0000000000027941 */ /* 0x000fea0003800200 */
.L_x_1124:
        /* <DEDUP_REMOVED lines=58> */
.L_x_1129:
[----:B------:R-:W-:Y:S05]  /*6490*/  BSYNC.RECONVERGENT B3 ;  /* 0x0000000000037941 */ /* 0x000fea0003800200 */
.L_x_1128:
[----:B------:R-:W-:-:S07]  /*64a0*/  VIADD R30, R21, 0x1 ;  /* 0x00000001151e7836 */ /* 0x000fce0000000000 */
.L_x_1127:
[----:B------:R-:W-:Y:S05]  /*64b0*/  BSYNC.RECONVERGENT B2 ;  /* 0x0000000000027941 */ /* 0x000fea0003800200 */
.L_x_1126:
        /* <DEDUP_REMOVED lines=84> */
.L_x_1131:
[----:B------:R-:W-:-:S08]  /*6a00*/  DMUL R38, R38, -0.5 ;  /* 0xbfe0000026267828 */ /* 0x000fd00000000000 */
[----:B------:R-:W-:-:S14]  /*6a10*/  DSETP.GEU.AND P0, PT, R20, R38, PT ;  /* 0x000000261400722a */ /* 0x000fdc0003f0e000 */
[----:B------:R-:W-:Y:S05]  /*6a20*/  @P0 BRA `(.L_x_1132) ;  /* 0x0000000000100947 */ /* 0x000fea0003800000 */
[----:B------:R-:W0:Y:S02]  /*6a30*/  LDC.64 R20, c[0x0][0x3f0] ;  /* 0x0000fc00ff147b82 */ /* 0x000e240000000a00 */
[----:B0-----:R-:W2:Y:S02]  /*6a40*/  LDG.E R20, desc[UR4][R20.64] ;  /* 0x0000000414147981 */ /* 0x001ea4000c1e1900 */
[----:B--2---:R-:W0:Y:S02]  /*6a50*/  I2F.F64 R22, R20 ;  /* 0x0000001400167312 */ /* 0x004e240000201c00 */
[----:B0-----:R-:W-:-:S11]  /*6a60*/  DADD R26, R26, -R22 ;  /* 0x000000001a1a7229 */ /* 0x001fd60000000816 */
.L_x_1132:
[----:B------:R-:W-:Y:S05]  /*6a70*/  BSYNC.RECONVERGENT B0 ;  /* 0x0000000000007941 */ /* 0x000fea0003800200 */
.L_x_1130:
        /* <DEDUP_REMOVED lines=30> */
.L_x_1134:
[----:B------:R-:W-:-:S08]  /*6c60*/  DMUL R42, R42, -0.5 ;  /* 0xbfe000002a2a7828 */ /* 0x000fd00000000000 */
[----:B------:R-:W-:-:S14]  /*6c70*/  DSETP.GEU.AND P0, PT, R26, R42, PT ;  /* 0x0000002a1a00722a */ /* 0x000fdc0003f0e000 */
[----:B------:R-:W-:Y:S05]  /*6c80*/  @P0 BRA `(.L_x_1135) ;  /* 0x0000000000100947 */ /* 0x000fea0003800000 */
[----:B------:R-:W0:Y:S02]  /*6c90*/  LDC.64 R26, c[0x0][0x3e8] ;  /* 0x0000fa00ff1a7b82 */ /* 0x000e240000000a00 */
[----:B0-----:R-:W2:Y:S02]  /*6ca0*/  LDG.E R26, desc[UR4][R26.64] ;  /* 0x000000041a1a7981 */ /* 0x001ea4000c1e1900 */
[----:B--2---:R-:W0:Y:S02]  /*6cb0*/  I2F.F64 R28, R26 ;  /* 0x0000001a001c7312 */ /* 0x004e240000201c00 */
[----:B0-----:R-:W-:-:S11]  /*6cc0*/  DADD R24, R24, -R28 ;  /* 0x0000000018187229 */ /* 0x001fd6000000081c */
.L_x_1135:
[----:B------:R-:W-:Y:S05]  /*6cd0*/  BSYNC.RECONVERGENT B0 ;  /* 0x0000000000007941 */ /* 0x000fea0003800200 */
.L_x_1133:
        /* <DEDUP_REMOVED lines=30> */
.L_x_1137:
[----:B------:R-:W-:-:S08]  /*6ec0*/  DMUL R40, R40, -0.5 ;  /* 0xbfe0000028287828 */ /* 0x000fd00000000000 */
[----:B------:R-:W-:-:S14]  /*6ed0*/  DSETP.GEU.AND P0, PT, R10, R40, PT ;  /* 0x000000280a00722a */ /* 0x000fdc0003f0e000 */
[----:B------:R-:W-:Y:S05]  /*6ee0*/  @P0 BRA `(.L_x_1138) ;  /* 0x0000000000100947 */ /* 0x000fea0003800000 */
[----:B------:R-:W0:Y:S02]  /*6ef0*/  LDC.64 R10, c[0x0][0x3e0] ;  /* 0x0000f800ff0a7b82 */ /* 0x000e240000000a00 */
[----:B0-----:R-:W2:Y:S02]  /*6f00*/  LDG.E R10, desc[UR4][R10.64] ;  /* 0x000000040a0a7981 */ /* 0x001ea4000c1e1900 */
[----:B--2---:R-:W0:Y:S02]  /*6f10*/  I2F.F64 R14, R10 ;  /* 0x0000000a000e7312 */ /* 0x004e240000201c00 */
[----:B0-----:R-:W-:-:S11]  /*6f20*/  DADD R12, R12, -R14 ;  /* 0x000000000c0c7229 */ /* 0x001fd6000000080e */
.L_x_1138:
[----:B------:R-:W-:Y:S05]  /*6f30*/  BSYNC.RECONVERGENT B0 ;  /* 0x0000000000007941 */ /* 0x000fea0003800200 */
.L_x_1136:
        /* <DEDUP_REMOVED lines=33> */
[----:B-----5:R-:W-:Y:S05]  /*7150*/  CALL.REL.NOINC `($_Z20Vext_cal_ini_forwardPiPdS0_S0_S0_S0_S_S0_S0_S0_S0_S0_S_S_S_S0_S0_S0_S0_S0_S0_S0_S_S_S_S_S0_S0_S_S_S_S_S_S_S_S_S0_S0_S0_S0_S0_S0_S0_S0_S_S_S0_S0_S0_S0_S0_S0_S0_S0_S0_S0_S0_S0_S0_S0_S0_S0_S0_S0_S0_S0_$__internal_accurate_pow) ;  /* 0x0000001c00687944 */ /* 0x020fea0003c00000 */
[----:B------:R-:W-:Y:S05]  /*7160*/  BSYNC.RECONVERGENT B0 ;  /* 0x0000000000007941 */ /* 0x000fea0003800200 */
.L_x_1139:
        /* <DEDUP_REMOVED lines=18> */
.L_x_1141:
[----:B------:R-:W-:Y:S05]  /*7290*/  BSYNC.RECONVERGENT B0 ;  /* 0x0000000000007941 */ /* 0x000fea0003800200 */
.L_x_1140:
[----:B------:R-:W-:Y:S01]  /*72a0*/  BSSY.RECONVERGENT B0, `(.L_x_1142) ;  /* 0x0000006000007945 */ /* 0x000fe20003800200 */
[----:B------:R-:W-:Y:S01]  /*72b0*/  FSEL R18, R10, RZ, P2 ;  /* 0x000000ff0a127208 */ /* 0x000fe20001000000 */
[----:B------:R-:W-:Y:S01]  /*72c0*/  IMAD.MOV.U32 R23, RZ, RZ, 0x40000000 ;  /* 0x40000000ff177424 */ /* 0x000fe200078e00ff */
[----:B------:R-:W-:Y:S02]  /*72d0*/  FSEL R19, R11, 1.875, P2 ;  /* 0x3ff000000b137808 */ /* 0x000fe40001000000 */
[----:B------:R-:W-:-:S07]  /*72e0*/  MOV R8, 0x7300 ;  /* 0x0000730000087802 */ /* 0x000fce0000000f00 */
[----:B------:R-:W-:Y:S05]  /*72f0*/  CALL.REL.NOINC `($_Z20Vext_cal_ini_forwardPiPdS0_S0_S0_S0_S_S0_S0_S0_S0_S0_S_S_S_S0_S0_S0_S0_S0_S0_S0_S_S_S_S_S0_S0_S_S_S_S_S_S_S_S_S0_S0_S0_S0_S0_S0_S0_S0_S_S_S0_S0_S0_S0_S0_S0_S0_S0_S0_S0_S0_S0_S0_S0_S0_S0_S0_S0_S0_S0_$__internal_accurate_pow) ;  /* 0x0000001c00007944 */ /* 0x000fea0003c00000 */
[----:B------:R-:W-:Y:S05]  /*7300*/  BSYNC.RECONVERGENT B0 ;  /* 0x0000000000007941 */ /* 0x000fea0003800200 */
.L_x_1142:
        /* <DEDUP_REMOVED lines=17> */
.L_x_1144:
[----:B------:R-:W-:Y:S05]  /*7420*/  BSYNC.RECONVERGENT B0 ;  /* 0x0000000000007941 */ /* 0x000fea0003800200 */
.L_x_1143:
[----:B------:R-:W-:Y:S01]  /*7430*/  FSEL R4, R8, RZ, P2 ;  /* 0x000000ff08047208 */ /* 0x000fe20001000000 */
[----:B------:R-:W-:Y:S01]  /*7440*/  BSSY.RECONVERGENT B0, `(.L_x_1145) ;  /* 0x0000007000007945 */ /* 0x000fe20003800200 */
[----:B------:R-:W-:Y:S01]  /*7450*/  FSEL R5, R9, 1.875, P2 ;  /* 0x3ff0000009057808 */ /* 0x000fe20001000000 */
[----:B------:R-:W-:Y:S01]  /*7460*/  IMAD.MOV.U32 R9, RZ, RZ, R13 ;  /* 0x000000ffff097224 */ /* 0x000fe200078e000d */
[----:B------:R-:W-:Y:S01]  /*7470*/  MOV R8, 0x74b0 ;  /* 0x000074b000087802 */ /* 0x000fe20000000f00 */
[----:B------:R-:W-:-:S03]  /*7480*/  IMAD.MOV.U32 R23, RZ, RZ, 0x40000000 ;  /* 0x40000000ff177424 */ /* 0x000fc600078e00ff */
[----:B------:R-:W-:-:S11]  /*7490*/  DADD R18, R18, R4 ;  /* 0x0000000012127229 */ /* 0x000fd60000000004 */
[----:B------:R-:W-:Y:S05]  /*74a0*/  CALL.REL.NOINC `($_Z20Vext_cal_ini_forwardPiPdS0_S0_S0_S0_S_S0_S0_S0_S0_S0_S_S_S_S0_S0_S0_S0_S0_S0_S0_S_S_S_S_S0_S0_S_S_S_S_S_S_S_S_S0_S0_S0_S0_S0_S0_S0_S0_S_S_S0_S0_S0_S0_S0_S0_S0_S0_S0_S0_S0_S0_S0_S0_S0_S0_S0_S0_S0_S0_$__internal_accurate_pow) ;  /* 0x0000001800947944 */ /* 0x000fea0003c00000 */
[----:B------:R-:W-:Y:S05]  /*74b0*/  BSYNC.RECONVERGENT B0 ;  /* 0x0000000000007941 */ /* 0x000fea0003800200 */
.L_x_1145:
        /* <DEDUP_REMOVED lines=15> */
.L_x_1147:
[----:B------:R-:W-:Y:S05]  /*75b0*/  BSYNC.RECONVERGENT B0 ;  /* 0x0000000000007941 */ /* 0x000fea0003800200 */
.L_x_1146:
        /* <DEDUP_REMOVED lines=30> */
[----:B------:R-:W-:Y:S05]  /*77a0*/  CALL.REL.NOINC `($__internal_17_$__cuda_sm20_dsqrt_rn_f64_mediumpath_v1) ;  /* 0x0000001400207944 */ /* 0x000fea0003c00000 */
[----:B------:R-:W-:Y:S01]  /*77b0*/  MOV R26, R16 ;  /* 0x00000010001a7202 */ /* 0x000fe20000000f00 */
[----:B------:R-:W-:-:S07]  /*77c0*/  IMAD.MOV.U32 R27, RZ, RZ, R17 ;  /* 0x000000ffff1b7224 */ /* 0x000fce00078e0011 */
.L_x_1149:
[----:B------:R-:W-:Y:S05]  /*77d0*/  BSYNC.RECONVERGENT B0 ;  /* 0x0000000000007941 */ /* 0x000fea0003800200 */
.L_x_1148:
        /* <DEDUP_REMOVED lines=57> */
[----:B-----5:R-:W-:Y:S05]  /*7b70*/  CALL.REL.NOINC `($__internal_17_$__cuda_sm20_dsqrt_rn_f64_mediumpath_v1) ;  /* 0x00000010002c7944 */ /* 0x020fea0003c00000 */
.L_x_1153:
[----:B------:R-:W-:Y:S05]  /*7b80*/  BSYNC.RECONVERGENT B1 ;  /* 0x0000000000017941 */ /* 0x000fea0003800200 */
.L_x_1152:
        /* <DEDUP_REMOVED lines=26> */
[----:B-----5:R-:W-:Y:S05]  /*7d30*/  CALL.REL.NOINC `($__internal_16_$__cuda_sm20_div_rn_f64_full) ;  /* 0x00000008004c7944 */ /* 0x020fea0003c00000 */
[----:B------:R-:W-:Y:S02]  /*7d40*/  IMAD.MOV.U32 R44, RZ, RZ, R8 ;  /* 0x000000ffff2c7224 */ /* 0x000fe400078e0008 */
[----:B------:R-:W-:-:S07]  /*7d50*/  IMAD.MOV.U32 R45, RZ, RZ, R9 ;  /* 0x000000ffff2d7224 */ /* 0x000fce00078e0009 */
.L_x_1155:
[----:B------:R-:W-:Y:S05]  /*7d60*/  BSYNC.RECONVERGENT B1 ;  /* 0x0000000000017941 */ /* 0x000fea0003800200 */
.L_x_1154:
[----:B------:R-:W-:Y:S01]  /*7d70*/  DADD R8, -RZ, |R44| ;  /* 0x00000000ff087229 */ /* 0x000fe2000000052c */
[----:B------:R-:W-:Y:S01]  /*7d80*/  BSSY.RECONVERGENT B1, `(.L_x_1156) ;  /* 0x0000005000017945 */ /* 0x000fe20003800200 */
[----:B------:R-:W-:-:S08]  /*7d90*/  IMAD.MOV.U32 R23, RZ, RZ, 0x40280000 ;  /* 0x40280000ff177424 */ /* 0x000fd000078e00ff */
[----:B------:R-:W-:Y:S01]  /*7da0*/  IMAD.MOV.U32 R12, RZ, RZ, R8 ;  /* 0x000000ffff0c7224 */ /* 0x000fe200078e0008 */
[----:B------:R-:W-:-:S07]  /*7db0*/  MOV R8, 0x7dd0 ;  /* 0x00007dd000087802 */ /* 0x000fce0000000f00 */
[----:B-----5:R-:W-:Y:S05]  /*7dc0*/  CALL.REL.NOINC `($_Z20Vext_cal_ini_forwardPiPdS0_S0_S0_S0_S_S0_S0_S0_S0_S0_S_S_S_S0_S0_S0_S0_S0_S0_S0_S_S_S_S_S0_S0_S_S_S_S_S_S_S_S_S0_S0_S0_S0_S0_S0_S0_S0_S_S_S0_S0_S0_S0_S0_S0_S0_S0_S0_S0_S0_S0_S0_S0_S0_S0_S0_S0_S0_S0_$__internal_accurate_pow) ;  /* 0x00000010004c7944 */ /* 0x020fea0003c00000 */
[----:B------:R-:W-:Y:S05]  /*7dd0*/  BSYNC.RECONVERGENT B1 ;  /* 0x0000000000017941 */ /* 0x000fea0003800200 */
.L_x_1156:
        /* <DEDUP_REMOVED lines=16> */
.L_x_1158:
[----:B------:R-:W-:Y:S05]  /*7ee0*/  BSYNC.RECONVERGENT B1 ;  /* 0x0000000000017941 */ /* 0x000fea0003800200 */
.L_x_1157:
[----:B------:R-:W-:Y:S01]  /*7ef0*/  BSSY.RECONVERGENT B1, `(.L_x_1159) ;  /* 0x0000005000017945 */ /* 0x000fe20003800200 */
[----:B------:R-:W-:Y:S01]  /*7f00*/  IMAD.MOV.U32 R9, RZ, RZ, R11 ;  /* 0x000000ffff097224 */ /* 0x000fe200078e000b */
[----:B------:R-:W-:Y:S01]  /*7f10*/  MOV R8, 0x7f40 ;  /* 0x00007f4000087802 */ /* 0x000fe20000000f00 */
[----:B------:R-:W-:-:S07]  /*7f20*/  IMAD.MOV.U32 R23, RZ, RZ, 0x40180000 ;  /* 0x40180000ff177424 */ /* 0x000fce00078e00ff */
[----:B------:R-:W-:Y:S05]  /*7f30*/  CALL.REL.NOINC `($_Z20Vext_cal_ini_forwardPiPdS0_S0_S0_S0_S_S0_S0_S0_S0_S0_S_S_S_S0_S0_S0_S0_S0_S0_S0_S_S_S_S_S0_S0_S_S_S_S_S_S_S_S_S0_S0_S0_S0_S0_S0_S0_S0_S_S_S0_S0_S0_S0_S0_S0_S0_S0_S0_S0_S0_S0_S0_S0_S0_S0_S0_S0_S0_S0_$__internal_accurate_pow) ;  /* 0x0000000c00f07944 */ /* 0x000fea0003c00000 */
[----:B------:R-:W-:Y:S05]  /*7f40*/  BSYNC.RECONVERGENT B1 ;  /* 0x0000000000017941 */ /* 0x000fea0003800200 */
.L_x_1159:
        /* <DEDUP_REMOVED lines=23> */
.L_x_1161:
[----:B------:R-:W-:Y:S05]  /*80c0*/  BSYNC.RECONVERGENT B1 ;  /* 0x0000000000017941 */ /* 0x000fea0003800200 */
.L_x_1160:
        /* <DEDUP_REMOVED lines=15> */
[----:B------:R-:W-:Y:S05]  /*81c0*/  CALL.REL.NOINC `($__internal_16_$__cuda_sm20_div_rn_f64_full) ;  /* 0x0000000400287944 */ /* 0x000fea0003c00000 */
[----:B------:R-:W-:Y:S02]  /*81d0*/  IMAD.MOV.U32 R32, RZ, RZ, R8 ;  /* 0x000000ffff207224 */ /* 0x000fe400078e0008 */
[----:B------:R-:W-:-:S07]  /*81e0*/  IMAD.MOV.U32 R33, RZ, RZ, R9 ;  /* 0x000000ffff217224 */ /* 0x000fce00078e0009 */
.L_x_1163:
[----:B------:R-:W-:Y:S05]  /*81f0*/  BSYNC.RECONVERGENT B1 ;  /* 0x0000000000017941 */ /* 0x000fea0003800200 */
.L_x_1162:
[----:B------:R-:W-:Y:S01]  /*8200*/  DADD R8, -RZ, |R32| ;  /* 0x00000000ff087229 */ /* 0x000fe20000000520 */
[----:B------:R-:W-:Y:S01]  /*8210*/  BSSY.RECONVERGENT B1, `(.L_x_1164) ;  /* 0x0000005000017945 */ /* 0x000fe20003800200 */
[----:B------:R-:W-:-:S08]  /*8220*/  IMAD.MOV.U32 R23, RZ, RZ, 0x40280000 ;  /* 0x40280000ff177424 */ /* 0x000fd000078e00ff */
[----:B------:R-:W-:Y:S02]  /*8230*/  MOV R12, R8 ;  /* 0x00000008000c7202 */ /* 0x000fe40000000f00 */
[----:B------:R-:W-:-:S07]  /*8240*/  MOV R8, 0x8260 ;  /* 0x0000826000087802 */ /* 0x000fce0000000f00 */
[----:B------:R-:W-:Y:S05]  /*8250*/  CALL.REL.NOINC `($_Z20Vext_cal_ini_forwardPiPdS0_S0_S0_S0_S_S0_S0_S0_S0_S0_S_S_S_S0_S0_S0_S0_S0_S0_S0_S_S_S_S_S0_S0_S_S_S_S_S_S_S_S_S0_S0_S0_S0_S0_S0_S0_S0_S_S_S0_S0_S0_S0_S0_S0_S0_S0_S0_S0_S0_S0_S0_S0_S0_S0_S0_S0_S0_S0_$__internal_accurate_pow) ;  /* 0x0000000c00287944 */ /* 0x000fea0003c00000 */
[----:B------:R-:W-:Y:S05]  /*8260*/  BSYNC.RECONVERGENT B1 ;  /* 0x0000000000017941 */ /* 0x000fea0003800200 */
.L_x_1164:
        /* <DEDUP_REMOVED lines=16> */
.L_x_1166:
[----:B------:R-:W-:Y:S05]  /*8370*/  BSYNC.RECONVERGENT B1 ;  /* 0x0000000000017941 */ /* 0x000fea0003800200 */
.L_x_1165:
[----:B------:R-:W-:Y:S01]  /*8380*/  BSSY.RECONVERGENT B1, `(.L_x_1167) ;  /* 0x0000005000017945 */ /* 0x000fe20003800200 */
[----:B------:R-:W-:Y:S01]  /*8390*/  IMAD.MOV.U32 R9, RZ, RZ, R11 ;  /* 0x000000ffff097224 */ /* 0x000fe200078e000b */
[----:B------:R-:W-:Y:S02]  /*83a0*/  MOV R23, 0x40180000 ;  /* 0x4018000000177802 */ /* 0x000fe40000000f00 */
[----:B------:R-:W-:-:S07]  /*83b0*/  MOV R8, 0x83d0 ;  /* 0x000083d000087802 */ /* 0x000fce0000000f00 */
[----:B------:R-:W-:Y:S05]  /*83c0*/  CALL.REL.NOINC `($_Z20Vext_cal_ini_forwardPiPdS0_S0_S0_S0_S_S0_S0_S0_S0_S0_S_S_S_S0_S0_S0_S0_S0_S0_S0_S_S_S_S_S0_S0_S_S_S_S_S_S_S_S_S0_S0_S0_S0_S0_S0_S0_S0_S_S_S0_S0_S0_S0_S0_S0_S0_S0_S0_S0_S0_S0_S0_S0_S0_S0_S0_S0_S0_S0_$__internal_accurate_pow) ;  /* 0x0000000800cc7944 */ /* 0x000fea0003c00000 */
[----:B------:R-:W-:Y:S05]  /*83d0*/  BSYNC.RECONVERGENT B1 ;  /* 0x0000000000017941 */ /* 0x000fea0003800200 */
.L_x_1167:
        /* <DEDUP_REMOVED lines=13> */
.L_x_1169:
[----:B------:R-:W-:Y:S05]  /*84b0*/  BSYNC.RECONVERGENT B1 ;  /* 0x0000000000017941 */ /* 0x000fea0003800200 */
.L_x_1168:
[----:B------:R-:W-:Y:S02]  /*84c0*/  DADD R4, -R8, R4 ;  /* 0x0000000008047229 */ /* 0x000fe40000000104 */
[----:B------:R-:W-:-:S08]  /*84d0*/  DSETP.NEU.AND P0, PT, R32, 1, PT ;  /* 0x3ff000002000742a */ /* 0x000fd00003f0d000 */
[----:B------:R-:W-:Y:S02]  /*84e0*/  FSEL R4, R4, RZ, P0 ;  /* 0x000000ff04047208 */ /* 0x000fe40000000000 */
[----:B------:R-:W-:-:S06]  /*84f0*/  FSEL R5, R5, RZ, P0 ;  /* 0x000000ff05057208 */ /* 0x000fcc0000000000 */
[----:B------:R-:W-:-:S07]  /*8500*/  DFMA R18, -R16, R4, R18 ;  /* 0x000000041012722b */ /* 0x000fce0000000112 */
[----:B------:R0:W-:Y:S04]  /*8510*/  STG.E.64 desc[UR4][R6.64], R18 ;  /* 0x0000001206007986 */ /* 0x0001e8000c101b04 */
.L_x_1151:
[----:B------:R-:W-:Y:S05]  /*8520*/  BSYNC.RECONVERGENT B0 ;  /* 0x0000000000007941 */ /* 0x000fea0003800200 */
.L_x_1150:
        /* <DEDUP_REMOVED lines=20> */
        .weak           $__internal_16_$__cuda_sm20_div_rn_f64_full
        .type           $__internal_16_$__cuda_sm20_div_rn_f64_full,@function
        .size           $__internal_16_$__cuda_sm20_div_rn_f64_full,($__internal_17_$__cuda_sm20_dsqrt_rn_f64_mediumpath_v1 - $__internal_16_$__cuda_sm20_div_rn_f64_full)
$__internal_16_$__cuda_sm20_div_rn_f64_full:
        /* <DEDUP_REMOVED lines=66> */
.L_x_1172:
        /* <DEDUP_REMOVED lines=16> */
.L_x_1175:
[----:B------:R-:W-:Y:S01]  /*8b90*/  LOP3.LUT R15, R27, 0x80000, RZ, 0xfc, !PT ;  /* 0x000800001b0f7812 */ /* 0x000fe200078efcff */
[----:B------:R-:W-:Y:S01]  /*8ba0*/  IMAD.MOV.U32 R14, RZ, RZ, R26 ;  /* 0x000000ffff0e7224 */ /* 0x000fe200078e001a */
[----:B------:R-:W-:Y:S06]  /*8bb0*/  BRA `(.L_x_1173) ;  /* 0x0000000000087947 */ /* 0x000fec0003800000 */
.L_x_1174:
[----:B------:R-:W-:Y:S01]  /*8bc0*/  LOP3.LUT R15, R29, 0x80000, RZ, 0xfc, !PT ;  /* 0x000800001d0f7812 */ /* 0x000fe200078efcff */
[----:B------:R-:W-:-:S07]  /*8bd0*/  IMAD.MOV.U32 R14, RZ, RZ, R28 ;  /* 0x000000ffff0e7224 */ /* 0x000fce00078e001c */
.L_x_1173:
[----:B------:R-:W-:Y:S05]  /*8be0*/  BSYNC.RECONVERGENT B2 ;  /* 0x0000000000027941 */ /* 0x000fea0003800200 */
.L_x_1171:
[----:B------:R-:W-:Y:S01]  /*8bf0*/  IMAD.MOV.U32 R11, RZ, RZ, 0x0 ;  /* 0x00000000ff0b7424 */ /* 0x000fe200078e00ff */
[----:B------:R-:W-:Y:S01]  /*8c00*/  MOV R8, R14 ;  /* 0x0000000e00087202 */ /* 0x000fe20000000f00 */
[----:B------:R-:W-:Y:S02]  /*8c10*/  IMAD.MOV.U32 R9, RZ, RZ, R15 ;  /* 0x000000ffff097224 */ /* 0x000fe400078e000f */
[----:B------:R-:W-:Y:S05]  /*8c20*/  RET.REL.NODEC R10 `(_Z20Vext_cal_ini_forwardPiPdS0_S0_S0_S0_S_S0_S0_S0_S0_S0_S_S_S_S0_S0_S0_S0_S0_S0_S0_S_S_S_S_S0_S0_S_S_S_S_S_S_S_S_S0_S0_S0_S0_S0_S0_S0_S0_S_S_S0_S0_S0_S0_S0_S0_S0_S0_S0_S0_S0_S0_S0_S0_S0_S0_S0_S0_S0_S0_) ;  /* 0xffffff700af47950 */ /* 0x000fea0003c3ffff */
        .weak           $__internal_17_$__cuda_sm20_dsqrt_rn_f64_mediumpath_v1
        .type           $__internal_17_$__cuda_sm20_dsqrt_rn_f64_mediumpath_v1,@function
        .size           $__internal_17_$__cuda_sm20_dsqrt_rn_f64_mediumpath_v1,($_Z20Vext_cal_ini_forwardPiPdS0_S0_S0_S0_S_S0_S0_S0_S0_S0_S_S_S_S0_S0_S0_S0_S0_S0_S0_S_S_S_S_S0_S0_S_S_S_S_S_S_S_S_S0_S0_S0_S0_S0_S0_S0_S0_S_S_S0_S0_S0_S0_S0_S0_S0_S0_S0_S0_S0_S0_S0_S0_S0_S0_S0_S0_S0_S0_$__internal_accurate_pow - $__internal_17_$__cuda_sm20_dsqrt_rn_f64_mediumpath_v1)
$__internal_17_$__cuda_sm20_dsqrt_rn_f64_mediumpath_v1:
        /* <DEDUP_REMOVED lines=15> */
.L_x_1177:
        /* <DEDUP_REMOVED lines=24> */
.L_x_1179:
[----:B------:R-:W-:-:S11]  /*8ea0*/  DADD R12, R14, R14 ;  /* 0x000000000e0c7229 */ /* 0x000fd6000000000e */
.L_x_1178:
[----:B------:R-:W-:Y:S05]  /*8eb0*/  BSYNC.RECONVERGENT B2 ;  /* 0x0000000000027941 */ /* 0x000fea0003800200 */
.L_x_1176:
[----:B------:R-:W-:Y:S01]  /*8ec0*/  IMAD.MOV.U32 R11, RZ, RZ, 0x0 ;  /* 0x00000000ff0b7424 */ /* 0x000fe200078e00ff */
[----:B------:R-:W-:Y:S01]  /*8ed0*/  MOV R16, R12 ;  /* 0x0000000c00107202 */ /* 0x000fe20000000f00 */
[----:B------:R-:W-:Y:S02]  /*8ee0*/  IMAD.MOV.U32 R17, RZ, RZ, R13 ;  /* 0x000000ffff117224 */ /* 0x000fe400078e000d */
[----:B------:R-:W-:Y:S05]  /*8ef0*/  RET.REL.NODEC R10 `(_Z20Vext_cal_ini_forwardPiPdS0_S0_S0_S0_S_S0_S0_S0_S0_S0_S_S_S_S0_S0_S0_S0_S0_S0_S0_S_S_S_S_S0_S0_S_S_S_S_S_S_S_S_S0_S0_S0_S0_S0_S0_S0_S0_S_S_S0_S0_S0_S0_S0_S0_S0_S0_S0_S0_S0_S0_S0_S0_S0_S0_S0_S0_S0_S0_) ;  /* 0xffffff700a407950 */ /* 0x000fea0003c3ffff */
        .type           $_Z20Vext_cal_ini_forwardPiPdS0_S0_S0_S0_S_S0_S0_S0_S0_S0_S_S_S_S0_S0_S0_S0_S0_S0_S0_S_S_S_S_S0_S0_S_S_S_S_S_S_S_S_S0_S0_S0_S0_S0_S0_S0_S0_S_S_S0_S0_S0_S0_S0_S0_S0_S0_S0_S0_S0_S0_S0_S0_S0_S0_S0_S0_S0_S0_$__internal_accurate_pow,@function
        .size           $_Z20Vext_cal_ini_forwardPiPdS0_S0_S0_S0_S_S0_S0_S0_S0_S0_S_S_S_S0_S0_S0_S0_S0_S0_S0_S_S_S_S_S0_S0_S_S_S_S_S_S_S_S_S0_S0_S0_S0_S0_S0_S0_S0_S_S_S0_S0_S0_S0_S0_S0_S0_S0_S0_S0_S0_S0_S0_S0_S0_S0_S0_S0_S0_S0_$__internal_accurate_pow,($_Z20Vext_cal_ini_forwardPiPdS0_S0_S0_S0_S_S0_S0_S0_S0_S0_S_S_S_S0_S0_S0_S0_S0_S0_S0_S_S_S_S_S0_S0_S_S_S_S_S_S_S_S_S0_S0_S0_S0_S0_S0_S0_S0_S_S_S0_S0_S0_S0_S0_S0_S0_S0_S0_S0_S0_S0_S0_S0_S0_S0_S0_S0_S0_S0_$__internal_trig_reduction_slowpathd - $_Z20Vext_cal_ini_forwardPiPdS0_S0_S0_S0_S_S0_S0_S0_S0_S0_S_S_S_S0_S0_S0_S0_S0_S0_S0_S_S_S_S_S0_S0_S_S_S_S_S_S_S_S_S0_S0_S0_S0_S0_S0_S0_S0_S_S_S0_S0_S0_S0_S0_S0_S0_S0_S0_S0_S0_S0_S0_S0_S0_S0_S0_S0_S0_S0_$__internal_accurate_pow)
$_Z20Vext_cal_ini_forwardPiPdS0_S0_S0_S0_S_S0_S0_S0_S0_S0_S_S_S_S0_S0_S0_S0_S0_S0_S0_S_S_S_S_S0_S0_S_S_S_S_S_S_S_S_S0_S0_S0_S0_S0_S0_S0_S0_S_S_S0_S0_S0_S0_S0_S0_S0_S0_S0_S0_S0_S0_S0_S0_S0_S0_S0_S0_S0_S0_$__internal_accurate_pow:
        /* <DEDUP_REMOVED lines=167> */
.L_x_1180:
[----:B------:R-:W-:Y:S01]  /*9970*/  DFMA R26, R26, R14, R14 ;  /* 0x0000000e1a1a722b */ /* 0x000fe2000000000e */
[----:B------:R-:W-:Y:S01]  /*9980*/  IMAD.MOV.U32 R10, RZ, RZ, R8 ;  /* 0x000000ffff0a7224 */ /* 0x000fe200078e0008 */
[----:B------:R-:W-:Y:S01]  /*9990*/  DSETP.NEU.AND P1, PT, |R14|, +INF , PT ;  /* 0x7ff000000e00742a */ /* 0x000fe20003f2d200 */
[----:B------:R-:W-:-:S07]  /*99a0*/  IMAD.MOV.U32 R11, RZ, RZ, 0x0 ;  /* 0x00000000ff0b7424 */ /* 0x000fce00078e00ff */
[----:B------:R-:W-:Y:S02]  /*99b0*/  FSEL R9, R14, R26, !P1 ;  /* 0x0000001a0e097208 */ /* 0x000fe40004800000 */
[----:B------:R-:W-:Y:S01]  /*99c0*/  FSEL R14, R15, R27, !P1 ;  /* 0x0000001b0f0e7208 */ /* 0x000fe20004800000 */
[----:B------:R-:W-:Y:S06]  /*99d0*/  RET.REL.NODEC R10 `(_Z20Vext_cal_ini_forwardPiPdS0_S0_S0_S0_S_S0_S0_S0_S0_S0_S_S_S_S0_S0_S0_S0_S0_S0_S0_S_S_S_S_S0_S0_S_S_S_S_S_S_S_S_S0_S0_S0_S0_S0_S0_S0_S0_S_S_S0_S0_S0_S0_S0_S0_S0_S0_S0_S0_S0_S0_S0_S0_S0_S0_S0_S0_S0_S0_) ;  /* 0xffffff640a887950 */ /* 0x000fec0003c3ffff */
        .type           $_Z20Vext_cal_ini_forwardPiPdS0_S0_S0_S0_S_S0_S0_S0_S0_S0_S_S_S_S0_S0_S0_S0_S0_S0_S0_S_S_S_S_S0_S0_S_S_S_S_S_S_S_S_S0_S0_S0_S0_S0_S0_S0_S0_S_S_S0_S0_S0_S0_S0_S0_S0_S0_S0_S0_S0_S0_S0_S0_S0_S0_S0_S0_S0_S0_$__internal_trig_reduction_slowpathd,@function
        .size           $_Z20Vext_cal_ini_forwardPiPdS0_S0_S0_S0_S_S0_S0_S0_S0_S0_S_S_S_S0_S0_S0_S0_S0_S0_S0_S_S_S_S_S0_S0_S_S_S_S_S_S_S_S_S0_S0_S0_S0_S0_S0_S0_S0_S_S_S0_S0_S0_S0_S0_S0_S0_S0_S0_S0_S0_S0_S0_S0_S0_S0_S0_S0_S0_S0_$__internal_trig_reduction_slowpathd,(.L_x_2017 - $_Z20Vext_cal_ini_forwardPiPdS0_S0_S0_S0_S_S0_S0_S0_S0_S0_S_S_S_S0_S0_S0_S0_S0_S0_S0_S_S_S_S_S0_S0_S_S_S_S_S_S_S_S_S0_S0_S0_S0_S0_S0_S0_S0_S_S_S0_S0_S0_S0_S0_S0_S0_S0_S0_S0_S0_S0_S0_S0_S0_S0_S0_S0_S0_S0_$__internal_trig_reduction_slowpathd)
$_Z20Vext_cal_ini_forwardPiPdS0_S0_S0_S0_S_S0_S0_S0_S0_S0_S_S_S_S0_S0_S0_S0_S0_S0_S0_S_S_S_S_S0_S0_S_S_S_S_S_S_S_S_S0_S0_S0_S0_S0_S0_S0_S0_S_S_S0_S0_S0_S0_S0_S0_S0_S0_S0_S0_S0_S0_S0_S0_S0_S0_S0_S0_S0_S0_$__internal_trig_reduction_slowpathd:
        /* <DEDUP_REMOVED lines=23> */
.L_x_1185:
        /* <DEDUP_REMOVED lines=32> */
.L_x_1184:
[----:B------:R-:W-:-:S07]  /*9d50*/  IMAD.MOV.U32 R21, RZ, RZ, R23 ;  /* 0x000000ffff157224 */ /* 0x000fce00078e0017 */
.L_x_1183:
[----:B------:R-:W-:Y:S05]  /*9d60*/  BSYNC.RECONVERGENT B0 ;  /* 0x0000000000007941 */ /* 0x000fea0003800200 */
.L_x_1182:
        /* <DEDUP_REMOVED lines=60> */
.L_x_1187:
[----:B------:R-:W-:Y:S05]  /*a130*/  BSYNC.RECONVERGENT B0 ;  /* 0x0000000000007941 */ /* 0x000fea0003800200 */
.L_x_1186:
        /* <DEDUP_REMOVED lines=36> */
.L_x_1181:
[----:B------:R-:W-:Y:S02]  /*a380*/  IMAD.MOV.U32 R23, RZ, RZ, R47 ;  /* 0x000000ffff177224 */ /* 0x000fe400078e002f */
[----:B------:R-:W-:-:S04]  /*a390*/  IMAD.MOV.U32 R47, RZ, RZ, 0x0 ;  /* 0x00000000ff2f7424 */ /* 0x000fc800078e00ff */
[----:B------:R-:W-:Y:S05]  /*a3a0*/  RET.REL.NODEC R46 `(_Z20Vext_cal_ini_forwardPiPdS0_S0_S0_S0_S_S0_S0_S0_S0_S0_S_S_S_S0_S0_S0_S0_S0_S0_S0_S_S_S_S_S0_S0_S_S_S_S_S_S_S_S_S0_S0_S0_S0_S0_S0_S0_S0_S_S_S0_S0_S0_S0_S0_S0_S0_S0_S0_S0_S0_S0_S0_S0_S0_S0_S0_S0_S0_S0_) ;  /* 0xffffff5c2e147950 */ /* 0x000fea0003c3ffff */
.L_x_1188:
        /* <DEDUP_REMOVED lines=13> */
.L_x_2017:


//--------------------- .text._Z20Vext_cal_ini_upgradePiPdS0_S0_S0_S0_S_S0_S0_S0_S0_S0_S_S_S_S0_S0_S0_S0_S0_S0_S0_S_S_S_S_S_S0_S0_S_S_S_S_S_S_S_S_S0_S0_S0_S0_S0_S0_S0_S0_S_S_S0_S0_S0_S0_S0_S0_S0_S0_S0_S0_S0_S0_S0_S0_S0_S0_S0_S0_S0_S0_ --------------------------
	.section	.text._Z20Vext_cal_ini_upgradePiPdS0_S0_S0_S0_S_S0_S0_S0_S0_S0_S_S_S_S0_S0_S0_S0_S0_S0_S0_S_S_S_S_S_S0_S0_S_S_S_S_S_S_S_S_S0_S0_S0_S0_S0_S0_S0_S0_S_S_S0_S0_S0_S0_S0_S0_S0_S0_S0_S0_S0_S0_S0_S0_S0_S0_S0_S0_S0_S0_,"ax",@progbits
	.align	128
        .global         _Z20Vext_cal_ini_upgradePiPdS0_S0_S0_S0_S_S0_S0_S0_S0_S0_S_S_S_S0_S0_S0_S0_S0_S0_S0_S_S_S_S_S_S0_S0_S_S_S_S_S_S_S_S_S0_S0_S0_S0_S0_S0_S0_S0_S_S_S0_S0_S0_S0_S0_S0_S0_S0_S0_S0_S0_S0_S0_S0_S0_S0_S0_S0_S0_S0_
        .type           _Z20Vext_cal_ini_upgradePiPdS0_S0_S0_S0_S_S0_S0_S0_S0_S0_S_S_S_S0_S0_S0_S0_S0_S0_S0_S_S_S_S_S_S0_S0_S_S_S_S_S_S_S_S_S0_S0_S0_S0_S0_S0_S0_S0_S_S_S0_S0_S0_S0_S0_S0_S0_S0_S0_S0_S0_S0_S0_S0_S0_S0_S0_S0_S0_S0_,@function
        .size           _Z20Vext_cal_ini_upgradePiPdS0_S0_S0_S0_S_S0_S0_S0_S0_S0_S_S_S_S0_S0_S0_S0_S0_S0_S0_S_S_S_S_S_S0_S0_S_S_S_S_S_S_S_S_S0_S0_S0_S0_S0_S0_S0_S0_S_S_S0_S0_S0_S0_S0_S0_S0_S0_S0_S0_S0_S0_S0_S0_S0_S0_S0_S0_S0_S0_,(.L_x_2021 - _Z20Vext_cal_ini_upgradePiPdS0_S0_S0_S0_S_S0_S0_S0_S0_S0_S_S_S_S0_S0_S0_S0_S0_S0_S0_S_S_S_S_S_S0_S0_S_S_S_S_S_S_S_S_S0_S0_S0_S0_S0_S0_S0_S0_S_S_S0_S0_S0_S0_S0_S0_S0_S0_S0_S0_S0_S0_S0_S0_S0_S0_S0_S0_S0_S0_)
        .other          _Z20Vext_cal_ini_upgradePiPdS0_S0_S0_S0_S_S0_S0_S0_S0_S0_S_S_S_S0_S0_S0_S0_S0_S0_S0_S_S_S_S_S_S0_S0_S_S_S_S_S_S_S_S_S0_S0_S0_S0_S0_S0_S0_S0_S_S_S0_S0_S0_S0_S0_S0_S0_S0_S0_S0_S0_S0_S0_S0_S0_S0_S0_S0_S0_S0_,@"STO_CUDA_ENTRY STV_DEFAULT"
_Z20Vext_cal_ini_upgradePiPdS0_S0_S0_S0_S_S0_S0_S0_S0_S0_S_S_S_S0_S0_S0_S0_S0_S0_S0_S_S_S_S_S_S0_S0_S_S_S_S_S_S_S_S_S0_S0_S0_S0_S0_S0_S0_S0_S_S_S0_S0_S0_S0_S0_S0_S0_S0_S0_S0_S0_S0_S0_S0_S0_S0_S0_S0_S0_S0_:
.text._Z20Vext_cal_ini_upgradePiPdS0_S0_S0_S0_S_S0_S0_S0_S0_S0_S_S_S_S0_S0_S0_S0_S0_S0_S0_S_S_S_S_S_S0_S0_S_S_S_S_S_S_S_S_S0_S0_S0_S0_S0_S0_S0_S0_S_S_S0_S0_S0_S0_S0_S0_S0_S0_S0_S0_S0_S0_S0_S0_S0_S0_S0_S0_S0_S0_:
        /* <DEDUP_REMOVED lines=36> */
[----:B------:R-:W-:Y:S01]  /*0240*/  IMAD.MOV.U32 R3, RZ, RZ, R11 ;  /* 0x000000ffff037224 */ /* 0x000fe200078e000b */
[----:B------:R-:W-:Y:S01]  /*0250*/  MOV R6, R12 ;  /* 0x0000000c00067202 */ /* 0x000fe20000000f00 */
[----:B------:R-:W0:Y:S06]  /*0260*/  LDCU.64 UR6, c[0x4][0x1c8] ;  /* 0x01003900ff0677ac */ /* 0x000e2c0008000a00 */
.L_x_1295:
[----:B------:R-:W1:Y:S02]  /*0270*/  LDC.64 R4, c[0x0][0x430] ;  /* 0x00010c00ff047b82 */ /* 0x000e640000000a00 */
[----:B-1----:R-:W2:Y:S02]  /*0280*/  LDG.E R7, desc[UR4][R4.64] ;  /* 0x0000000404077981 */ /* 0x002ea4000c1e1900 */
[----:B--2---:R-:W-:-:S13]  /*0290*/  ISETP.NE.AND P0, PT, R7, 0x3, PT ;  /* 0x000000030700780c */ /* 0x004fda0003f05270 */
[----:B------:R-:W-:Y:S05]  /*02a0*/  @!P0 BRA `(.L_x_1189) ;  /* 0x0000002800148947 */ /* 0x000fea0003800000 */
[----:B------:R-:W-:-:S13]  /*02b0*/  ISETP.NE.AND P0, PT, R7, 0x2, PT ;  /* 0x000000020700780c */ /* 0x000fda0003f05270 */
[----:B------:R-:W-:Y:S05]  /*02c0*/  @!P0 BRA `(.L_x_1190) ;  /* 0x0000001400108947 */ /* 0x000fea0003800000 */
[----:B------:R-:W-:-:S13]  /*02d0*/  ISETP.NE.AND P0, PT, R7, 0x1, PT ;  /* 0x000000010700780c */ /* 0x000fda0003f05270 */
[----:B------:R-:W-:Y:S05]  /*02e0*/  @P0 BRA `(.L_x_1191) ;  /* 0x0000003800f80947 */ /* 0x000fea0003800000 */
[----:B------:R-:W1:Y:S08]  /*02f0*/  LDC.64 R8, c[0x0][0x468] ;  /* 0x00011a00ff087b82 */ /* 0x000e700000000a00 */
[----:B------:R-:W2:Y:S08]  /*0300*/  LDC.64 R10, c[0x0][0x438] ;  /* 0x00010e00ff0a7b82 */ /* 0x000eb00000000a00 */
[----:B------:R-:W3:Y:S08]  /*0310*/  LDC.64 R16, c[0x0][0x440] ;  /* 0x00011000ff107b82 */ /* 0x000ef00000000a00 */
[----:B------:R-:W4:Y:S01]  /*0320*/  LDC.64 R14, c[0x0][0x448] ;  /* 0x00011200ff0e7b82 */ /* 0x000f220000000a00 */
[----:B-1----:R-:W-:-:S05]  /*0330*/  IMAD.WIDE R8, R2, 0x4, R8 ;  /* 0x0000000402087825 */ /* 0x002fca00078e0208 */
[----:B------:R1:W-:Y:S02]  /*0340*/  STG.E desc[UR4][R8.64], RZ ;  /* 0x000000ff08007986 */ /* 0x0003e4000c101904 */
[----:B------:R-:W5:Y:S02]  /*0350*/  LDC.64 R12, c[0x0][0x450] ;  /* 0x00011400ff0c7b82 */ /* 0x000f640000000a00 */
[----:B--2---:R-:W2:Y:S06]  /*0360*/  LDG.E R3, desc[UR4][R10.64] ;  /* 0x000000040a037981 */ /* 0x004eac000c1e1900 */
[----:B------:R-:W0:Y:S01]  /*0370*/  LDC.64 R6, c[0x0][0x380] ;  /* 0x0000e000ff067b82 */ /* 0x000e220000000a00 */
[----:B---3--:R-:W3:Y:S04]  /*0380*/  LDG.E R18, desc[UR4][R16.64] ;  /* 0x0000000410127981 */ /* 0x008ee8000c1e1900 */
[----:B----4-:R-:W4:Y:S04]  /*0390*/  LDG.E R19, desc[UR4][R14.64] ;  /* 0x000000040e137981 */ /* 0x010f28000c1e1900 */
[----:B-----5:R-:W5:Y:S04]  /*03a0*/  LDG.E R20, desc[UR4][R12.64] ;  /* 0x000000040c147981 */ /* 0x020f68000c1e1900 */
[----:B0-----:R-:W5:Y:S01]  /*03b0*/  LDG.E R21, desc[UR4][R6.64] ;  /* 0x0000000406157981 */ /* 0x001f62000c1e1900 */
[----:B--2---:R-:W-:-:S04]  /*03c0*/  IMAD R3, R0, R3, RZ ;  /* 0x0000000300037224 */ /* 0x004fc800078e02ff */
[----:B---3--:R-:W-:-:S04]  /*03d0*/  IMAD R18, R18, R3, RZ ;  /* 0x0000000312127224 */ /* 0x008fc800078e02ff */
[----:B----4-:R-:W-:-:S04]  /*03e0*/  IMAD R19, R19, R18, RZ ;  /* 0x0000001213137224 */ /* 0x010fc800078e02ff */
[----:B-----5:R-:W-:-:S04]  /*03f0*/  IMAD R20, R20, R19, RZ ;  /* 0x0000001314147224 */ /* 0x020fc800078e02ff */
[----:B------:R-:W-:-:S05]  /*0400*/  IMAD R21, R21, R20, RZ ;  /* 0x0000001415157224 */ /* 0x000fca00078e02ff */
[----:B------:R-:W-:-:S04]  /*0410*/  IABS R20, R21 ;  /* 0x0000001500147213 */ /* 0x000fc80000000000 */
[----:B------:R-:W0:Y:S08]  /*0420*/  I2F.RP R3, R20 ;  /* 0x0000001400037306 */ /* 0x000e300000209400 */
[----:B0-----:R-:W1:Y:S02]  /*0430*/  MUFU.RCP R3, R3 ;  /* 0x0000000300037308 */ /* 0x001e640000001000 */
[----:B-1----:R-:W-:-:S06]  /*0440*/  VIADD R8, R3, 0xffffffe ;  /* 0x0ffffffe03087836 */ /* 0x002fcc0000000000 */
[----:B------:R0:W1:Y:S02]  /*0450*/  F2I.FTZ.U32.TRUNC.NTZ R9, R8 ;  /* 0x0000000800097305 */ /* 0x000064000021f000 */
[----:B0-----:R-:W-:Y:S02]  /*0460*/  HFMA2 R8, -RZ, RZ, 0, 0 ;  /* 0x00000000ff087431 */ /* 0x001fe400000001ff */
[----:B-1----:R-:W-:-:S04]  /*0470*/  IMAD.MOV R19, RZ, RZ, -R9 ;  /* 0x000000ffff137224 */ /* 0x002fc800078e0a09 */
[----:B------:R-:W-:Y:S01]  /*0480*/  IMAD R19, R19, R20, RZ ;  /* 0x0000001413137224 */ /* 0x000fe200078e02ff */
[----:B------:R-:W-:Y:S02]  /*0490*/  IABS R18, R2 ;  /* 0x0000000200127213 */ /* 0x000fe40000000000 */
[----:B------:R-:W-:Y:S01]  /*04a0*/  IABS R22, R21 ;  /* 0x0000001500167213 */ /* 0x000fe20000000000 */
[----:B------:R-:W-:-:S04]  /*04b0*/  IMAD.HI.U32 R9, R9, R19, R8 ;  /* 0x0000001309097227 */ /* 0x000fc800078e0008 */
[----:B------:R-:W-:Y:S02]  /*04c0*/  IMAD.MOV R3, RZ, RZ, -R22 ;  /* 0x000000ffff037224 */ /* 0x000fe400078e0a16 */
[----:B------:R-:W-:-:S04]  /*04d0*/  IMAD.HI.U32 R9, R9, R18, RZ ;  /* 0x0000001209097227 */ /* 0x000fc800078e00ff */
[----:B------:R-:W-:Y:S02]  /*04e0*/  IMAD R3, R9, R3, R18 ;  /* 0x0000000309037224 */ /* 0x000fe400078e0212 */
[----:B------:R-:W0:Y:S03]  /*04f0*/  LDC.64 R18, c[0x0][0x470] ;  /* 0x00011c00ff127b82 */ /* 0x000e260000000a00 */
[----:B------:R-:W-:-:S13]  /*0500*/  ISETP.GT.U32.AND P1, PT, R20, R3, PT ;  /* 0x000000031400720c */ /* 0x000fda0003f24070 */
[----:B------:R-:W-:-:S05]  /*0510*/  @!P1 IMAD.IADD R3, R3, 0x1, -R20 ;  /* 0x0000000103039824 */ /* 0x000fca00078e0a14 */
[----:B------:R-:W-:Y:S02]  /*0520*/  ISETP.GE.U32.AND P0, PT, R3, R20, PT ;  /* 0x000000140300720c */ /* 0x000fe40003f06070 */
[----:B------:R-:W-:Y:S02]  /*0530*/  LOP3.LUT R3, R2, R21, RZ, 0x3c, !PT ;  /* 0x0000001502037212 */ /* 0x000fe400078e3cff */
[----:B------:R-:W-:Y:S02]  /*0540*/  @!P1 IADD3 R9, PT, PT, R9, 0x1, RZ ;  /* 0x0000000109099810 */ /* 0x000fe40007ffe0ff */
[----:B------:R-:W-:Y:S02]  /*0550*/  ISETP.GE.AND P2, PT, R3, RZ, PT ;  /* 0x000000ff0300720c */ /* 0x000fe40003f46270 */
[----:B------:R-:W-:-:S05]  /*0560*/  ISETP.NE.AND P1, PT, R21, RZ, PT ;  /* 0x000000ff1500720c */ /* 0x000fca0003f25270 */
[----:B------:R-:W-:-:S04]  /*0570*/  @P0 VIADD R9, R9, 0x1 ;  /* 0x0000000109090836 */ /* 0x000fc80000000000 */
[----:B------:R-:W-:Y:S02]  /*0580*/  IMAD.MOV.U32 R23, RZ, RZ, R9 ;  /* 0x000000ffff177224 */ /* 0x000fe400078e0009 */
[----:B0-----:R-:W-:-:S03]  /*0590*/  IMAD.WIDE R18, R2, 0x4, R18 ;  /* 0x0000000402127825 */ /* 0x001fc600078e0212 */
[----:B------:R-:W-:Y:S02]  /*05a0*/  @!P2 IADD3 R23, PT, PT, -R23, RZ, RZ ;  /* 0x000000ff1717a210 */ /* 0x000fe40007ffe1ff */
        /* <DEDUP_REMOVED lines=8> */
[----:B--2---:R-:W-:-:S04]  /*0630*/  IMAD R27, R3, R20, RZ ;  /* 0x00000014031b7224 */ /* 0x004fc800078e02ff */
[----:B------:R-:W-:-:S04]  /*0640*/  IMAD R20, R0, R27, RZ ;  /* 0x0000001b00147224 */ /* 0x000fc800078e02ff */
[----:B---3--:R-:W-:-:S04]  /*0650*/  IMAD R20, R21, R20, RZ ;  /* 0x0000001415147224 */ /* 0x008fc800078e02ff */
[----:B----4-:R-:W-:-:S05]  /*0660*/  IMAD R3, R25, R20, RZ ;  /* 0x0000001419037224 */ /* 0x010fca00078e02ff */
[----:B------:R-:W-:-:S04]  /*0670*/  IABS R20, R3 ;  /* 0x0000000300147213 */ /* 0x000fc80000000000 */
[----:B------:R-:W0:Y:S08]  /*0680*/  I2F.RP R24, R20 ;  /* 0x0000001400187306 */ /* 0x000e300000209400 */
[----:B0-----:R-:W0:Y:S01]  /*0690*/  MUFU.RCP R24, R24 ;  /* 0x0000001800187308 */ /* 0x001e220000001000 */
[----:B-----5:R-:W-:Y:S02]  /*06a0*/  IMAD R8, R8, R23, RZ ;  /* 0x0000001708087224 */ /* 0x020fe400078e02ff */
[----:B0-----:R-:W-:-:S06]  /*06b0*/  VIADD R9, R24, 0xffffffe ;  /* 0x0ffffffe18097836 */ /* 0x001fcc0000000000 */
[----:B------:R-:W0:Y:S01]  /*06c0*/  F2I.FTZ.U32.TRUNC.NTZ R9, R9 ;  /* 0x0000000900097305 */ /* 0x000e22000021f000 */
[----:B------:R-:W-:Y:S02]  /*06d0*/  IMAD.MOV R21, RZ, RZ, -R21 ;  /* 0x000000ffff157224 */ /* 0x000fe400078e0a15 */
[----:B------:R-:W-:-:S04]  /*06e0*/  IMAD R8, R8, R27, RZ ;  /* 0x0000001b08087224 */ /* 0x000fc800078e02ff */
[----:B------:R-:W-:-:S04]  /*06f0*/  IMAD R8, R21, R8, RZ ;  /* 0x0000000815087224 */ /* 0x000fc800078e02ff */
[----:B------:R-:W-:Y:S01]  /*0700*/  IMAD R22, R25, R8, R2 ;  /* 0x0000000819167224 */ /* 0x000fe200078e0202 */
[----:B0-----:R-:W-:Y:S01]  /*0710*/  IADD3 R21, PT, PT, RZ, -R9, RZ ;  /* 0x80000009ff157210 */ /* 0x001fe20007ffe0ff */
[----:B------:R-:W-:-:S04]  /*0720*/  IMAD.MOV.U32 R8, RZ, RZ, RZ ;  /* 0x000000ffff087224 */ /* 0x000fc800078e00ff */
[----:B------:R-:W-:Y:S01]  /*0730*/  IMAD R21, R21, R20, RZ ;  /* 0x0000001415157224 */ /* 0x000fe200078e02ff */
[----:B------:R-:W-:Y:S02]  /*0740*/  IABS R23, R22 ;  /* 0x0000001600177213 */ /* 0x000fe40000000000 */
[----:B------:R-:W-:Y:S01]  /*0750*/  IABS R24, R3 ;  /* 0x0000000300187213 */ /* 0x000fe20000000000 */
[----:B------:R-:W-:-:S04]  /*0760*/  IMAD.HI.U32 R8, R9, R21, R8 ;  /* 0x0000001509087227 */ /* 0x000fc800078e0008 */
[----:B------:R-:W-:Y:S02]  /*0770*/  IMAD.MOV R24, RZ, RZ, -R24 ;  /* 0x000000ffff187224 */ /* 0x000fe400078e0a18 */
[----:B------:R-:W-:Y:S02]  /*0780*/  IMAD.HI.U32 R21, R8, R23, RZ ;  /* 0x0000001708157227 */ /* 0x000fe400078e00ff */
[----:B------:R-:W0:Y:S02]  /*0790*/  LDC.64 R8, c[0x0][0x478] ;  /* 0x00011e00ff087b82 */ /* 0x000e240000000a00 */
        /* <DEDUP_REMOVED lines=8> */
[----:B------:R-:W-:-:S05]  /*0820*/  @P0 VIADD R21, R21, 0x1 ;  /* 0x0000000115150836 */ /* 0x000fca0000000000 */
[----:B------:R-:W-:Y:S01]  /*0830*/  MOV R23, R21 ;  /* 0x0000001500177202 */ /* 0x000fe20000000f00 */
        /* <DEDUP_REMOVED lines=15> */
[----:B------:R-:W0:Y:S01]  /*0930*/  I2F.RP R26, R22 ;  /* 0x00000016001a7306 */ /* 0x000e220000209400 */
[----:B----4-:R-:W-:-:S07]  /*0940*/  IMAD R27, R0, R21, RZ ;  /* 0x00000015001b7224 */ /* 0x010fce00078e02ff */
[----:B0-----:R-:W0:Y:S01]  /*0950*/  MUFU.RCP R26, R26 ;  /* 0x0000001a001a7308 */ /* 0x001e220000001000 */
[----:B-----5:R-:W-:Y:S02]  /*0960*/  IMAD R24, R24, R25, RZ ;  /* 0x0000001918187224 */ /* 0x020fe400078e02ff */
[----:B------:R-:W-:-:S04]  /*0970*/  IMAD R20, R20, R27, RZ ;  /* 0x0000001b14147224 */ /* 0x000fc800078e02ff */
[-C--:B------:R-:W-:Y:S02]  /*0980*/  IMAD R20, R20, R24.reuse, RZ ;  /* 0x0000001814147224 */ /* 0x080fe400078e02ff */
[----:B------:R-:W-:Y:S02]  /*0990*/  IMAD R23, R23, R24, RZ ;  /* 0x0000001817177224 */ /* 0x000fe400078e02ff */
[----:B0-----:R-:W-:-:S04]  /*09a0*/  VIADD R28, R26, 0xffffffe ;  /* 0x0ffffffe1a1c7836 */ /* 0x001fc80000000000 */
[----:B------:R-:W0:Y:S01]  /*09b0*/  F2I.FTZ.U32.TRUNC.NTZ R21, R28 ;  /* 0x0000001c00157305 */ /* 0x000e22000021f000 */
[----:B------:R-:W-:-:S04]  /*09c0*/  IMAD R20, R20, R29, RZ ;  /* 0x0000001d14147224 */ /* 0x000fc800078e02ff */
[----:B------:R-:W-:Y:S01]  /*09d0*/  IMAD R23, R23, R29, R20 ;  /* 0x0000001d17177224 */ /* 0x000fe200078e0214 */
[----:B------:R-:W-:-:S05]  /*09e0*/  IABS R20, R3 ;  /* 0x0000000300147213 */ /* 0x000fca0000000000 */
[----:B------:R-:W-:Y:S02]  /*09f0*/  IMAD.MOV R26, RZ, RZ, -R20 ;  /* 0x000000ffff1a7224 */ /* 0x000fe400078e0a14 */
[----:B------:R-:W-:Y:S01]  /*0a00*/  HFMA2 R20, -RZ, RZ, 0, 0 ;  /* 0x00000000ff147431 */ /* 0x000fe200000001ff */
[----:B0-----:R-:W-:Y:S01]  /*0a10*/  IADD3 R25, PT, PT, RZ, -R21, RZ ;  /* 0x80000015ff197210 */ /* 0x001fe20007ffe0ff */
[----:B------:R-:W-:-:S04]  /*0a20*/  IMAD.IADD R24, R2, 0x1, -R23 ;  /* 0x0000000102187824 */ /* 0x000fc800078e0a17 */
[----:B------:R-:W-:Y:S01]  /*0a30*/  IMAD R23, R25, R22, RZ ;  /* 0x0000001619177224 */ /* 0x000fe200078e02ff */
[----:B------:R-:W-:-:S03]  /*0a40*/  IABS R25, R24 ;  /* 0x0000001800197213 */ /* 0x000fc60000000000 */
[----:B------:R-:W-:-:S06]  /*0a50*/  IMAD.HI.U32 R20, R21, R23, R20 ;  /* 0x0000001715147227 */ /* 0x000fcc00078e0014 */
[----:B------:R-:W-:Y:S02]  /*0a60*/  IMAD.HI.U32 R23, R20, R25, RZ ;  /* 0x0000001914177227 */ /* 0x000fe400078e00ff */
[----:B------:R-:W0:Y:S02]  /*0a70*/  LDC.64 R20, c[0x0][0x480] ;  /* 0x00012000ff147b82 */ /* 0x000e240000000a00 */
[----:B------:R-:W-:-:S05]  /*0a80*/  IMAD R25, R23, R26, R25 ;  /* 0x0000001a17197224 */ /* 0x000fca00078e0219 */
        /* <DEDUP_REMOVED lines=28> */
[----:B------:R-:W-:Y:S01]  /*0c50*/  IMAD R28, R28, R33, RZ ;  /* 0x000000211c1c7224 */ /* 0x000fe200078e02ff */
[----:B-1----:R-:W-:-:S04]  /*0c60*/  IADD3 R31, PT, PT, R30, 0xffffffe, RZ ;  /* 0x0ffffffe1e1f7810 */ /* 0x002fc80007ffe0ff */
[----:B------:R-:W1:Y:S01]  /*0c70*/  F2I.FTZ.U32.TRUNC.NTZ R23, R31 ;  /* 0x0000001f00177305 */ /* 0x000e62000021f000 */
[----:B------:R-:W-:Y:S02]  /*0c80*/  IMAD R27, R25, R27, RZ ;  /* 0x0000001b191b7224 */ /* 0x000fe400078e02ff */
[----:B------:R-:W-:Y:S02]  /*0c90*/  IMAD R22, R22, R33, RZ ;  /* 0x0000002116167224 */ /* 0x000fe400078e02ff */
[-C--:B------:R-:W-:Y:S02]  /*0ca0*/  IMAD R28, R28, R35.reuse, RZ ;  /* 0x000000231c1c7224 */ /* 0x080fe400078e02ff */
[-C--:B0-----:R-:W-:Y:S02]  /*0cb0*/  IMAD R25, R22, R35.reuse, RZ ;  /* 0x0000002316197224 */ /* 0x081fe400078e02ff */
[----:B------:R-:W-:Y:S02]  /*0cc0*/  IMAD R27, R27, R35, R28 ;  /* 0x000000231b1b7224 */ /* 0x000fe400078e021c */
[----:B-1----:R-:W-:-:S02]  /*0cd0*/  IMAD.MOV R22, RZ, RZ, -R23 ;  /* 0x000000ffff167224 */ /* 0x002fc400078e0a17 */
[----:B------:R-:W-:Y:S02]  /*0ce0*/  IMAD R25, R0, R27, R25 ;  /* 0x0000001b00197224 */ /* 0x000fe400078e0219 */
[----:B------:R-:W-:Y:S01]  /*0cf0*/  IMAD.MOV.U32 R27, RZ, RZ, R22 ;  /* 0x000000ffff1b7224 */ /* 0x000fe200078e0016 */
[----:B------:R-:W-:Y:S02]  /*0d00*/  IABS R22, R3 ;  /* 0x0000000300167213 */ /* 0x000fe40000000000 */
[----:B------:R-:W-:Y:S01]  /*0d10*/  IADD3 R26, PT, PT, -R25, R2, RZ ;  /* 0x00000002191a7210 */ /* 0x000fe20007ffe1ff */
[----:B------:R-:W-:Y:S02]  /*0d20*/  IMAD R25, R27, R24, RZ ;  /* 0x000000181b197224 */ /* 0x000fe400078e02ff */
[----:B------:R-:W-:Y:S01]  /*0d30*/  IMAD.MOV R28, RZ, RZ, -R22 ;  /* 0x000000ffff1c7224 */ /* 0x000fe200078e0a16 */
[----:B------:R-:W-:Y:S01]  /*0d40*/  IABS R27, R26 ;  /* 0x0000001a001b7213 */ /* 0x000fe20000000000 */
[----:B------:R-:W-:-:S04]  /*0d50*/  IMAD.MOV.U32 R22, RZ, RZ, RZ ;  /* 0x000000ffff167224 */ /* 0x000fc800078e00ff */
[----:B------:R-:W-:Y:S01]  /*0d60*/  IMAD.HI.U32 R22, R23, R25, R22 ;  /* 0x0000001917167227 */ /* 0x000fe200078e0016 */
[----:B------:R-:W-:-:S05]  /*0d70*/  MOV R25, R27 ;  /* 0x0000001b00197202 */ /* 0x000fca0000000f00 */
        /* <DEDUP_REMOVED lines=34> */
[----:B------:R-:W-:Y:S02]  /*0fa0*/  IMAD R33, R33, R28, RZ ;  /* 0x0000001c21217224 */ /* 0x000fe400078e02ff */
[----:B-1----:R-:W-:Y:S02]  /*0fb0*/  VIADD R35, R34, 0xffffffe ;  /* 0x0ffffffe22237836 */ /* 0x002fe40000000000 */
[-C--:B------:R-:W-:Y:S02]  /*0fc0*/  IMAD R32, R32, R31.reuse, RZ ;  /* 0x0000001f20207224 */ /* 0x080fe400078e02ff */
[-C--:B------:R-:W-:Y:S01]  /*0fd0*/  IMAD R24, R24, R31.reuse, RZ ;  /* 0x0000001f18187224 */ /* 0x080fe200078e02ff */
[----:B------:R-:W1:Y:S01]  /*0fe0*/  F2I.FTZ.U32.TRUNC.NTZ R25, R35 ;  /* 0x0000002300197305 */ /* 0x000e62000021f000 */
[-C--:B0-----:R-:W-:Y:S02]  /*0ff0*/  IMAD R27, R27, R31.reuse, R32 ;  /* 0x0000001f1b1b7224 */ /* 0x081fe400078e0220 */
[----:B------:R-:W-:-:S04]  /*1000*/  IMAD R24, R33, R31, R24 ;  /* 0x0000001f21187224 */ /* 0x000fc800078e0218 */
[----:B------:R-:W-:Y:S01]  /*1010*/  IMAD R27, R0, R27, R24 ;  /* 0x0000001b001b7224 */ /* 0x000fe200078e0218 */
[----:B------:R-:W-:-:S05]  /*1020*/  IABS R24, R3 ;  /* 0x0000000300187213 */ /* 0x000fca0000000000 */
[----:B------:R-:W-:Y:S02]  /*1030*/  IMAD.MOV R30, RZ, RZ, -R24 ;  /* 0x000000ffff1e7224 */ /* 0x000fe400078e0a18 */
[----:B------:R-:W-:Y:S01]  /*1040*/  HFMA2 R24, -RZ, RZ, 0, 0 ;  /* 0x00000000ff187431 */ /* 0x000fe200000001ff */
[----:B-1----:R-:W-:Y:S01]  /*1050*/  IADD3 R29, PT, PT, RZ, -R25, RZ ;  /* 0x80000019ff1d7210 */ /* 0x002fe20007ffe0ff */
[----:B------:R-:W-:-:S04]  /*1060*/  IMAD.IADD R28, R2, 0x1, -R27 ;  /* 0x00000001021c7824 */ /* 0x000fc800078e0a1b */
[----:B------:R-:W-:Y:S01]  /*1070*/  IMAD R27, R29, R26, RZ ;  /* 0x0000001a1d1b7224 */ /* 0x000fe200078e02ff */
[----:B------:R-:W-:-:S03]  /*1080*/  IABS R29, R28 ;  /* 0x0000001c001d7213 */ /* 0x000fc60000000000 */
[----:B------:R-:W-:-:S04]  /*1090*/  IMAD.HI.U32 R24, R25, R27, R24 ;  /* 0x0000001b19187227 */ /* 0x000fc800078e0018 */
[----:B------:R-:W-:-:S04]  /*10a0*/  IMAD.MOV.U32 R27, RZ, RZ, R29 ;  /* 0x000000ffff1b7224 */ /* 0x000fc800078e001d */
[----:B------:R-:W-:Y:S02]  /*10b0*/  IMAD.HI.U32 R29, R24, R27, RZ ;  /* 0x0000001b181d7227 */ /* 0x000fe400078e00ff */
[----:B------:R-:W0:Y:S02]  /*10c0*/  LDC.64 R24, c[0x0][0x490] ;  /* 0x00012400ff187b82 */ /* 0x000e240000000a00 */
[----:B------:R-:W-:-:S05]  /*10d0*/  IMAD R27, R29, R30, R27 ;  /* 0x0000001e1d1b7224 */ /* 0x000fca00078e021b */
[----:B------:R-:W-:Y:S02]  /*10e0*/  ISETP.GT.U32.AND P1, PT, R26, R27, PT ;  /* 0x0000001b1a00720c */ /* 0x000fe40003f24070 */
[----:B------:R-:W-:-:S11]  /*10f0*/  LOP3.LUT R28, R28, R3, RZ, 0x3c, !PT ;  /* 0x000000031c1c7212 */ /* 0x000fd600078e3cff */
[----:B------:R-:W-:Y:S01]  /*1100*/  @!P1 IMAD.IADD R27, R27, 0x1, -R26 ;  /* 0x000000011b1b9824 */ /* 0x000fe200078e0a1a */
[----:B------:R-:W-:-:S04]  /*1110*/  ISETP.GE.AND P2, PT, R28, RZ, PT ;  /* 0x000000ff1c00720c */ /* 0x000fc80003f46270 */
[----:B------:R-:W-:Y:S02]  /*1120*/  ISETP.GE.U32.AND P0, PT, R27, R26, PT ;  /* 0x0000001a1b00720c */ /* 0x000fe40003f06070 */
[----:B------:R-:W-:Y:S02]  /*1130*/  @!P1 IADD3 R29, PT, PT, R29, 0x1, RZ ;  /* 0x000000011d1d9810 */ /* 0x000fe40007ffe0ff */
[----:B------:R-:W-:Y:S01]  /*1140*/  ISETP.NE.AND P1, PT, R3, RZ, PT ;  /* 0x000000ff0300720c */ /* 0x000fe20003f25270 */
[----:B0-----:R-:W-:-:S08]  /*1150*/  IMAD.WIDE R24, R2, 0x4, R24 ;  /* 0x0000000402187825 */ /* 0x001fd000078e0218 */
        /* <DEDUP_REMOVED lines=19> */
[----:B------:R-:W1:Y:S01]  /*1290*/  F2I.FTZ.U32.TRUNC.NTZ R27, R36 ;  /* 0x00000024001b7305 */ /* 0x000e62000021f000 */
[----:B----4-:R-:W-:Y:S02]  /*12a0*/  IMAD R38, R37, R28, RZ ;  /* 0x0000001c25267224 */ /* 0x010fe400078e02ff */
[----:B-----5:R-:W-:Y:S02]  /*12b0*/  IMAD R39, R0, R39, RZ ;  /* 0x0000002700277224 */ /* 0x020fe400078e02ff */
[-C--:B------:R-:W-:Y:S02]  /*12c0*/  IMAD R37, R32, R38.reuse, RZ ;  /* 0x0000002620257224 */ /* 0x080fe400078e02ff */
[----:B------:R-:W-:Y:S02]  /*12d0*/  IMAD R39, R39, R38, RZ ;  /* 0x0000002627277224 */ /* 0x000fe400078e02ff */
[----:B------:R-:W-:-:S02]  /*12e0*/  IMAD R30, R31, R26, RZ ;  /* 0x0000001a1f1e7224 */ /* 0x000fc400078e02ff */
[C---:B------:R-:W-:Y:S02]  /*12f0*/  IMAD R35, R0.reuse, R35, RZ ;  /* 0x0000002300237224 */ /* 0x040fe400078e02ff */
[----:B------:R-:W-:Y:S02]  /*1300*/  IMAD R37, R37, R30, RZ ;  /* 0x0000001e25257224 */ /* 0x000fe400078e02ff */
[----:B------:R-:W-:Y:S02]  /*1310*/  IMAD R32, R0, R33, RZ ;  /* 0x0000002100207224 */ /* 0x000fe400078e02ff */
[----:B------:R-:W-:Y:S02]  /*1320*/  IMAD R35, R28, R35, RZ ;  /* 0x000000231c237224 */ /* 0x000fe400078e02ff */
[----:B------:R-:W-:Y:S02]  /*1330*/  IMAD R32, R31, R32, RZ ;  /* 0x000000201f207224 */ /* 0x000fe400078e02ff */
[----:B------:R-:W-:-:S02]  /*1340*/  IMAD R37, R39, R30, R37 ;  /* 0x0000001e27257224 */ /* 0x000fc400078e0225 */
[----:B0-----:R-:W-:Y:S02]  /*1350*/  IMAD R29, R0, R29, R32 ;  /* 0x0000001d001d7224 */ /* 0x001fe400078e0220 */
[----:B------:R-:W-:Y:S02]  /*1360*/  IMAD R35, R35, R30, R37 ;  /* 0x0000001e23237224 */ /* 0x000fe400078e0225 */
[----:B-1----:R-:W-:Y:S02]  /*1370*/  IMAD.MOV R28, RZ, RZ, -R27 ;  /* 0x000000ffff1c7224 */ /* 0x002fe400078e0a1b */
[----:B------:R-:W-:Y:S02]  /*1380*/  IMAD R29, R26, R29, R35 ;  /* 0x0000001d1a1d7224 */ /* 0x000fe400078e0223 */
[----:B------:R-:W-:-:S03]  /*1390*/  IMAD.MOV.U32 R26, RZ, RZ, R28 ;  /* 0x000000ffff1a7224 */ /* 0x000fc600078e001c */
[----:B------:R-:W-:Y:S01]  /*13a0*/  IADD3 R29, PT, PT, -R29, R2, RZ ;  /* 0x000000021d1d7210 */ /* 0x000fe20007ffe1ff */
[----:B------:R-:W-:Y:S02]  /*13b0*/  IMAD R31, R26, R3, RZ ;  /* 0x000000031a1f7224 */ /* 0x000fe400078e02ff */
[----:B------:R-:W-:Y:S01]  /*13c0*/  IMAD.MOV.U32 R26, RZ, RZ, RZ ;  /* 0x000000ffff1a7224 */ /* 0x000fe200078e00ff */
[----:B------:R-:W-:Y:S02]  /*13d0*/  IABS R28, R29 ;  /* 0x0000001d001c7213 */ /* 0x000fe40000000000 */
[----:B------:R-:W-:Y:S01]  /*13e0*/  IABS R30, R0 ;  /* 0x00000000001e7213 */ /* 0x000fe20000000000 */
[----:B------:R-:W-:Y:S01]  /*13f0*/  IMAD.HI.U32 R26, R27, R31, R26 ;  /* 0x0000001f1b1a7227 */ /* 0x000fe200078e001a */
[----:B------:R-:W-:-:S03]  /*1400*/  MOV R27, R28 ;  /* 0x0000001c001b7202 */ /* 0x000fc60000000f00 */
        /* <DEDUP_REMOVED lines=17> */
[----:B------:R-:W0:Y:S04]  /*1520*/  LDG.E R19, desc[UR4][R18.64] ;  /* 0x0000000412137981 */ /* 0x000e28000c1e1900 */
[----:B------:R-:W2:Y:S04]  /*1530*/  LDG.E R10, desc[UR4][R10.64] ;  /* 0x000000040a0a7981 */ /* 0x000ea8000c1e1900 */
[----:B------:R-:W3:Y:S04]  /*1540*/  LDG.E R16, desc[UR4][R16.64] ;  /* 0x0000000410107981 */ /* 0x000ee8000c1e1900 */
[----:B------:R-:W3:Y:S04]  /*1550*/  LDG.E R15, desc[UR4][R14.64] ;  /* 0x000000040e0f7981 */ /* 0x000ee8000c1e1900 */
[----:B------:R-:W4:Y:S04]  /*1560*/  LDG.E R12, desc[UR4][R12.64] ;  /* 0x000000040c0c7981 */ /* 0x000f28000c1e1900 */
[----:B------:R1:W4:Y:S04]  /*1570*/  LDG.E R28, desc[UR4][R6.64] ;  /* 0x00000004061c7981 */ /* 0x000328000c1e1900 */
[----:B------:R-:W5:Y:S04]  /*1580*/  LDG.E R9, desc[UR4][R8.64] ;  /* 0x0000000408097981 */ /* 0x000f68000c1e1900 */
[----:B------:R-:W5:Y:S01]  /*1590*/  LDG.E R21, desc[UR4][R20.64] ;  /* 0x0000000414157981 */ /* 0x000f62000c1e1900 */
[----:B-1----:R-:W1:Y:S03]  /*15a0*/  LDC.64 R6, c[0x0][0x4a0] ;  /* 0x00012800ff067b82 */ /* 0x002e660000000a00 */
[----:B------:R-:W5:Y:S04]  /*15b0*/  LDG.E R23, desc[UR4][R22.64] ;  /* 0x0000000416177981 */ /* 0x000f68000c1e1900 */
[----:B------:R-:W5:Y:S01]  /*15c0*/  LDG.E R24, desc[UR4][R24.64] ;  /* 0x0000000418187981 */ /* 0x000f62000c1e1900 */
[----:B-1----:R-:W-:-:S04]  /*15d0*/  IMAD.WIDE R6, R2, 0x4, R6 ;  /* 0x0000000402067825 */ /* 0x002fc800078e0206 */
[----:B0-----:R-:W-:-:S04]  /*15e0*/  IMAD R27, R0, R19, RZ ;  /* 0x00000013001b7224 */ /* 0x001fc800078e02ff */
[----:B--2---:R-:W-:Y:S02]  /*15f0*/  IMAD R27, R10, R27, RZ ;  /* 0x0000001b0a1b7224 */ /* 0x004fe400078e02ff */
[----:B---3--:R-:W-:-:S04]  /*1600*/  IMAD R11, R16, R15, RZ ;  /* 0x0000000f100b7224 */ /* 0x008fc800078e02ff */
[----:B------:R-:W-:Y:S02]  /*1610*/  IMAD R27, R27, R11, RZ ;  /* 0x0000000b1b1b7224 */ /* 0x000fe400078e02ff */
[----:B----4-:R-:W-:Y:S02]  /*1620*/  IMAD R16, R12, R28, RZ ;  /* 0x0000001c0c107224 */ /* 0x010fe400078e02ff */
[----:B-----5:R-:W-:Y:S02]  /*1630*/  IMAD R10, R0, R9, RZ ;  /* 0x00000009000a7224 */ /* 0x020fe400078e02ff */
[----:B------:R-:W-:Y:S02]  /*1640*/  IMAD R27, R27, R16, RZ ;  /* 0x000000101b1b7224 */ /* 0x000fe400078e02ff */
[----:B------:R-:W-:Y:S02]  /*1650*/  IMAD R10, R10, R11, RZ ;  /* 0x0000000b0a0a7224 */ /* 0x000fe400078e02ff */
[----:B------:R-:W-:-:S02]  /*1660*/  IMAD R8, R0, R21, RZ ;  /* 0x0000001500087224 */ /* 0x000fc400078e02ff */
[----:B------:R-:W-:Y:S02]  /*1670*/  IMAD R27, R10, R16, R27 ;  /* 0x000000100a1b7224 */ /* 0x000fe400078e021b */
[----:B------:R-:W-:Y:S02]  /*1680*/  IMAD R8, R15, R8, RZ ;  /* 0x000000080f087224 */ /* 0x000fe400078e02ff */
[----:B------:R-:W-:Y:S02]  /*1690*/  IMAD R23, R0, R23, RZ ;  /* 0x0000001700177224 */ /* 0x000fe400078e02ff */
[----:B------:R-:W-:Y:S02]  /*16a0*/  IMAD R8, R8, R16, R27 ;  /* 0x0000001008087224 */ /* 0x000fe400078e021b */
[----:B------:R-:W-:Y:S02]  /*16b0*/  IMAD R3, R28, R24, R3 ;  /* 0x000000181c037224 */ /* 0x000fe400078e0203 */
[----:B------:R-:W-:-:S04]  /*16c0*/  IMAD R8, R23, R16, R8 ;  /* 0x0000001017087224 */ /* 0x000fc800078e0208 */
[----:B------:R-:W-:-:S05]  /*16d0*/  IMAD R3, R0, R3, R8 ;  /* 0x0000000300037224 */ /* 0x000fca00078e0208 */
[----:B------:R-:W-:-:S05]  /*16e0*/  IADD3 R3, PT, PT, -R3, R2, RZ ;  /* 0x0000000203037210 */ /* 0x000fca0007ffe1ff */
[----:B------:R1:W-:Y:S01]  /*16f0*/  STG.E desc[UR4][R6.64], R3 ;  /* 0x0000000306007986 */ /* 0x0003e2000c101904 */
[----:B------:R-:W-:Y:S05]  /*1700*/  BRA `(.L_x_1191) ;  /* 0x0000002400f07947 */ /* 0x000fea0003800000 */
.L_x_1190:
[----:B------:R-:W-:Y:S01]  /*1710*/  IMAD R3, R0, R3, RZ ;  /* 0x0000000300037224 */ /* 0x000fe200078e02ff */
[----:B------:R-:W-:-:S03]  /*1720*/  IABS R12, R2 ;  /* 0x00000002000c7213 */ /* 0x000fc60000000000 */
[----:B------:R-:W-:-:S04]  /*1730*/  IMAD R3, R3, R6, RZ ;  /* 0x0000000603037224 */ /* 0x000fc800078e02ff */
[----:B------:R-:W-:Y:S02]  /*1740*/  IMAD R3, R3, R14, RZ ;  /* 0x0000000e03037224 */ /* 0x000fe400078e02ff */
[----:B------:R-:W1:Y:S02]  /*1750*/  LDC.64 R14, c[0x0][0x448] ;  /* 0x00011200ff0e7b82 */ /* 0x000e640000000a00 */
[----:B------:R-:W-:-:S04]  /*1760*/  IMAD R3, R3, R16, RZ ;  /* 0x0000001003037224 */ /* 0x000fc800078e02ff */
[----:B------:R-:W-:Y:S02]  /*1770*/  IMAD R11, R3, R18, RZ ;  /* 0x00000012030b7224 */ /* 0x000fe400078e02ff */
[----:B------:R-:W2:Y:S03]  /*1780*/  LDC.64 R18, c[0x0][0x468] ;  /* 0x00011a00ff127b82 */ /* 0x000ea60000000a00 */
[-C--:B------:R-:W-:Y:S02]  /*1790*/  IABS R8, R11.reuse ;  /* 0x0000000b00087213 */ /* 0x080fe40000000000 */
[----:B------:R-:W-:Y:S02]  /*17a0*/  IABS R10, R11 ;  /* 0x0000000b000a7213 */ /* 0x000fe40000000000 */
[----:B------:R-:W3:Y:S01]  /*17b0*/  I2F.RP R3, R8 ;  /* 0x0000000800037306 */ /* 0x000ee20000209400 */
[----:B------:R-:W4:Y:S02]  /*17c0*/  LDC.64 R16, c[0x0][0x440] ;  /* 0x00011000ff107b82 */ /* 0x000f240000000a00 */
[----:B------:R-:W-:-:S05]  /*17d0*/  IMAD.MOV R10, RZ, RZ, -R10 ;  /* 0x000000ffff0a7224 */ /* 0x000fca00078e0a0a */
[----:B---3--:R-:W3:Y:S01]  /*17e0*/  MUFU.RCP R3, R3 ;  /* 0x0000000300037308 */ /* 0x008ee20000001000 */
[----:B--2---:R-:W-:-:S04]  /*17f0*/  IMAD.WIDE R18, R2, 0x4, R18 ;  /* 0x0000000402127825 */ /* 0x004fc800078e0212 */
[----:B---3--:R-:W-:-:S04]  /*1800*/  VIADD R6, R3, 0xffffffe ;  /* 0x0ffffffe03067836 */ /* 0x008fc80000000000 */
[----:B------:R2:W3:Y:S02]  /*1810*/  F2I.FTZ.U32.TRUNC.NTZ R7, R6 ;  /* 0x0000000600077305 */ /* 0x0004e4000021f000 */
[----:B--2---:R-:W-:Y:S02]  /*1820*/  HFMA2 R6, -RZ, RZ, 0, 0 ;  /* 0x00000000ff067431 */ /* 0x004fe400000001ff */
[----:B---3--:R-:W-:-:S04]  /*1830*/  IMAD.MOV R9, RZ, RZ, -R7 ;  /* 0x000000ffff097224 */ /* 0x008fc800078e0a07 */
[----:B------:R-:W-:-:S04]  /*1840*/  IMAD R9, R9, R8, RZ ;  /* 0x0000000809097224 */ /* 0x000fc800078e02ff */
[----:B------:R-:W-:-:S06]  /*1850*/  IMAD.HI.U32 R7, R7, R9, R6 ;  /* 0x0000000907077227 */ /* 0x000fcc00078e0006 */
[----:B------:R-:W-:-:S04]  /*1860*/  IMAD.HI.U32 R7, R7, R12, RZ ;  /* 0x0000000c07077227 */ /* 0x000fc800078e00ff */
[----:B------:R-:W-:Y:S02]  /*1870*/  IMAD R3, R7, R10, R12 ;  /* 0x0000000a07037224 */ /* 0x000fe400078e020c */
[----:B------:R-:W2:Y:S03]  /*1880*/  LDC.64 R12, c[0x0][0x450] ;  /* 0x00011400ff0c7b82 */ /* 0x000ea60000000a00 */
[----:B------:R-:W-:-:S13]  /*1890*/  ISETP.GT.U32.AND P1, PT, R8, R3, PT ;  /* 0x000000030800720c */ /* 0x000fda0003f24070 */
[----:B------:R-:W-:Y:S01]  /*18a0*/  @!P1 IMAD.IADD R3, R3, 0x1, -R8 ;  /* 0x0000000103039824 */ /* 0x000fe200078e0a08 */
[----:B------:R-:W-:Y:S02]  /*18b0*/  @!P1 IADD3 R7, PT, PT, R7, 0x1, RZ ;  /* 0x0000000107079810 */ /* 0x000fe40007ffe0ff */
[----:B------:R-:W-:Y:S02]  /*18c0*/  ISETP.NE.AND P1, PT, R11, RZ, PT ;  /* 0x000000ff0b00720c */ /* 0x000fe40003f25270 */
[----:B------:R-:W-:Y:S02]  /*18d0*/  ISETP.GE.U32.AND P0, PT, R3, R8, PT ;  /* 0x000000080300720c */ /* 0x000fe40003f06070 */
[----:B------:R-:W3:Y:S01]  /*18e0*/  LDC.64 R8, c[0x0][0x470] ;  /* 0x00011c00ff087b82 */ /* 0x000ee20000000a00 */
[----:B------:R-:W-:-:S04]  /*18f0*/  LOP3.LUT R3, R2, R11, RZ, 0x3c, !PT ;  /* 0x0000000b02037212 */ /* 0x000fc800078e3cff */
[----:B------:R-:W-:-:S06]  /*1900*/  ISETP.GE.AND P2, PT, R3, RZ, PT ;  /* 0x000000ff0300720c */ /* 0x000fcc0003f46270 */
[----:B------:R-:W-:-:S04]  /*1910*/  @P0 VIADD R7, R7, 0x1 ;  /* 0x0000000107070836 */ /* 0x000fc80000000000 */
[----:B------:R-:W-:Y:S02]  /*1920*/  IMAD.MOV.U32 R3, RZ, RZ, R7 ;  /* 0x000000ffff037224 */ /* 0x000fe400078e0007 */
[----:B------:R-:W5:Y:S03]  /*1930*/  LDC.64 R6, c[0x0][0x380] ;  /* 0x0000e000ff067b82 */ /* 0x000f660000000a00 */
[----:B------:R-:W-:Y:S02]  /*1940*/  @!P2 IADD3 R3, PT, PT, -R3, RZ, RZ ;  /* 0x000000ff0303a210 */ /* 0x000fe40007ffe1ff */
[----:B------:R-:W-:Y:S01]  /*1950*/  @!P1 LOP3.LUT R3, RZ, R11, RZ, 0x33, !PT ;  /* 0x0000000bff039212 */ /* 0x000fe200078e33ff */
[----:B---3--:R-:W-:-:S04]  /*1960*/  IMAD.WIDE R8, R2, 0x4, R8 ;  /* 0x0000000402087825 */ /* 0x008fc800078e0208 */
[----:B------:R3:W-:Y:S04]  /*1970*/  STG.E desc[UR4][R18.64], R3 ;  /* 0x0000000312007986 */ /* 0x0007e8000c101904 */
[----:B------:R0:W-:Y:S04]  /*1980*/  STG.E desc[UR4][R8.64], RZ ;  /* 0x000000ff08007986 */ /* 0x0001e8000c101904 */
[----:B----4-:R-:W4:Y:S04]  /*1990*/  LDG.E R20, desc[UR4][R16.64] ;  /* 0x0000000410147981 */ /* 0x010f28000c1e1900 */
[----:B-1----:R-:W4:Y:S04]  /*19a0*/  LDG.E R23, desc[UR4][R14.64] ;  /* 0x000000040e177981 */ /* 0x002f28000c1e1900 */
[----:B--2---:R-:W2:Y:S04]  /*19b0*/  LDG.E R24, desc[UR4][R12.64] ;  /* 0x000000040c187981 */ /* 0x004ea8000c1e1900 */
[----:B-----5:R-:W3:Y:S01]  /*19c0*/  LDG.E R25, desc[UR4][R6.64] ;  /* 0x0000000406197981 */ /* 0x020ee2000c1e1900 */
[----:B------:R-:W1:Y:S03]  /*19d0*/  LDC.64 R10, c[0x0][0x438] ;  /* 0x00010e00ff0a7b82 */ /* 0x000e660000000a00 */
[----:B------:R-:W5:Y:S04]  /*19e0*/  LDG.E R21, desc[UR4][R18.64] ;  /* 0x0000000412157981 */ /* 0x000f68000c1e1900 */
[----:B-1----:R-:W5:Y:S01]  /*19f0*/  LDG.E R22, desc[UR4][R10.64] ;  /* 0x000000040a167981 */ /* 0x002f62000c1e1900 */
[----:B----4-:R-:W-:-:S04]  /*1a00*/  IMAD R26, R20, R23, RZ ;  /* 0x00000017141a7224 */ /* 0x010fc800078e02ff */
[----:B------:R-:W-:-:S04]  /*1a10*/  IMAD R23, R0, R26, RZ ;  /* 0x0000001a00177224 */ /* 0x000fc800078e02ff */
[----:B--2---:R-:W-:Y:S02]  /*1a20*/  IMAD R20, R24, R23, RZ ;  /* 0x0000001718147224 */ /* 0x004fe400078e02ff */
[----:B------:R-:W-:Y:S02]  /*1a30*/  IMAD.MOV R24, RZ, RZ, -R24 ;  /* 0x000000ffff187224 */ /* 0x000fe400078e0a18 */
[----:B---3--:R-:W-:Y:S02]  /*1a40*/  IMAD R3, R25, R20, RZ ;  /* 0x0000001419037224 */ /* 0x008fe400078e02ff */
[----:B-----5:R-:W-:-:S03]  /*1a50*/  IMAD R21, R0, R21, RZ ;  /* 0x0000001500157224 */ /* 0x020fc600078e02ff */
[----:B------:R-:W-:-:S04]  /*1a60*/  IABS R20, R3 ;  /* 0x0000000300147213 */ /* 0x000fc80000000000 */
[----:B------:R-:W1:Y:S01]  /*1a70*/  I2F.RP R23, R20 ;  /* 0x0000001400177306 */ /* 0x000e620000209400 */
[----:B------:R-:W-:Y:S01]  /*1a80*/  IMAD R21, R22, R21, RZ ;  /* 0x0000001516157224 */ /* 0x000fe200078e02ff */
[----:B------:R-:W-:-:S06]  /*1a90*/  MOV R22, R24 ;  /* 0x0000001800167202 */ /* 0x000fcc0000000f00 */
[----:B-1----:R-:W0:Y:S01]  /*1aa0*/  MUFU.RCP R23, R23 ;  /* 0x0000001700177308 */ /* 0x002e220000001000 */
[----:B------:R-:W-:Y:S01]  /*1ab0*/  IMAD R21, R21, R26, RZ ;  /* 0x0000001a15157224 */ /* 0x000fe200078e02ff */
[----:B------:R-:W-:-:S03]  /*1ac0*/  IABS R24, R3 ;  /* 0x0000000300187213 */ /* 0x000fc60000000000 */
[----:B------:R-:W-:Y:S02]  /*1ad0*/  IMAD R21, R22, R21, RZ ;  /* 0x0000001516157224 */ /* 0x000fe400078e02ff */
[----:B------:R-:W-:Y:S02]  /*1ae0*/  IMAD.MOV R24, RZ, RZ, -R24 ;  /* 0x000000ffff187224 */ /* 0x000fe400078e0a18 */
[----:B------:R-:W-:Y:S02]  /*1af0*/  IMAD R22, R25, R21, R2 ;  /* 0x0000001519167224 */ /* 0x000fe400078e0202 */
[----:B0-----:R-:W-:-:S03]  /*1b00*/  VIADD R8, R23, 0xffffffe ;  /* 0x0ffffffe17087836 */ /* 0x001fc60000000000 */
[----:B------:R-:W-:Y:S02]  /*1b10*/  IABS R23, R22 ;  /* 0x0000001600177213 */ /* 0x000fe40000000000 */
[----:B------:R-:W-:Y:S01]  /*1b20*/  LOP3.LUT R22, R22, R3, RZ, 0x3c, !PT ;  /* 0x0000000316167212 */ /* 0x000fe200078e3cff */
[----:B------:R0:W1:Y:S03]  /*1b30*/  F2I.FTZ.U32.TRUNC.NTZ R9, R8 ;  /* 0x0000000800097305 */ /* 0x000066000021f000 */
[----:B------:R-:W-:Y:S01]  /*1b40*/  ISETP.GE.AND P2, PT, R22, RZ, PT ;  /* 0x000000ff1600720c */ /* 0x000fe20003f46270 */
[----:B0-----:R-:W-:Y:S02]  /*1b50*/  HFMA2 R8, -RZ, RZ, 0, 0 ;  /* 0x00000000ff087431 */ /* 0x001fe400000001ff */
[----:B-1----:R-:W-:-:S04]  /*1b60*/  IMAD.MOV R27, RZ, RZ, -R9 ;  /* 0x000000ffff1b7224 */ /* 0x002fc800078e0a09 */
[----:B------:R-:W-:-:S04]  /*1b70*/  IMAD R21, R27, R20, RZ ;  /* 0x000000141b157224 */ /* 0x000fc800078e02ff */
[----:B------:R-:W-:-:S06]  /*1b80*/  IMAD.HI.U32 R8, R9, R21, R8 ;  /* 0x0000001509087227 */ /* 0x000fcc00078e0008 */
[----:B------:R-:W-:Y:S02]  /*1b90*/  IMAD.HI.U32 R21, R8, R23, RZ ;  /* 0x0000001708157227 */ /* 0x000fe400078e00ff */
[----:B------:R-:W0:Y:S02]  /*1ba0*/  LDC.64 R8, c[0x0][0x478] ;  /* 0x00011e00ff087b82 */ /* 0x000e240000000a00 */
[----:B------:R-:W-:-:S05]  /*1bb0*/  IMAD R23, R21, R24, R23 ;  /* 0x0000001815177224 */ /* 0x000fca00078e0217 */
[----:B------:R-:W-:-:S13]  /*1bc0*/  ISETP.GT.U32.AND P1, PT, R20, R23, PT ;  /* 0x000000171400720c */ /* 0x000fda0003f24070 */
[----:B------:R-:W-:Y:S02]  /*1bd0*/  @!P1 IMAD.IADD R23, R23, 0x1, -R20 ;  /* 0x0000000117179824 */ /* 0x000fe400078e0a14 */
[----:B------:R-:W-:Y:S01]  /*1be0*/  @!P1 VIADD R21, R21, 0x1 ;  /* 0x0000000115159836 */ /* 0x000fe20000000000 */
[----:B------:R-:W-:Y:S01]  /*1bf0*/  ISETP.NE.AND P1, PT, R3, RZ, PT ;  /* 0x000000ff0300720c */ /* 0x000fe20003f25270 */
[----:B0-----:R-:W-:Y:S01]  /*1c00*/  IMAD.WIDE R8, R2, 0x4, R8 ;  /* 0x0000000402087825 */ /* 0x001fe200078e0208 */
[----:B------:R-:W-:-:S13]  /*1c10*/  ISETP.GE.U32.AND P0, PT, R23, R20, PT ;  /* 0x000000141700720c */ /* 0x000fda0003f06070 */
[----:B------:R-:W-:-:S05]  /*1c20*/  @P0 IADD3 R21, PT, PT, R21, 0x1, RZ ;  /* 0x0000000115150810 */ /* 0x000fca0007ffe0ff */
[----:B------:R-:W-:-:S04]  /*1c30*/  IMAD.MOV.U32 R23, RZ, RZ, R21 ;  /* 0x000000ffff177224 */ /* 0x000fc800078e0015 */
        /* <DEDUP_REMOVED lines=12> */
[----:B------:R-:W-:Y:S02]  /*1d00*/  IMAD R3, R3, R29, RZ ;  /* 0x0000001d03037224 */ /* 0x000fe400078e02ff */
[----:B----4-:R-:W-:Y:S02]  /*1d10*/  IMAD R27, R0, R21, RZ ;  /* 0x00000015001b7224 */ /* 0x010fe400078e02ff */
[----:B-----5:R-:W-:Y:S01]  /*1d20*/  IMAD R24, R24, R25, RZ ;  /* 0x0000001918187224 */ /* 0x020fe200078e02ff */
[----:B------:R-:W-:Y:S01]  /*1d30*/  IABS R22, R3 ;  /* 0x0000000300167213 */ /* 0x000fe20000000000 */
[----:B------:R-:W-:-:S03]  /*1d40*/  IMAD R20, R20, R27, RZ ;  /* 0x0000001b14147224 */ /* 0x000fc600078e02ff */
[----:B------:R-:W0:Y:S01]  /*1d50*/  I2F.RP R26, R22 ;  /* 0x00000016001a7306 */ /* 0x000e220000209400 */
[-C--:B------:R-:W-:Y:S02]  /*1d60*/  IMAD R23, R23, R24.reuse, RZ ;  /* 0x0000001817177224 */ /* 0x080fe400078e02ff */
[----:B------:R-:W-:-:S04]  /*1d70*/  IMAD R20, R20, R24, RZ ;  /* 0x0000001814147224 */ /* 0x000fc800078e02ff */
[----:B------:R-:W-:-:S04]  /*1d80*/  IMAD R20, R20, R29, RZ ;  /* 0x0000001d14147224 */ /* 0x000fc800078e02ff */
[----:B------:R-:W-:Y:S01]  /*1d90*/  IMAD R23, R23, R29, R20 ;  /* 0x0000001d17177224 */ /* 0x000fe200078e0214 */
[----:B------:R-:W-:Y:S01]  /*1da0*/  IABS R20, R3 ;  /* 0x0000000300147213 */ /* 0x000fe20000000000 */
[----:B0-----:R-:W0:Y:S02]  /*1db0*/  MUFU.RCP R26, R26 ;  /* 0x0000001a001a7308 */ /* 0x001e240000001000 */
[----:B------:R-:W-:Y:S01]  /*1dc0*/  IMAD.IADD R24, R2, 0x1, -R23 ;  /* 0x0000000102187824 */ /* 0x000fe200078e0a17 */
[----:B0-----:R-:W-:Y:S02]  /*1dd0*/  IADD3 R28, PT, PT, R26, 0xffffffe, RZ ;  /* 0x0ffffffe1a1c7810 */ /* 0x001fe40007ffe0ff */
[----:B------:R-:W-:Y:S01]  /*1de0*/  IADD3 R26, PT, PT, RZ, -R20, RZ ;  /* 0x80000014ff1a7210 */ /* 0x000fe20007ffe0ff */
[----:B------:R-:W-:Y:S02]  /*1df0*/  IMAD.MOV.U32 R20, RZ, RZ, RZ ;  /* 0x000000ffff147224 */ /* 0x000fe400078e00ff */
[----:B------:R-:W0:Y:S02]  /*1e00*/  F2I.FTZ.U32.TRUNC.NTZ R21, R28 ;  /* 0x0000001c00157305 */ /* 0x000e24000021f000 */
[----:B0-----:R-:W-:-:S04]  /*1e10*/  IMAD.MOV R25, RZ, RZ, -R21 ;  /* 0x000000ffff197224 */ /* 0x001fc800078e0a15 */
[----:B------:R-:W-:Y:S01]  /*1e20*/  IMAD R23, R25, R22, RZ ;  /* 0x0000001619177224 */ /* 0x000fe200078e02ff */
[----:B------:R-:W-:Y:S02]  /*1e30*/  IABS R25, R24 ;  /* 0x0000001800197213 */ /* 0x000fe40000000000 */
[----:B------:R-:W-:Y:S01]  /*1e40*/  LOP3.LUT R24, R24, R3, RZ, 0x3c, !PT ;  /* 0x0000000318187212 */ /* 0x000fe200078e3cff */
[----:B------:R-:W-:-:S03]  /*1e50*/  IMAD.HI.U32 R20, R21, R23, R20 ;  /* 0x0000001715147227 */ /* 0x000fc600078e0014 */
[----:B------:R-:W-:-:S03]  /*1e60*/  ISETP.GE.AND P2, PT, R24, RZ, PT ;  /* 0x000000ff1800720c */ /* 0x000fc60003f46270 */
[----:B------:R-:W-:Y:S02]  /*1e70*/  IMAD.HI.U32 R23, R20, R25, RZ ;  /* 0x0000001914177227 */ /* 0x000fe400078e00ff */
[----:B------:R-:W0:Y:S02]  /*1e80*/  LDC.64 R20, c[0x0][0x480] ;  /* 0x00012000ff147b82 */ /* 0x000e240000000a00 */
[----:B------:R-:W-:-:S05]  /*1e90*/  IMAD R25, R23, R26, R25 ;  /* 0x0000001a17197224 */ /* 0x000fca00078e0219 */
[----:B------:R-:W-:-:S13]  /*1ea0*/  ISETP.GT.U32.AND P1, PT, R22, R25, PT ;  /* 0x000000191600720c */ /* 0x000fda0003f24070 */
[----:B------:R-:W-:Y:S01]  /*1eb0*/  @!P1 IMAD.IADD R25, R25, 0x1, -R22 ;  /* 0x0000000119199824 */ /* 0x000fe200078e0a16 */
[----:B------:R-:W-:Y:S02]  /*1ec0*/  @!P1 IADD3 R23, PT, PT, R23, 0x1, RZ ;  /* 0x0000000117179810 */ /* 0x000fe40007ffe0ff */
[----:B------:R-:W-:Y:S01]  /*1ed0*/  ISETP.NE.AND P1, PT, R3, RZ, PT ;  /* 0x000000ff0300720c */ /* 0x000fe20003f25270 */
[----:B0-----:R-:W-:Y:S01]  /*1ee0*/  IMAD.WIDE R20, R2, 0x4, R20 ;  /* 0x0000000402147825 */ /* 0x001fe200078e0214 */
[----:B------:R-:W-:-:S13]  /*1ef0*/  ISETP.GE.U32.AND P0, PT, R25, R22, PT ;  /* 0x000000161900720c */ /* 0x000fda0003f06070 */
[----:B------:R-:W-:-:S04]  /*1f00*/  @P0 VIADD R23, R23, 0x1 ;  /* 0x0000000117170836 */ /* 0x000fc80000000000 */
[----:B------:R-:W-:-:S05]  /*1f10*/  IMAD.MOV.U32 R25, RZ, RZ, R23 ;  /* 0x000000ffff197224 */ /* 0x000fca00078e0017 */
[----:B------:R-:W-:Y:S02]  /*1f20*/  @!P2 IADD3 R25, PT, PT, -R25, RZ, RZ ;  /* 0x000000ff1919a210 */ /* 0x000fe40007ffe1ff */
        /* <DEDUP_REMOVED lines=10> */
[C---:B------:R-:W-:Y:S02]  /*1fd0*/  IMAD R3, R0.reuse, R35, RZ ;  /* 0x0000002300037224 */ /* 0x040fe400078e02ff */
[----:B---3--:R-:W-:-:S03]  /*1fe0*/  IMAD R29, R0, R23, RZ ;  /* 0x00000017001d7224 */ /* 0x008fc600078e02ff */
[----:B------:R-:W-:Y:S01]  /*1ff0*/  IABS R24, R3 ;  /* 0x0000000300187213 */ /* 0x000fe20000000000 */
[----:B----4-:R-:W-:-:S03]  /*2000*/  IMAD R33, R26, R27, RZ ;  /* 0x0000001b1a217224 */ /* 0x010fc600078e02ff */
[----:B------:R-:W1:Y:S01]  /*2010*/  I2F.RP R30, R24 ;  /* 0x00000018001e7306 */ /* 0x000e620000209400 */
[----:B------:R-:W-:Y:S02]  /*2020*/  IMAD R27, R25, R27, RZ ;  /* 0x0000001b191b7224 */ /* 0x000fe400078e02ff */
[----:B-----5:R-:W-:Y:S02]  /*2030*/  IMAD R22, R22, R29, RZ ;  /* 0x0000001d16167224 */ /* 0x020fe400078e02ff */
[-C--:B------:R-:W-:Y:S02]  /*2040*/  IMAD R28, R28, R33.reuse, RZ ;  /* 0x000000211c1c7224 */ /* 0x080fe400078e02ff */
[----:B------:R-:W-:Y:S02]  /*2050*/  IMAD R22, R22, R33, RZ ;  /* 0x0000002116167224 */ /* 0x000fe400078e02ff */
[-C--:B------:R-:W-:Y:S02]  /*2060*/  IMAD R28, R28, R35.reuse, RZ ;  /* 0x000000231c1c7224 */ /* 0x080fe400078e02ff */
[-C--:B0-----:R-:W-:Y:S01]  /*2070*/  IMAD R25, R22, R35.reuse, RZ ;  /* 0x0000002316197224 */ /* 0x081fe200078e02ff */
[----:B-1----:R-:W0:Y:S01]  /*2080*/  MUFU.RCP R30, R30 ;  /* 0x0000001e001e7308 */ /* 0x002e220000001000 */
[----:B------:R-:W-:-:S04]  /*2090*/  IMAD R27, R27, R35, R28 ;  /* 0x000000231b1b7224 */ /* 0x000fc800078e021c */
[----:B------:R-:W-:-:S04]  /*20a0*/  IMAD R25, R0, R27, R25 ;  /* 0x0000001b00197224 */ /* 0x000fc800078e0219 */
[----:B------:R-:W-:Y:S02]  /*20b0*/  IMAD.IADD R26, R2, 0x1, -R25 ;  /* 0x00000001021a7824 */ /* 0x000fe400078e0a19 */
[----:B0-----:R-:W-:-:S04]  /*20c0*/  VIADD R31, R30, 0xffffffe ;  /* 0x0ffffffe1e1f7836 */ /* 0x001fc80000000000 */
[----:B------:R-:W0:Y:S02]  /*20d0*/  F2I.FTZ.U32.TRUNC.NTZ R23, R31 ;  /* 0x0000001f00177305 */ /* 0x000e24000021f000 */
[----:B0-----:R-:W-:-:S05]  /*20e0*/  IMAD.MOV R22, RZ, RZ, -R23 ;  /* 0x000000ffff167224 */ /* 0x001fca00078e0a17 */
[----:B------:R-:W-:Y:S02]  /*20f0*/  MOV R27, R22 ;  /* 0x00000016001b7202 */ /* 0x000fe40000000f00 */
[----:B------:R-:W-:-:S03]  /*2100*/  IABS R22, R3 ;  /* 0x0000000300167213 */ /* 0x000fc60000000000 */
[----:B------:R-:W-:Y:S01]  /*2110*/  IMAD R25, R27, R24, RZ ;  /* 0x000000181b197224 */ /* 0x000fe200078e02ff */
[----:B------:R-:W-:Y:S01]  /*2120*/  IABS R27, R26 ;  /* 0x0000001a001b7213 */ /* 0x000fe20000000000 */
[----:B------:R-:W-:Y:S02]  /*2130*/  IMAD.MOV R28, RZ, RZ, -R22 ;  /* 0x000000ffff1c7224 */ /* 0x000fe400078e0a16 */
[----:B------:R-:W-:Y:S01]  /*2140*/  HFMA2 R22, -RZ, RZ, 0, 0 ;  /* 0x00000000ff167431 */ /* 0x000fe200000001ff */
[----:B------:R-:W-:-:S04]  /*2150*/  LOP3.LUT R26, R26, R3, RZ, 0x3c, !PT ;  /* 0x000000031a1a7212 */ /* 0x000fc800078e3cff */
[----:B------:R-:W-:Y:S01]  /*2160*/  ISETP.GE.AND P2, PT, R26, RZ, PT ;  /* 0x000000ff1a00720c */ /* 0x000fe20003f46270 */
[----:B------:R-:W-:-:S04]  /*2170*/  IMAD.HI.U32 R22, R23, R25, R22 ;  /* 0x0000001917167227 */ /* 0x000fc800078e0016 */
[----:B------:R-:W-:-:S04]  /*2180*/  IMAD.MOV.U32 R25, RZ, RZ, R27 ;  /* 0x000000ffff197224 */ /* 0x000fc800078e001b */
        /* <DEDUP_REMOVED lines=21> */
[----:B--2---:R-:W-:-:S02]  /*22e0*/  IMAD R3, R0, R31, RZ ;  /* 0x0000001f00037224 */ /* 0x004fc400078e02ff */
[----:B---3--:R-:W-:-:S03]  /*22f0*/  IMAD R25, R0, R25, RZ ;  /* 0x0000001900197224 */ /* 0x008fc600078e02ff */
[----:B------:R-:W-:Y:S01]  /*2300*/  IABS R26, R3 ;  /* 0x00000003001a7213 */ /* 0x000fe20000000000 */
[----:B----4-:R-:W-:-:S03]  /*2310*/  IMAD R24, R24, R25, RZ ;  /* 0x0000001918187224 */ /* 0x010fc600078e02ff */
[----:B------:R-:W1:Y:S01]  /*2320*/  I2F.RP R34, R26 ;  /* 0x0000001a00227306 */ /* 0x000e620000209400 */
[----:B-----5:R-:W-:Y:S02]  /*2330*/  IMAD R28, R28, R29, RZ ;  /* 0x0000001d1c1c7224 */ /* 0x020fe400078e02ff */
[----:B------:R-:W-:Y:S02]  /*2340*/  IMAD R32, R29, R32, RZ ;  /* 0x000000201d207224 */ /* 0x000fe400078e02ff */
[----:B------:R-:W-:-:S03]  /*2350*/  IMAD R24, R24, R28, RZ ;  /* 0x0000001c18187224 */ /* 0x000fc600078e02ff */
[----:B-1----:R-:W1:Y:S01]  /*2360*/  MUFU.RCP R34, R34 ;  /* 0x0000002200227308 */ /* 0x002e620000001000 */
[----:B------:R-:W-:Y:S02]  /*2370*/  IMAD R33, R0, R33, RZ ;  /* 0x0000002100217224 */ /* 0x000fe400078e02ff */
[----:B------:R-:W-:Y:S02]  /*2380*/  IMAD R31, R30, R31, RZ ;  /* 0x0000001f1e1f7224 */ /* 0x000fe400078e02ff */
[----:B------:R-:W-:Y:S02]  /*2390*/  IMAD R33, R33, R28, RZ ;  /* 0x0000001c21217224 */ /* 0x000fe400078e02ff */
[-C--:B------:R-:W-:Y:S02]  /*23a0*/  IMAD R32, R32, R31.reuse, RZ ;  /* 0x0000001f20207224 */ /* 0x080fe400078e02ff */
[-C--:B------:R-:W-:Y:S02]  /*23b0*/  IMAD R24, R24, R31.reuse, RZ ;  /* 0x0000001f18187224 */ /* 0x080fe400078e02ff */
[----:B0-----:R-:W-:-:S02]  /*23c0*/  IMAD R27, R27, R31, R32 ;  /* 0x0000001f1b1b7224 */ /* 0x001fc400078e0220 */
[----:B------:R-:W-:Y:S01]  /*23d0*/  IMAD R24, R33, R31, R24 ;  /* 0x0000001f21187224 */ /* 0x000fe200078e0218 */
[----:B-1----:R-:W-:-:S03]  /*23e0*/  IADD3 R35, PT, PT, R34, 0xffffffe, RZ ;  /* 0x0ffffffe22237810 */ /* 0x002fc60007ffe0ff */
[----:B------:R-:W-:Y:S01]  /*23f0*/  IMAD R27, R0, R27, R24 ;  /* 0x0000001b001b7224 */ /* 0x000fe200078e0218 */
[----:B------:R-:W-:Y:S01]  /*2400*/  IABS R24, R3 ;  /* 0x0000000300187213 */ /* 0x000fe20000000000 */
[----:B------:R-:W0:Y:S02]  /*2410*/  F2I.FTZ.U32.TRUNC.NTZ R25, R35 ;  /* 0x0000002300197305 */ /* 0x000e24000021f000 */
[----:B------:R-:W-:Y:S01]  /*2420*/  IMAD.IADD R28, R2, 0x1, -R27 ;  /* 0x00000001021c7824 */ /* 0x000fe200078e0a1b */
[----:B------:R-:W-:Y:S01]  /*2430*/  IADD3 R30, PT, PT, RZ, -R24, RZ ;  /* 0x80000018ff1e7210 */ /* 0x000fe20007ffe0ff */
[----:B------:R-:W-:Y:S02]  /*2440*/  IMAD.MOV.U32 R24, RZ, RZ, RZ ;  /* 0x000000ffff187224 */ /* 0x000fe400078e00ff */
[----:B0-----:R-:W-:-:S04]  /*2450*/  IMAD.MOV R29, RZ, RZ, -R25 ;  /* 0x000000ffff1d7224 */ /* 0x001fc800078e0a19 */
[----:B------:R-:W-:Y:S01]  /*2460*/  IMAD R27, R29, R26, RZ ;  /* 0x0000001a1d1b7224 */ /* 0x000fe200078e02ff */
[----:B------:R-:W-:Y:S02]  /*2470*/  IABS R29, R28 ;  /* 0x0000001c001d7213 */ /* 0x000fe40000000000 */
[----:B------:R-:W-:Y:S01]  /*2480*/  LOP3.LUT R28, R28, R3, RZ, 0x3c, !PT ;  /* 0x000000031c1c7212 */ /* 0x000fe200078e3cff */
[----:B------:R-:W-:-:S03]  /*2490*/  IMAD.HI.U32 R24, R25, R27, R24 ;  /* 0x0000001b19187227 */ /* 0x000fc600078e0018 */
[----:B------:R-:W-:Y:S01]  /*24a0*/  ISETP.GE.AND P2, PT, R28, RZ, PT ;  /* 0x000000ff1c00720c */ /* 0x000fe20003f46270 */
[----:B------:R-:W-:-:S04]  /*24b0*/  IMAD.MOV.U32 R27, RZ, RZ, R29 ;  /* 0x000000ffff1b7224 */ /* 0x000fc800078e001d */
[----:B------:R-:W-:Y:S02]  /*24c0*/  IMAD.HI.U32 R29, R24, R27, RZ ;  /* 0x0000001b181d7227 */ /* 0x000fe400078e00ff */
[----:B------:R-:W0:Y:S02]  /*24d0*/  LDC.64 R24, c[0x0][0x490] ;  /* 0x00012400ff187b82 */ /* 0x000e240000000a00 */
[----:B------:R-:W-:-:S05]  /*24e0*/  IMAD R27, R29, R30, R27 ;  /* 0x0000001e1d1b7224 */ /* 0x000fca00078e021b */
[----:B------:R-:W-:-:S13]  /*24f0*/  ISETP.GT.U32.AND P1, PT, R26, R27, PT ;  /* 0x0000001b1a00720c */ /* 0x000fda0003f24070 */
[-C--:B------:R-:W-:Y:S01]  /*2500*/  @!P1 IADD3 R27, PT, PT, R27, -R26.reuse, RZ ;  /* 0x8000001a1b1b9210 */ /* 0x080fe20007ffe0ff */
[----:B------:R-:W-:Y:S01]  /*2510*/  @!P1 VIADD R29, R29, 0x1 ;  /* 0x000000011d1d9836 */ /* 0x000fe20000000000 */
[----:B------:R-:W-:Y:S02]  /*2520*/  ISETP.NE.AND P1, PT, R3, RZ, PT ;  /* 0x000000ff0300720c */ /* 0x000fe40003f25270 */
[----:B------:R-:W-:Y:S01]  /*2530*/  ISETP.GE.U32.AND P0, PT, R27, R26, PT ;  /* 0x0000001a1b00720c */ /* 0x000fe20003f06070 */
[----:B0-----:R-:W-:-:S12]  /*2540*/  IMAD.WIDE R24, R2, 0x4, R24 ;  /* 0x0000000402187825 */ /* 0x001fd800078e0218 */
[----:B------:R-:W-:-:S05]  /*2550*/  @P0 VIADD R29, R29, 0x1 ;  /* 0x000000011d1d0836 */ /* 0x000fca0000000000 */
[----:B------:R-:W-:Y:S02]  /*2560*/  @!P2 IADD3 R29, PT, PT, -R29, RZ, RZ ;  /* 0x000000ff1d1da210 */ /* 0x000fe40007ffe1ff */
        /* <DEDUP_REMOVED lines=14> */
[----:B-1----:R-:W-:-:S02]  /*2650*/  VIADD R36, R34, 0xffffffe ;  /* 0x0ffffffe22247836 */ /* 0x002fc40000000000 */
        /* <DEDUP_REMOVED lines=15> */
[----:B------:R-:W-:Y:S01]  /*2750*/  IMAD R35, R35, R30, R37 ;  /* 0x0000001e23237224 */ /* 0x000fe200078e0225 */
[----:B------:R-:W-:Y:S01]  /*2760*/  IABS R30, R0 ;  /* 0x00000000001e7213 */ /* 0x000fe20000000000 */
[----:B-1----:R-:W-:Y:S02]  /*2770*/  IMAD.MOV R28, RZ, RZ, -R27 ;  /* 0x000000ffff1c7224 */ /* 0x002fe400078e0a1b */
[----:B------:R-:W-:Y:S02]  /*2780*/  IMAD R29, R26, R29, R35 ;  /* 0x0000001d1a1d7224 */ /* 0x000fe400078e0223 */
[----:B------:R-:W-:Y:S01]  /*2790*/  IMAD.MOV R30, RZ, RZ, -R30 ;  /* 0x000000ffff1e7224 */ /* 0x000fe200078e0a1e */
[----:B------:R-:W-:Y:S01]  /*27a0*/  MOV R26, R28 ;  /* 0x0000001c001a7202 */ /* 0x000fe20000000f00 */
[----:B------:R-:W-:-:S04]  /*27b0*/  IMAD.IADD R29, R2, 0x1, -R29 ;  /* 0x00000001021d7824 */ /* 0x000fc800078e0a1d */
[----:B------:R-:W-:Y:S02]  /*27c0*/  IMAD R31, R26, R3, RZ ;  /* 0x000000031a1f7224 */ /* 0x000fe400078e02ff */
[----:B------:R-:W-:Y:S01]  /*27d0*/  HFMA2 R26, -RZ, RZ, 0, 0 ;  /* 0x00000000ff1a7431 */ /* 0x000fe200000001ff */
[----:B------:R-:W-:Y:S02]  /*27e0*/  IABS R28, R29 ;  /* 0x0000001d001c7213 */ /* 0x000fe40000000000 */
[----:B------:R-:W-:-:S04]  /*27f0*/  LOP3.LUT R29, R29, R0, RZ, 0x3c, !PT ;  /* 0x000000001d1d7212 */ /* 0x000fc800078e3cff */
[----:B------:R-:W-:Y:S01]  /*2800*/  ISETP.GE.AND P2, PT, R29, RZ, PT ;  /* 0x000000ff1d00720c */ /* 0x000fe20003f46270 */
[----:B------:R-:W-:-:S04]  /*2810*/  IMAD.HI.U32 R26, R27, R31, R26 ;  /* 0x0000001f1b1a7227 */ /* 0x000fc800078e001a */
[----:B------:R-:W-:-:S04]  /*2820*/  IMAD.MOV.U32 R27, RZ, RZ, R28 ;  /* 0x000000ffff1b7224 */ /* 0x000fc800078e001c */
[----:B------:R-:W-:-:S04]  /*2830*/  IMAD.HI.U32 R28, R26, R27, RZ ;  /* 0x0000001b1a1c7227 */ /* 0x000fc800078e00ff */
[----:B------:R-:W-:Y:S02]  /*2840*/  IMAD R30, R28, R30, R27 ;  /* 0x0000001e1c1e7224 */ /* 0x000fe400078e021b */
[----:B------:R-:W0:Y:S03]  /*2850*/  LDC.64 R26, c[0x0][0x498] ;  /* 0x00012600ff1a7b82 */ /* 0x000e260000000a00 */
[----:B------:R-:W-:-:S13]  /*2860*/  ISETP.GT.U32.AND P1, PT, R3, R30, PT ;  /* 0x0000001e0300720c */ /* 0x000fda0003f24070 */
[----:B------:R-:W-:Y:S01]  /*2870*/  @!P1 IMAD.IADD R30, R30, 0x1, -R3 ;  /* 0x000000011e1e9824 */ /* 0x000fe200078e0a03 */
[----:B------:R-:W-:Y:S02]  /*2880*/  @!P1 IADD3 R28, PT, PT, R28, 0x1, RZ ;  /* 0x000000011c1c9810 */ /* 0x000fe40007ffe0ff */
[----:B------:R-:W-:Y:S02]  /*2890*/  ISETP.NE.AND P1, PT, R0, RZ, PT ;  /* 0x000000ff0000720c */ /* 0x000fe40003f25270 */
[----:B------:R-:W-:Y:S01]  /*28a0*/  ISETP.GE.U32.AND P0, PT, R30, R3, PT ;  /* 0x000000031e00720c */ /* 0x000fe20003f06070 */
[----:B0-----:R-:W-:-:S12]  /*28b0*/  IMAD.WIDE R26, R2, 0x4, R26 ;  /* 0x00000004021a7825 */ /* 0x001fd800078e021a */
[----:B------:R-:W-:-:S04]  /*28c0*/  @P0 VIADD R28, R28, 0x1 ;  /* 0x000000011c1c0836 */ /* 0x000fc80000000000 */
[----:B------:R-:W-:-:S05]  /*28d0*/  IMAD.MOV.U32 R3, RZ, RZ, R28 ;  /* 0x000000ffff037224 */ /* 0x000fca00078e001c */
[----:B------:R-:W-:Y:S02]  /*28e0*/  @!P2 IADD3 R3, PT, PT, -R3, RZ, RZ ;  /* 0x000000ff0303a210 */ /* 0x000fe40007ffe1ff */
        /* <DEDUP_REMOVED lines=29> */
[----:B------:R-:W-:-:S04]  /*2ac0*/  IMAD R3, R0, R3, R8 ;  /* 0x0000000300037224 */ /* 0x000fc800078e0208 */
[----:B------:R-:W-:-:S05]  /*2ad0*/  IMAD.IADD R3, R2, 0x1, -R3 ;  /* 0x0000000102037824 */ /* 0x000fca00078e0a03 */
[----:B------:R0:W-:Y:S01]  /*2ae0*/  STG.E desc[UR4][R6.64], R3 ;  /* 0x0000000306007986 */ /* 0x0001e2000c101904 */
[----:B------:R-:W-:Y:S05]  /*2af0*/  BRA `(.L_x_1191) ;  /* 0x0000001000f47947 */ /* 0x000fea0003800000 */
.L_x_1189:
        /* <DEDUP_REMOVED lines=17> */
[----:B--2---:R-:W-:Y:S01]  /*2c10*/  IMAD.MOV.U32 R6, RZ, RZ, RZ ;  /* 0x000000ffff067224 */ /* 0x004fe200078e00ff */
[----:B---3--:R-:W-:-:S05]  /*2c20*/  IADD3 R9, PT, PT, RZ, -R7, RZ ;  /* 0x80000007ff097210 */ /* 0x008fca0007ffe0ff */
[----:B------:R-:W-:-:S04]  /*2c30*/  IMAD R9, R9, R8, RZ ;  /* 0x0000000809097224 */ /* 0x000fc800078e02ff */
[----:B------:R-:W-:-:S06]  /*2c40*/  IMAD.HI.U32 R7, R7, R9, R6 ;  /* 0x0000000907077227 */ /* 0x000fcc00078e0006 */
[----:B------:R-:W-:-:S04]  /*2c50*/  IMAD.HI.U32 R7, R7, R12, RZ ;  /* 0x0000000c07077227 */ /* 0x000fc800078e00ff */
[----:B------:R-:W-:Y:S02]  /*2c60*/  IMAD R3, R7, R10, R12 ;  /* 0x0000000a07037224 */ /* 0x000fe400078e020c */
[----:B------:R-:W2:Y:S03]  /*2c70*/  LDC.64 R12, c[0x0][0x450] ;  /* 0x00011400ff0c7b82 */ /* 0x000ea60000000a00 */
[----:B------:R-:W-:-:S13]  /*2c80*/  ISETP.GT.U32.AND P1, PT, R8, R3, PT ;  /* 0x000000030800720c */ /* 0x000fda0003f24070 */
[-C--:B------:R-:W-:Y:S01]  /*2c90*/  @!P1 IADD3 R3, PT, PT, R3, -R8.reuse, RZ ;  /* 0x8000000803039210 */ /* 0x080fe20007ffe0ff */
[----:B------:R-:W-:Y:S01]  /*2ca0*/  @!P1 VIADD R7, R7, 0x1 ;  /* 0x0000000107079836 */ /* 0x000fe20000000000 */
[----:B------:R-:W-:Y:S02]  /*2cb0*/  ISETP.NE.AND P1, PT, R11, RZ, PT ;  /* 0x000000ff0b00720c */ /* 0x000fe40003f25270 */
[----:B------:R-:W-:Y:S02]  /*2cc0*/  ISETP.GE.U32.AND P0, PT, R3, R8, PT ;  /* 0x000000080300720c */ /* 0x000fe40003f06070 */
[----:B------:R-:W-:-:S04]  /*2cd0*/  LOP3.LUT R3, R2, R11, RZ, 0x3c, !PT ;  /* 0x0000000b02037212 */ /* 0x000fc800078e3cff */
[----:B------:R-:W-:-:S07]  /*2ce0*/  ISETP.GE.AND P2, PT, R3, RZ, PT ;  /* 0x000000ff0300720c */ /* 0x000fce0003f46270 */
[----:B------:R-:W-:-:S05]  /*2cf0*/  @P0 VIADD R7, R7, 0x1 ;  /* 0x0000000107070836 */ /* 0x000fca0000000000 */
[----:B------:R-:W-:Y:S02]  /*2d00*/  MOV R21, R7 ;  /* 0x0000000700157202 */ /* 0x000fe40000000f00 */
[----:B------:R-:W3:Y:S03]  /*2d10*/  LDC.64 R6, c[0x0][0x380] ;  /* 0x0000e000ff067b82 */ /* 0x000ee60000000a00 */
[----:B------:R-:W-:Y:S01]  /*2d20*/  @!P2 IMAD.MOV R21, RZ, RZ, -R21 ;  /* 0x000000ffff15a224 */ /* 0x000fe200078e0a15 */
[----:B------:R-:W-:-:S05]  /*2d30*/  @!P1 LOP3.LUT R21, RZ, R11, RZ, 0x33, !PT ;  /* 0x0000000bff159212 */ /* 0x000fca00078e33ff */
[----:B------:R5:W-:Y:S04]  /*2d40*/  STG.E desc[UR4][R18.64], R21 ;  /* 0x0000001512007986 */ /* 0x000be8000c101904 */
[----:B----4-:R-:W4:Y:S04]  /*2d50*/  LDG.E R3, desc[UR4][R16.64] ;  /* 0x0000000410037981 */ /* 0x010f28000c1e1900 */
[----:B-1----:R-:W4:Y:S04]  /*2d60*/  LDG.E R20, desc[UR4][R14.64] ;  /* 0x000000040e147981 */ /* 0x002f28000c1e1900 */
[----:B--2---:R-:W2:Y:S04]  /*2d70*/  LDG.E R22, desc[UR4][R12.64] ;  /* 0x000000040c167981 */ /* 0x004ea8000c1e1900 */
[----:B---3--:R-:W3:Y:S01]  /*2d80*/  LDG.E R23, desc[UR4][R6.64] ;  /* 0x0000000406177981 */ /* 0x008ee2000c1e1900 */
[----:B------:R-:W1:Y:S03]  /*2d90*/  LDC.64 R10, c[0x0][0x438] ;  /* 0x00010e00ff0a7b82 */ /* 0x000e660000000a00 */
[----:B-1----:R-:W3:Y:S01]  /*2da0*/  LDG.E R8, desc[UR4][R10.64] ;  /* 0x000000040a087981 */ /* 0x002ee2000c1e1900 */
[----:B-----5:R-:W-:-:S02]  /*2db0*/  IMAD R21, R0, R21, RZ ;  /* 0x0000001500157224 */ /* 0x020fc400078e02ff */
[----:B----4-:R-:W-:-:S04]  /*2dc0*/  IMAD R25, R3, R20, RZ ;  /* 0x0000001403197224 */ /* 0x010fc800078e02ff */
[----:B------:R-:W-:-:S04]  /*2dd0*/  IMAD R3, R0, R25, RZ ;  /* 0x0000001900037224 */ /* 0x000fc800078e02ff */
[----:B--2---:R-:W-:Y:S01]  /*2de0*/  IMAD R20, R22, R3, RZ ;  /* 0x0000000316147224 */ /* 0x004fe200078e02ff */
[----:B------:R-:W-:-:S03]  /*2df0*/  IADD3 R22, PT, PT, RZ, -R22, RZ ;  /* 0x80000016ff167210 */ /* 0x000fc60007ffe0ff */
[----:B---3--:R-:W-:-:S05]  /*2e00*/  IMAD R3, R23, R20, RZ ;  /* 0x0000001417037224 */ /* 0x008fca00078e02ff */
[----:B------:R-:W-:-:S04]  /*2e10*/  IABS R20, R3 ;  /* 0x0000000300147213 */ /* 0x000fc80000000000 */
[----:B------:R-:W1:Y:S01]  /*2e20*/  I2F.RP R24, R20 ;  /* 0x0000001400187306 */ /* 0x000e620000209400 */
[----:B------:R-:W-:Y:S02]  /*2e30*/  IMAD R8, R8, R21, RZ ;  /* 0x0000001508087224 */ /* 0x000fe400078e02ff */
[----:B------:R-:W-:-:S05]  /*2e40*/  IMAD.MOV.U32 R21, RZ, RZ, R22 ;  /* 0x000000ffff157224 */ /* 0x000fca00078e0016 */
[----:B-1----:R-:W1:Y:S01]  /*2e50*/  MUFU.RCP R24, R24 ;  /* 0x0000001800187308 */ /* 0x002e620000001000 */
[----:B------:R-:W-:-:S04]  /*2e60*/  IMAD R8, R8, R25, RZ ;  /* 0x0000001908087224 */ /* 0x000fc800078e02ff */
[----:B------:R-:W-:-:S04]  /*2e70*/  IMAD R8, R21, R8, RZ ;  /* 0x0000000815087224 */ /* 0x000fc800078e02ff */
[----:B------:R-:W-:Y:S02]  /*2e80*/  IMAD R22, R23, R8, R2 ;  /* 0x0000000817167224 */ /* 0x000fe400078e0202 */
[----:B------:R-:W-:Y:S01]  /*2e90*/  HFMA2 R8, -RZ, RZ, 0, 0 ;  /* 0x00000000ff087431 */ /* 0x000fe200000001ff */
[-C--:B------:R-:W-:Y:S01]  /*2ea0*/  IABS R23, R3.reuse ;  /* 0x0000000300177213 */ /* 0x080fe20000000000 */
[----:B-1----:R-:W-:Y:S01]  /*2eb0*/  VIADD R9, R24, 0xffffffe ;  /* 0x0ffffffe18097836 */ /* 0x002fe20000000000 */
[----:B------:R-:W-:Y:S02]  /*2ec0*/  IABS R24, R22 ;  /* 0x0000001600187213 */ /* 0x000fe40000000000 */
[----:B------:R-:W-:-:S03]  /*2ed0*/  LOP3.LUT R22, R22, R3, RZ, 0x3c, !PT ;  /* 0x0000000316167212 */ /* 0x000fc600078e3cff */
[----:B------:R-:W1:Y:S01]  /*2ee0*/  F2I.FTZ.U32.TRUNC.NTZ R9, R9 ;  /* 0x0000000900097305 */ /* 0x000e62000021f000 */
[----:B------:R-:W-:Y:S01]  /*2ef0*/  ISETP.GE.AND P2, PT, R22, RZ, PT ;  /* 0x000000ff1600720c */ /* 0x000fe20003f46270 */
[----:B-1----:R-:W-:-:S04]  /*2f00*/  IMAD.MOV R21, RZ, RZ, -R9 ;  /* 0x000000ffff157224 */ /* 0x002fc800078e0a09 */
[----:B------:R-:W-:-:S04]  /*2f10*/  IMAD R21, R21, R20, RZ ;  /* 0x0000001415157224 */ /* 0x000fc800078e02ff */
[----:B------:R-:W-:-:S04]  /*2f20*/  IMAD.HI.U32 R8, R9, R21, R8 ;  /* 0x0000001509087227 */ /* 0x000fc800078e0008 */
[----:B------:R-:W-:Y:S02]  /*2f30*/  IMAD.MOV R21, RZ, RZ, -R23 ;  /* 0x000000ffff157224 */ /* 0x000fe400078e0a17 */
[----:B------:R-:W-:Y:S02]  /*2f40*/  IMAD.HI.U32 R23, R8, R24, RZ ;  /* 0x0000001808177227 */ /* 0x000fe400078e00ff */
[----:B------:R-:W1:Y:S02]  /*2f50*/  LDC.64 R8, c[0x0][0x470] ;  /* 0x00011c00ff087b82 */ /* 0x000e640000000a00 */
[----:B------:R-:W-:-:S05]  /*2f60*/  IMAD R21, R23, R21, R24 ;  /* 0x0000001517157224 */ /* 0x000fca00078e0218 */
[----:B------:R-:W-:-:S13]  /*2f70*/  ISETP.GT.U32.AND P1, PT, R20, R21, PT ;  /* 0x000000151400720c */ /* 0x000fda0003f24070 */
[----:B------:R-:W-:Y:S01]  /*2f80*/  @!P1 IMAD.IADD R21, R21, 0x1, -R20 ;  /* 0x0000000115159824 */ /* 0x000fe200078e0a14 */
[----:B------:R-:W-:Y:S02]  /*2f90*/  @!P1 IADD3 R23, PT, PT, R23, 0x1, RZ ;  /* 0x0000000117179810 */ /* 0x000fe40007ffe0ff */
[----:B------:R-:W-:Y:S01]  /*2fa0*/  ISETP.NE.AND P1, PT, R3, RZ, PT ;  /* 0x000000ff0300720c */ /* 0x000fe20003f25270 */
[----:B-1----:R-:W-:Y:S01]  /*2fb0*/  IMAD.WIDE R8, R2, 0x4, R8 ;  /* 0x0000000402087825 */ /* 0x002fe200078e0208 */
[----:B------:R-:W-:Y:S02]  /*2fc0*/  ISETP.GE.U32.AND P0, PT, R21, R20, PT ;  /* 0x000000141500720c */ /* 0x000fe40003f06070 */
[----:B------:R-:W1:Y:S11]  /*2fd0*/  LDC.64 R20, c[0x0][0x478] ;  /* 0x00011e00ff147b82 */ /* 0x000e760000000a00 */
[----:B------:R-:W-:-:S04]  /*2fe0*/  @P0 VIADD R23, R23, 0x1 ;  /* 0x0000000117170836 */ /* 0x000fc80000000000 */
[----:B------:R-:W-:Y:S01]  /*2ff0*/  @!P2 IMAD.MOV R23, RZ, RZ, -R23 ;  /* 0x000000ffff17a224 */ /* 0x000fe200078e0a17 */
[----:B------:R-:W-:-:S05]  /*3000*/  @!P1 LOP3.LUT R23, RZ, R3, RZ, 0x33, !PT ;  /* 0x00000003ff179212 */ /* 0x000fca00078e33ff */
[----:B------:R2:W-:Y:S01]  /*3010*/  STG.E desc[UR4][R8.64], R23 ;  /* 0x0000001708007986 */ /* 0x0005e2000c101904 */
[----:B-1----:R-:W-:-:S05]  /*3020*/  IMAD.WIDE R20, R2, 0x4, R20 ;  /* 0x0000000402147825 */ /* 0x002fca00078e0214 */
[----:B------:R1:W-:Y:S04]  /*3030*/  STG.E desc[UR4][R20.64], RZ ;  /* 0x000000ff14007986 */ /* 0x0003e8000c101904 */
[----:B------:R-:W3:Y:S04]  /*3040*/  LDG.E R3, desc[UR4][R12.64] ;  /* 0x000000040c037981 */ /* 0x000ee8000c1e1900 */
[----:B------:R-:W3:Y:S04]  /*3050*/  LDG.E R22, desc[UR4][R6.64] ;  /* 0x0000000406167981 */ /* 0x000ee8000c1e1900 */
[----:B------:R-:W4:Y:S04]  /*3060*/  LDG.E R27, desc[UR4][R14.64] ;  /* 0x000000040e1b7981 */ /* 0x000f28000c1e1900 */
[----:B------:R-:W5:Y:S04]  /*3070*/  LDG.E R25, desc[UR4][R18.64] ;  /* 0x0000000412197981 */ /* 0x000f68000c1e1900 */
[----:B------:R-:W2:Y:S04]  /*3080*/  LDG.E R24, desc[UR4][R10.64] ;  /* 0x000000040a187981 */ /* 0x000ea8000c1e1900 */
[----:B------:R-:W2:Y:S04]  /*3090*/  LDG.E R26, desc[UR4][R16.64] ;  /* 0x00000004101a7981 */ /* 0x000ea8000c1e1900 */
[----:B------:R-:W2:Y:S01]  /*30a0*/  LDG.E R29, desc[UR4][R8.64] ;  /* 0x00000004081d7981 */ /* 0x000ea2000c1e1900 */
[----:B---3--:R-:W-:-:S02]  /*30b0*/  IMAD R28, R3, R22, RZ ;  /* 0x00000016031c7224 */ /* 0x008fc400078e02ff */
[----:B----4-:R-:W-:-:S04]  /*30c0*/  IMAD R3, R0, R27, RZ ;  /* 0x0000001b00037224 */ /* 0x010fc800078e02ff */
[----:B------:R-:W-:Y:S02]  /*30d0*/  IMAD R3, R3, R28, RZ ;  /* 0x0000001c03037224 */ /* 0x000fe400078e02ff */
[----:B-----5:R-:W-:-:S03]  /*30e0*/  IMAD R25, R0, R25, RZ ;  /* 0x0000001900197224 */ /* 0x020fc600078e02ff */
[----:B------:R-:W-:Y:S01]  /*30f0*/  IABS R22, R3 ;  /* 0x0000000300167213 */ /* 0x000fe20000000000 */
[----:B--2---:R-:W-:Y:S02]  /*3100*/  IMAD R24, R24, R25, RZ ;  /* 0x0000001918187224 */ /* 0x004fe400078e02ff */
[----:B------:R-:W-:Y:S01]  /*3110*/  IMAD R26, R26, R27, RZ ;  /* 0x0000001b1a1a7224 */ /* 0x000fe200078e02ff */
[----:B------:R-:W2:Y:S01]  /*3120*/  I2F.RP R23, R22 ;  /* 0x0000001600177306 */ /* 0x000ea20000209400 */
[----:B------:R-:W-:Y:S02]  /*3130*/  IMAD R29, R0, R29, RZ ;  /* 0x0000001d001d7224 */ /* 0x000fe400078e02ff */
[-C--:B------:R-:W-:Y:S02]  /*3140*/  IMAD R24, R24, R26.reuse, RZ ;  /* 0x0000001a18187224 */ /* 0x080fe400078e02ff */
[----:B------:R-:W-:Y:S02]  /*3150*/  IMAD R29, R29, R26, RZ ;  /* 0x0000001a1d1d7224 */ /* 0x000fe400078e02ff */
[----:B------:R-:W-:-:S04]  /*3160*/  IMAD R24, R24, R28, RZ ;  /* 0x0000001c18187224 */ /* 0x000fc800078e02ff */
[----:B------:R-:W-:Y:S01]  /*3170*/  IMAD R29, R29, R28, R24 ;  /* 0x0000001c1d1d7224 */ /* 0x000fe200078e0218 */
[----:B--2---:R-:W1:Y:S03]  /*3180*/  MUFU.RCP R23, R23 ;  /* 0x0000001700177308 */ /* 0x004e660000001000 */
[----:B------:R-:W-:-:S05]  /*3190*/  IMAD.IADD R24, R2, 0x1, -R29 ;  /* 0x0000000102187824 */ /* 0x000fca00078e0a1d */
[----:B------:R-:W-:Y:S02]  /*31a0*/  IABS R25, R24 ;  /* 0x0000001800197213 */ /* 0x000fe40000000000 */
[----:B------:R-:W-:-:S04]  /*31b0*/  LOP3.LUT R24, R24, R3, RZ, 0x3c, !PT ;  /* 0x0000000318187212 */ /* 0x000fc800078e3cff */
[----:B------:R-:W-:Y:S02]  /*31c0*/  ISETP.GE.AND P2, PT, R24, RZ, PT ;  /* 0x000000ff1800720c */ /* 0x000fe40003f46270 */
[----:B-1----:R-:W-:-:S04]  /*31d0*/  IADD3 R20, PT, PT, R23, 0xffffffe, RZ ;  /* 0x0ffffffe17147810 */ /* 0x002fc80007ffe0ff */
[----:B------:R1:W2:Y:S02]  /*31e0*/  F2I.FTZ.U32.TRUNC.NTZ R21, R20 ;  /* 0x0000001400157305 */ /* 0x0002a4000021f000 */
[----:B-1----:R-:W-:-:S04]  /*31f0*/  IABS R20, R3 ;  /* 0x0000000300147213 */ /* 0x002fc80000000000 */
[----:B------:R-:W-:Y:S01]  /*3200*/  IADD3 R26, PT, PT, RZ, -R20, RZ ;  /* 0x80000014ff1a7210 */ /* 0x000fe20007ffe0ff */
[----:B------:R-:W-:Y:S02]  /*3210*/  IMAD.MOV.U32 R20, RZ, RZ, RZ ;  /* 0x000000ffff147224 */ /* 0x000fe400078e00ff */
[----:B--2---:R-:W-:-:S04]  /*3220*/  IMAD.MOV R23, RZ, RZ, -R21 ;  /* 0x000000ffff177224 */ /* 0x004fc800078e0a15 */
[----:B------:R-:W-:-:S04]  /*3230*/  IMAD R23, R23, R22, RZ ;  /* 0x0000001617177224 */ /* 0x000fc800078e02ff */
[----:B------:R-:W-:-:S06]  /*3240*/  IMAD.HI.U32 R20, R21, R23, R20 ;  /* 0x0000001715147227 */ /* 0x000fcc00078e0014 */
        /* <DEDUP_REMOVED lines=26> */
[----:B------:R-:W2:Y:S01]  /*33f0*/  I2F.RP R30, R24 ;  /* 0x00000018001e7306 */ /* 0x000ea20000209400 */
[----:B------:R-:W-:Y:S02]  /*3400*/  IMAD R27, R25, R27, RZ ;  /* 0x0000001b191b7224 */ /* 0x000fe400078e02ff */
[----:B-----5:R-:W-:Y:S02]  /*3410*/  IMAD R22, R22, R29, RZ ;  /* 0x0000001d16167224 */ /* 0x020fe400078e02ff */
[-C--:B------:R-:W-:Y:S02]  /*3420*/  IMAD R28, R28, R33.reuse, RZ ;  /* 0x000000211c1c7224 */ /* 0x080fe400078e02ff */
[----:B------:R-:W-:Y:S02]  /*3430*/  IMAD R22, R22, R33, RZ ;  /* 0x0000002116167224 */ /* 0x000fe400078e02ff */
[-C--:B------:R-:W-:Y:S02]  /*3440*/  IMAD R28, R28, R35.reuse, RZ ;  /* 0x000000231c1c7224 */ /* 0x080fe400078e02ff */
[-C--:B-1----:R-:W-:Y:S01]  /*3450*/  IMAD R25, R22, R35.reuse, RZ ;  /* 0x0000002316197224 */ /* 0x082fe200078e02ff */
[----:B--2---:R-:W1:Y:S01]  /*3460*/  MUFU.RCP R30, R30 ;  /* 0x0000001e001e7308 */ /* 0x004e620000001000 */
[----:B------:R-:W-:-:S04]  /*3470*/  IMAD R27, R27, R35, R28 ;  /* 0x000000231b1b7224 */ /* 0x000fc800078e021c */
[----:B------:R-:W-:-:S04]  /*3480*/  IMAD R25, R0, R27, R25 ;  /* 0x0000001b00197224 */ /* 0x000fc800078e0219 */
[----:B------:R-:W-:Y:S02]  /*3490*/  IMAD.IADD R26, R2, 0x1, -R25 ;  /* 0x00000001021a7824 */ /* 0x000fe400078e0a19 */
[----:B-1----:R-:W-:-:S04]  /*34a0*/  VIADD R31, R30, 0xffffffe ;  /* 0x0ffffffe1e1f7836 */ /* 0x002fc80000000000 */
[----:B------:R-:W1:Y:S02]  /*34b0*/  F2I.FTZ.U32.TRUNC.NTZ R23, R31 ;  /* 0x0000001f00177305 */ /* 0x000e64000021f000 */
[----:B-1----:R-:W-:-:S05]  /*34c0*/  IMAD.MOV R22, RZ, RZ, -R23 ;  /* 0x000000ffff167224 */ /* 0x002fca00078e0a17 */
        /* <DEDUP_REMOVED lines=35> */
[----:B------:R-:W2:Y:S01]  /*3700*/  I2F.RP R34, R26 ;  /* 0x0000001a00227306 */ /* 0x000ea20000209400 */
[----:B-----5:R-:W-:Y:S02]  /*3710*/  IMAD R28, R28, R29, RZ ;  /* 0x0000001d1c1c7224 */ /* 0x020fe400078e02ff */
[----:B------:R-:W-:Y:S02]  /*3720*/  IMAD R32, R29, R32, RZ ;  /* 0x000000201d207224 */ /* 0x000fe400078e02ff */
[----:B------:R-:W-:-:S03]  /*3730*/  IMAD R24, R24, R28, RZ ;  /* 0x0000001c18187224 */ /* 0x000fc600078e02ff */
[----:B--2---:R-:W2:Y:S01]  /*3740*/  MUFU.RCP R34, R34 ;  /* 0x0000002200227308 */ /* 0x004ea20000001000 */
[----:B------:R-:W-:Y:S02]  /*3750*/  IMAD R33, R0, R33, RZ ;  /* 0x0000002100217224 */ /* 0x000fe400078e02ff */
[----:B------:R-:W-:Y:S02]  /*3760*/  IMAD R31, R30, R31, RZ ;  /* 0x0000001f1e1f7224 */ /* 0x000fe400078e02ff */
[----:B------:R-:W-:Y:S02]  /*3770*/  IMAD R33, R33, R28, RZ ;  /* 0x0000001c21217224 */ /* 0x000fe400078e02ff */
[-C--:B------:R-:W-:Y:S02]  /*3780*/  IMAD R32, R32, R31.reuse, RZ ;  /* 0x0000001f20207224 */ /* 0x080fe400078e02ff */
[-C--:B------:R-:W-:Y:S02]  /*3790*/  IMAD R24, R24, R31.reuse, RZ ;  /* 0x0000001f18187224 */ /* 0x080fe400078e02ff */
[----:B-1----:R-:W-:-:S02]  /*37a0*/  IMAD R27, R27, R31, R32 ;  /* 0x0000001f1b1b7224 */ /* 0x002fc400078e0220 */
[----:B------:R-:W-:Y:S01]  /*37b0*/  IMAD R24, R33, R31, R24 ;  /* 0x0000001f21187224 */ /* 0x000fe200078e0218 */
[----:B--2---:R-:W-:-:S03]  /*37c0*/  IADD3 R35, PT, PT, R34, 0xffffffe, RZ ;  /* 0x0ffffffe22237810 */ /* 0x004fc60007ffe0ff */
[----:B------:R-:W-:Y:S01]  /*37d0*/  IMAD R27, R0, R27, R24 ;  /* 0x0000001b001b7224 */ /* 0x000fe200078e0218 */
[----:B------:R-:W-:Y:S01]  /*37e0*/  IABS R24, R3 ;  /* 0x0000000300187213 */ /* 0x000fe20000000000 */
[----:B------:R-:W1:Y:S02]  /*37f0*/  F2I.FTZ.U32.TRUNC.NTZ R25, R35 ;  /* 0x0000002300197305 */ /* 0x000e64000021f000 */
[----:B------:R-:W-:Y:S01]  /*3800*/  IMAD.IADD R28, R2, 0x1, -R27 ;  /* 0x00000001021c7824 */ /* 0x000fe200078e0a1b */
[----:B------:R-:W-:Y:S01]  /*3810*/  IADD3 R30, PT, PT, RZ, -R24, RZ ;  /* 0x80000018ff1e7210 */ /* 0x000fe20007ffe0ff */
[----:B------:R-:W-:Y:S02]  /*3820*/  IMAD.MOV.U32 R24, RZ, RZ, RZ ;  /* 0x000000ffff187224 */ /* 0x000fe400078e00ff */
[----:B-1----:R-:W-:-:S04]  /*3830*/  IMAD.MOV R29, RZ, RZ, -R25 ;  /* 0x000000ffff1d7224 */ /* 0x002fc800078e0a19 */
[----:B------:R-:W-:Y:S01]  /*3840*/  IMAD R27, R29, R26, RZ ;  /* 0x0000001a1d1b7224 */ /* 0x000fe200078e02ff */
[----:B------:R-:W-:Y:S02]  /*3850*/  IABS R29, R28 ;  /* 0x0000001c001d7213 */ /* 0x000fe40000000000 */
[----:B------:R-:W-:Y:S01]  /*3860*/  LOP3.LUT R28, R28, R3, RZ, 0x3c, !PT ;  /* 0x000000031c1c7212 */ /* 0x000fe200078e3cff */
[----:B------:R-:W-:-:S03]  /*3870*/  IMAD.HI.U32 R24, R25, R27, R24 ;  /* 0x0000001b19187227 */ /* 0x000fc600078e0018 */
[----:B------:R-:W-:Y:S01]  /*3880*/  ISETP.GE.AND P2, PT, R28, RZ, PT ;  /* 0x000000ff1c00720c */ /* 0x000fe20003f46270 */
[----:B------:R-:W-:-:S04]  /*3890*/  IMAD.MOV.U32 R27, RZ, RZ, R29 ;  /* 0x000000ffff1b7224 */ /* 0x000fc800078e001d */
[----:B------:R-:W-:Y:S02]  /*38a0*/  IMAD.HI.U32 R29, R24, R27, RZ ;  /* 0x0000001b181d7227 */ /* 0x000fe400078e00ff */
[----:B------:R-:W1:Y:S02]  /*38b0*/  LDC.64 R24, c[0x0][0x490] ;  /* 0x00012400ff187b82 */ /* 0x000e640000000a00 */
[----:B------:R-:W-:-:S05]  /*38c0*/  IMAD R27, R29, R30, R27 ;  /* 0x0000001e1d1b7224 */ /* 0x000fca00078e021b */
[----:B------:R-:W-:-:S13]  /*38d0*/  ISETP.GT.U32.AND P1, PT, R26, R27, PT ;  /* 0x0000001b1a00720c */ /* 0x000fda0003f24070 */
[-C--:B------:R-:W-:Y:S01]  /*38e0*/  @!P1 IADD3 R27, PT, PT, R27, -R26.reuse, RZ ;  /* 0x8000001a1b1b9210 */ /* 0x080fe20007ffe0ff */
[----:B------:R-:W-:Y:S01]  /*38f0*/  @!P1 VIADD R29, R29, 0x1 ;  /* 0x000000011d1d9836 */ /* 0x000fe20000000000 */
[----:B------:R-:W-:Y:S02]  /*3900*/  ISETP.NE.AND P1, PT, R3, RZ, PT ;  /* 0x000000ff0300720c */ /* 0x000fe40003f25270 */
[----:B------:R-:W-:Y:S01]  /*3910*/  ISETP.GE.U32.AND P0, PT, R27, R26, PT ;  /* 0x0000001a1b00720c */ /* 0x000fe20003f06070 */
[----:B-1----:R-:W-:-:S12]  /*3920*/  IMAD.WIDE R24, R2, 0x4, R24 ;  /* 0x0000000402187825 */ /* 0x002fd800078e0218 */
        /* <DEDUP_REMOVED lines=14> */
[----:B------:R-:W0:Y:S08]  /*3a10*/  I2F.RP R34, R3 ;  /* 0x0000000300227306 */ /* 0x000e300000209400 */
[----:B0-----:R-:W0:Y:S02]  /*3a20*/  MUFU.RCP R34, R34 ;  /* 0x0000002200227308 */ /* 0x001e240000001000 */
[----:B0-----:R-:W-:-:S02]  /*3a30*/  VIADD R36, R34, 0xffffffe ;  /* 0x0ffffffe22247836 */ /* 0x001fc40000000000 */
[----:B--2---:R-:W-:-:S04]  /*3a40*/  IMAD R27, R0, R27, RZ ;  /* 0x0000001b001b7224 */ /* 0x004fc800078e02ff */
[----:B---3--:R-:W-:Y:S02]  /*3a50*/  IMAD R32, R30, R27, RZ ;  /* 0x0000001b1e207224 */ /* 0x008fe400078e02ff */
[----:B------:R-:W0:Y:S01]  /*3a60*/  F2I.FTZ.U32.TRUNC.NTZ R27, R36 ;  /* 0x00000024001b7305 */ /* 0x000e22000021f000 */
        /* <DEDUP_REMOVED lines=11> */
[----:B-1----:R-:W-:Y:S02]  /*3b20*/  IMAD R29, R0, R29, R32 ;  /* 0x0000001d001d7224 */ /* 0x002fe400078e0220 */
[----:B------:R-:W-:Y:S01]  /*3b30*/  IMAD R35, R35, R30, R37 ;  /* 0x0000001e23237224 */ /* 0x000fe200078e0225 */
[----:B------:R-:W-:Y:S01]  /*3b40*/  IABS R30, R0 ;  /* 0x00000000001e7213 */ /* 0x000fe20000000000 */
[----:B0-----:R-:W-:Y:S02]  /*3b50*/  IMAD.MOV R28, RZ, RZ, -R27 ;  /* 0x000000ffff1c7224 */ /* 0x001fe400078e0a1b */
        /* <DEDUP_REMOVED lines=54> */
[----:B------:R2:W-:Y:S02]  /*3ec0*/  STG.E desc[UR4][R6.64], R3 ;  /* 0x0000000306007986 */ /* 0x0005e4000c101904 */
.L_x_1191:
[----:B------:R-:W3:Y:S01]  /*3ed0*/  LDG.E R4, desc[UR4][R4.64] ;  /* 0x0000000404047981 */ /* 0x000ee2000c1e1900 */
[----:B012---:R-:W0:Y:S08]  /*3ee0*/  LDC.64 R6, c[0x0][0x468] ;  /* 0x00011a00ff067b82 */ /* 0x007e300000000a00 */
[----:B------:R-:W1:Y:S08]  /*3ef0*/  LDC.64 R32, c[0x0][0x4f8] ;  /* 0x00013e00ff207b82 */ /* 0x000e700000000a00 */
[----:B------:R-:W2:Y:S08]  /*3f00*/  LDC.64 R10, c[0x0][0x500] ;  /* 0x00014000ff0a7b82 */ /* 0x000eb00000000a00 */
[----:B------:R-:W4:Y:S01]  /*3f10*/  LDC.64 R8, c[0x0][0x508] ;  /* 0x00014200ff087b82 */ /* 0x000f220000000a00 */
[----:B---3--:R-:W-:-:S13]  /*3f20*/  ISETP.NE.AND P0, PT, R4, 0x3, PT ;  /* 0x000000030400780c */ /* 0x008fda0003f05270 */
[----:B012-4-:R-:W-:Y:S05]  /*3f30*/  @!P0 BRA `(.L_x_1192) ;  /* 0x0000000400c48947 */ /* 0x017fea0003800000 */
[----:B------:R-:W-:-:S13]  /*3f40*/  ISETP.NE.AND P0, PT, R4, 0x2, PT ;  /* 0x000000020400780c */ /* 0x000fda0003f05270 */
[----:B------:R-:W-:Y:S05]  /*3f50*/  @!P0 BRA `(.L_x_1193) ;  /* 0x0000000000e08947 */ /* 0x000fea0003800000 */
[----:B------:R-:W-:-:S13]  /*3f60*/  ISETP.NE.AND P0, PT, R4, 0x1, PT ;  /* 0x000000010400780c */ /* 0x000fda0003f05270 */
[----:B------:R-:W-:Y:S05]  /*3f70*/  @P0 BRA `(.L_x_1194) ;  /* 0x00000008008c0947 */ /* 0x000fea0003800000 */
[----:B------:R-:W0:Y:S02]  /*3f80*/  LDC.64 R6, c[0x0][0x4f0] ;  /* 0x00013c00ff067b82 */ /* 0x000e240000000a00 */
[----:B0-----:R-:W2:Y:S06]  /*3f90*/  LDG.E R6, desc[UR4][R6.64] ;  /* 0x0000000406067981 */ /* 0x001eac000c1e1900 */
[----:B------:R-:W0:Y:S02]  /*3fa0*/  LDC.64 R4, c[0x0][0x4e8] ;  /* 0x00013a00ff047b82 */ /* 0x000e240000000a00 */
[----:B0-----:R-:W3:Y:S01]  /*3fb0*/  LDG.E R20, desc[UR4][R4.64] ;  /* 0x0000000404147981 */ /* 0x001ee2000c1e1900 */
[----:B------:R-:W-:-:S02]  /*3fc0*/  HFMA2 R12, -RZ, RZ, 0, 5.9604644775390625e-08 ;  /* 0x00000001ff0c7431 */ /* 0x000fc400000001ff */
[----:B--2---:R-:W-:-:S06]  /*3fd0*/  VIADD R18, R6, 0x1 ;  /* 0x0000000106127836 */ /* 0x004fcc0000000000 */
[----:B------:R-:W0:Y:S08]  /*3fe0*/  I2F.F64 R18, R18 ;  /* 0x0000001200127312 */ /* 0x000e300000201c00 */
[----:B0-----:R-:W0:Y:S08]  /*3ff0*/  MUFU.RCP64H R13, R19 ;  /* 0x00000013000d7308 */ /* 0x001e300000001800 */
[----:B---3--:R-:W1:Y:S01]  /*4000*/  I2F.F64 R20, R20 ;  /* 0x0000001400147312 */ /* 0x008e620000201c00 */
[----:B0-----:R-:W-:Y:S01]  /*4010*/  DFMA R14, -R18, R12, 1 ;  /* 0x3ff00000120e742b */ /* 0x001fe2000000010c */
[----:B-1----:R-:W-:-:S07]  /*4020*/  FSETP.GEU.AND P1, PT, |R21|, 6.5827683646048100446e-37, PT ;  /* 0x036000001500780b */ /* 0x002fce0003f2e200 */
        /* <DEDUP_REMOVED lines=11> */
[----:B------:R-:W-:Y:S05]  /*40e0*/  CALL.REL.NOINC `($__internal_18_$__cuda_sm20_div_rn_f64_full) ;  /* 0x00000074006c7944 */ /* 0x000fea0003c00000 */
[----:B------:R-:W-:Y:S02]  /*40f0*/  IMAD.MOV.U32 R4, RZ, RZ, R40 ;  /* 0x000000ffff047224 */ /* 0x000fe400078e0028 */
[----:B------:R-:W-:-:S07]  /*4100*/  IMAD.MOV.U32 R5, RZ, RZ, R41 ;  /* 0x000000ffff057224 */ /* 0x000fce00078e0029 */
.L_x_1195:
[----:B------:R-:W0:Y:S01]  /*4110*/  LDC.64 R18, c[0x0][0x470] ;  /* 0x00011c00ff127b82 */ /* 0x000e220000000a00 */
[----:B------:R-:W-:-:S05]  /*4120*/  IMAD.WIDE R14, R2, 0x8, R32 ;  /* 0x00000008020e7825 */ /* 0x000fca00078e0220 */
[----:B------:R1:W-:Y:S02]  /*4130*/  STG.E.64 desc[UR4][R14.64], R4 ;  /* 0x000000040e007986 */ /* 0x0003e4000c101b04 */
[----:B------:R-:W2:Y:S08]  /*4140*/  LDC.64 R16, c[0x0][0x4c0] ;  /* 0x00013000ff107b82 */ /* 0x000eb00000000a00 */
[----:B------:R-:W3:Y:S08]  /*4150*/  LDC.64 R12, c[0x0][0x4a8] ;  /* 0x00012a00ff0c7b82 */ /* 0x000ef00000000a00 */
[----:B------:R-:W4:Y:S01]  /*4160*/  LDC.64 R6, c[0x0][0x458] ;  /* 0x00011600ff067b82 */ /* 0x000f220000000a00 */
[----:B0-----:R-:W-:-:S06]  /*4170*/  IMAD.WIDE R26, R2, 0x4, R18 ;  /* 0x00000004021a7825 */ /* 0x001fcc00078e0212 */
[----:B------:R-:W5:Y:S01]  /*4180*/  LDG.E R26, desc[UR4][R26.64] ;  /* 0x000000041a1a7981 */ /* 0x000f62000c1e1900 */
[----:B------:R-:W0:Y:S03]  /*4190*/  LDC.64 R28, c[0x0][0x478] ;  /* 0x00011e00ff1c7b82 */ /* 0x000e260000000a00 */
[----:B--2---:R-:W2:Y:S04]  /*41a0*/  LDG.E.64 R16, desc[UR4][R16.64] ;  /* 0x0000000410107981 */ /* 0x004ea8000c1e1b00 */
[----:B---3--:R-:W2:Y:S04]  /*41b0*/  LDG.E.64 R18, desc[UR4][R12.64] ;  /* 0x000000040c127981 */ /* 0x008ea8000c1e1b00 */
[----:B----4-:R-:W3:Y:S01]  /*41c0*/  LDG.E.64 R22, desc[UR4][R6.64] ;  /* 0x0000000406167981 */ /* 0x010ee2000c1e1b00 */
[----:B------:R-:W4:Y:S01]  /*41d0*/  LDC.64 R24, c[0x0][0x4c8] ;  /* 0x00013200ff187b82 */ /* 0x000f220000000a00 */
[----:B0-----:R-:W-:Y:S01]  /*41e0*/  IMAD.WIDE R28, R2, 0x4, R28 ;  /* 0x00000004021c7825 */ /* 0x001fe200078e021c */
[----:B-----5:R-:W3:Y:S01]  /*41f0*/  I2F.F64 R20, R26 ;  /* 0x0000001a00147312 */ /* 0x020ee20000201c00 */
[----:B--2---:R-:W-:-:S08]  /*4200*/  DADD R18, R16, -R18 ;  /* 0x0000000010127229 */ /* 0x004fd00000000812 */
[----:B---3--:R-:W-:Y:S01]  /*4210*/  DFMA R18, R20, R22, R18 ;  /* 0x000000161412722b */ /* 0x008fe20000000012 */
[----:B------:R-:W-:-:S06]  /*4220*/  IMAD.WIDE R20, R2, 0x8, R10 ;  /* 0x0000000802147825 */ /* 0x000fcc00078e020a */
[----:B------:R0:W-:Y:S04]  /*4230*/  STG.E.64 desc[UR4][R20.64], R18 ;  /* 0x0000001214007986 */ /* 0x0001e8000c101b04 */
[----:B------:R-:W1:Y:S04]  /*4240*/  LDG.E R28, desc[UR4][R28.64] ;  /* 0x000000041c1c7981 */ /* 0x000e68000c1e1900 */
[----:B------:R-:W2:Y:S04]  /*4250*/  LDG.E.64 R12, desc[UR4][R12.64] ;  /* 0x000000040c0c7981 */ /* 0x000ea8000c1e1b00 */
[----:B----4-:R-:W2:Y:S04]  /*4260*/  LDG.E.64 R24, desc[UR4][R24.64] ;  /* 0x0000000418187981 */ /* 0x010ea8000c1e1b00 */
[----:B------:R-:W3:Y:S01]  /*4270*/  LDG.E.64 R6, desc[UR4][R6.64] ;  /* 0x0000000406067981 */ /* 0x000ee2000c1e1b00 */
[----:B-1----:R-:W3:Y:S01]  /*4280*/  I2F.F64 R14, R28 ;  /* 0x0000001c000e7312 */ /* 0x002ee20000201c00 */
[----:B--2---:R-:W-:-:S08]  /*4290*/  DADD R4, R24, -R12 ;  /* 0x0000000018047229 */ /* 0x004fd0000000080c */
[----:B---3--:R-:W-:Y:S01]  /*42a0*/  DFMA R4, R14, R6, R4 ;  /* 0x000000060e04722b */ /* 0x008fe20000000004 */
[----:B------:R-:W-:-:S06]  /*42b0*/  IMAD.WIDE R14, R2, 0x8, R8 ;  /* 0x00000008020e7825 */ /* 0x000fcc00078e0208 */
[----:B------:R0:W-:Y:S01]  /*42c0*/  STG.E.64 desc[UR4][R14.64], R4 ;  /* 0x000000040e007986 */ /* 0x0001e2000c101b04 */
[----:B------:R-:W-:Y:S05]  /*42d0*/  BRA `(.L_x_1194) ;  /* 0x0000000400b47947 */ /* 0x000fea0003800000 */
.L_x_1193:
[----:B------:R-:W0:Y:S01]  /*42e0*/  LDC.64 R4, c[0x0][0x4b8] ;  /* 0x00012e00ff047b82 */ /* 0x000e220000000a00 */
[----:B------:R-:W-:-:S05]  /*42f0*/  IMAD.WIDE R18, R2, 0x4, R6 ;  /* 0x0000000402127825 */ /* 0x000fca00078e0206 */
[----:B------:R-:W2:Y:S02]  /*4300*/  LDG.E R12, desc[UR4][R18.64] ;  /* 0x00000004120c7981 */ /* 0x000ea4000c1e1900 */
[----:B------:R-:W1:Y:S08]  /*4310*/  LDC.64 R16, c[0x0][0x4a8] ;  /* 0x00012a00ff107b82 */ /* 0x000e700000000a00 */
[----:B------:R-:W3:Y:S01]  /*4320*/  LDC.64 R14, c[0x0][0x458] ;  /* 0x00011600ff0e7b82 */ /* 0x000ee20000000a00 */
[----:B0-----:R-:W4:Y:S04]  /*4330*/  LDG.E.64 R4, desc[UR4][R4.64] ;  /* 0x0000000404047981 */ /* 0x001f28000c1e1b00 */
[----:B-1----:R-:W4:Y:S04]  /*4340*/  LDG.E.64 R6, desc[UR4][R16.64] ;  /* 0x0000000410067981 */ /* 0x002f28000c1e1b00 */
[----:B---3--:R-:W3:Y:S01]  /*4350*/  LDG.E.64 R14, desc[UR4][R14.64] ;  /* 0x000000040e0e7981 */ /* 0x008ee2000c1e1b00 */
[----:B------:R-:W0:Y:S01]  /*4360*/  LDC.64 R24, c[0x0][0x4f0] ;  /* 0x00013c00ff187b82 */ /* 0x000e220000000a00 */
[----:B------:R-:W-:-:S07]  /*4370*/  IMAD.WIDE R20, R2, 0x8, R32 ;  /* 0x0000000802147825 */ /* 0x000fce00078e0220 */
[----:B------:R-:W1:Y:S01]  /*4380*/  LDC.64 R22, c[0x0][0x4e8] ;  /* 0x00013a00ff167b82 */ /* 0x000e620000000a00 */
[----:B--2---:R-:W3:Y:S01]  /*4390*/  I2F.F64 R12, R12 ;  /* 0x0000000c000c7312 */ /* 0x004ee20000201c00 */
[----:B----4-:R-:W-:-:S08]  /*43a0*/  DADD R6, R4, -R6 ;  /* 0x0000000004067229 */ /* 0x010fd00000000806 */
[----:B---3--:R-:W-:-:S07]  /*43b0*/  DFMA R6, R12, R14, R6 ;  /* 0x0000000e0c06722b */ /* 0x008fce0000000006 */
[----:B------:R2:W-:Y:S04]  /*43c0*/  STG.E.64 desc[UR4][R20.64], R6 ;  /* 0x0000000614007986 */ /* 0x0005e8000c101b04 */
[----:B0-----:R-:W3:Y:S04]  /*43d0*/  LDG.E R24, desc[UR4][R24.64] ;  /* 0x0000000418187981 */ /* 0x001ee8000c1e1900 */
[----:B-1----:R-:W2:Y:S01]  /*43e0*/  LDG.E R22, desc[UR4][R22.64] ;  /* 0x0000000416167981 */ /* 0x002ea2000c1e1900 */
[----:B------:R-:W-:Y:S01]  /*43f0*/  IMAD.MOV.U32 R4, RZ, RZ, 0x1 ;  /* 0x00000001ff047424 */ /* 0x000fe200078e00ff */
[----:B---3--:R-:W-:-:S06]  /*4400*/  IADD3 R18, PT, PT, R24, 0x1, RZ ;  /* 0x0000000118127810 */ /* 0x008fcc0007ffe0ff */
[----:B------:R-:W0:Y:S08]  /*4410*/  I2F.F64 R18, R18 ;  /* 0x0000001200127312 */ /* 0x000e300000201c00 */
[----:B0-----:R-:W0:Y:S02]  /*4420*/  MUFU.RCP64H R5, R19 ;  /* 0x0000001300057308 */ /* 0x001e240000001800 */
[----:B0-----:R-:W-:-:S08]  /*4430*/  DFMA R12, -R18, R4, 1 ;  /* 0x3ff00000120c742b */ /* 0x001fd00000000104 */
[----:B------:R-:W-:-:S08]  /*4440*/  DFMA R12, R12, R12, R12 ;  /* 0x0000000c0c0c722b */ /* 0x000fd0000000000c */
[----:B------:R-:W-:Y:S01]  /*4450*/  DFMA R12, R4, R12, R4 ;  /* 0x0000000c040c722b */ /* 0x000fe20000000004 */
[----:B--2---:R-:W0:Y:S07]  /*4460*/  I2F.F64 R20, R22 ;  /* 0x0000001600147312 */ /* 0x004e2e0000201c00 */
        /* <DEDUP_REMOVED lines=8> */
[----:B------:R-:W-:Y:S05]  /*44f0*/  @P0 BRA P1, `(.L_x_1196) ;  /* 0x0000000000100947 */ /* 0x000fea0000800000 */
[----:B------:R-:W-:-:S07]  /*4500*/  MOV R4, 0x4520 ;  /* 0x0000452000047802 */ /* 0x000fce0000000f00 */
[----:B------:R-:W-:Y:S05]  /*4510*/  CALL.REL.NOINC `($__internal_18_$__cuda_sm20_div_rn_f64_full) ;  /* 0x0000007000607944 */ /* 0x000fea0003c00000 */
[----:B------:R-:W-:Y:S01]  /*4520*/  IMAD.MOV.U32 R4, RZ, RZ, R40 ;  /* 0x000000ffff047224 */ /* 0x000fe200078e0028 */
[----:B------:R-:W-:-:S07]  /*4530*/  MOV R5, R41 ;  /* 0x0000002900057202 */ /* 0x000fce0000000f00 */
.L_x_1196:
[----:B------:R-:W0:Y:S01]  /*4540*/  LDC.64 R6, c[0x0][0x478] ;  /* 0x00011e00ff067b82 */ /* 0x000e220000000a00 */
[----:B------:R-:W-:-:S05]  /*4550*/  IMAD.WIDE R18, R2, 0x8, R10 ;  /* 0x0000000802127825 */ /* 0x000fca00078e020a */
[----:B------:R1:W-:Y:S02]  /*4560*/  STG.E.64 desc[UR4][R18.64], R4 ;  /* 0x0000000412007986 */ /* 0x0003e4000c101b04 */
[----:B------:R-:W2:Y:S08]  /*4570*/  LDC.64 R20, c[0x0][0x4c8] ;  /* 0x00013200ff147b82 */ /* 0x000eb00000000a00 */
[----:B------:R-:W3:Y:S08]  /*4580*/  LDC.64 R12, c[0x0][0x4a8] ;  /* 0x00012a00ff0c7b82 */ /* 0x000ef00000000a00 */
[----:B------:R-:W4:Y:S01]  /*4590*/  LDC.64 R16, c[0x0][0x458] ;  /* 0x00011600ff107b82 */ /* 0x000f220000000a00 */
[----:B0-----:R-:W-:-:S06]  /*45a0*/  IMAD.WIDE R22, R2, 0x4, R6 ;  /* 0x0000000402167825 */ /* 0x001fcc00078e0206 */
[----:B------:R-:W5:Y:S04]  /*45b0*/  LDG.E R22, desc[UR4][R22.64] ;  /* 0x0000000416167981 */ /* 0x000f68000c1e1900 */
[----:B--2---:R-:W2:Y:S04]  /*45c0*/  LDG.E.64 R6, desc[UR4][R20.64] ;  /* 0x0000000414067981 */ /* 0x004ea8000c1e1b00 */
[----:B---3--:R-:W2:Y:S04]  /*45d0*/  LDG.E.64 R12, desc[UR4][R12.64] ;  /* 0x000000040c0c7981 */ /* 0x008ea8000c1e1b00 */
[----:B----4-:R-:W3:Y:S01]  /*45e0*/  LDG.E.64 R16, desc[UR4][R16.64] ;  /* 0x0000000410107981 */ /* 0x010ee2000c1e1b00 */
[----:B-----5:R-:W3:Y:S01]  /*45f0*/  I2F.F64 R14, R22 ;  /* 0x00000016000e7312 */ /* 0x020ee20000201c00 */
[----:B--2---:R-:W-:-:S08]  /*4600*/  DADD R6, R6, -R12 ;  /* 0x0000000006067229 */ /* 0x004fd0000000080c */
[----:B---3--:R-:W-:Y:S01]  /*4610*/  DFMA R6, R14, R16, R6 ;  /* 0x000000100e06722b */ /* 0x008fe20000000006 */
[----:B------:R-:W-:-:S06]  /*4620*/  IMAD.WIDE R14, R2, 0x8, R8 ;  /* 0x00000008020e7825 */ /* 0x000fcc00078e0208 */
[----:B------:R1:W-:Y:S01]  /*4630*/  STG.E.64 desc[UR4][R14.64], R6 ;  /* 0x000000060e007986 */ /* 0x0003e2000c101b04 */
[----:B------:R-:W-:Y:S05]  /*4640*/  BRA `(.L_x_1194) ;  /* 0x0000000000d87947 */ /* 0x000fea0003800000 */
.L_x_1192:
[----:B------:R-:W0:Y:S01]  /*4650*/  LDC.64 R18, c[0x0][0x4b8] ;  /* 0x00012e00ff127b82 */ /* 0x000e220000000a00 */
[----:B------:R-:W-:-:S06]  /*4660*/  IMAD.WIDE R22, R2, 0x4, R6 ;  /* 0x0000000402167825 */ /* 0x000fcc00078e0206 */
[----:B------:R-:W2:Y:S01]  /*4670*/  LDG.E R22, desc[UR4][R22.64] ;  /* 0x0000000416167981 */ /* 0x000ea2000c1e1900 */
[----:B------:R-:W1:Y:S08]  /*4680*/  LDC.64 R20, c[0x0][0x4a8] ;  /* 0x00012a00ff147b82 */ /* 0x000e700000000a00 */
[----:B------:R-:W3:Y:S01]  /*4690*/  LDC.64 R4, c[0x0][0x458] ;  /* 0x00011600ff047b82 */ /* 0x000ee20000000a00 */
[----:B0-----:R0:W4:Y:S07]  /*46a0*/  LDG.E.64 R6, desc[UR4][R18.64] ;  /* 0x0000000412067981 */ /* 0x00112e000c1e1b00 */
[----:B------:R-:W5:Y:S01]  /*46b0*/  LDC.64 R28, c[0x0][0x470] ;  /* 0x00011c00ff1c7b82 */ /* 0x000f620000000a00 */
[----:B-1----:R-:W4:Y:S07]  /*46c0*/  LDG.E.64 R12, desc[UR4][R20.64] ;  /* 0x00000004140c7981 */ /* 0x002f2e000c1e1b00 */
[----:B------:R-:W1:Y:S01]  /*46d0*/  LDC.64 R26, c[0x0][0x4c0] ;  /* 0x00013000ff1a7b82 */ /* 0x000e620000000a00 */
[----:B---3--:R-:W3:Y:S01]  /*46e0*/  LDG.E.64 R16, desc[UR4][R4.64] ;  /* 0x0000000404107981 */ /* 0x008ee2000c1e1b00 */
[----:B------:R-:W-:-:S06]  /*46f0*/  IMAD.WIDE R24, R2, 0x8, R32 ;  /* 0x0000000802187825 */ /* 0x000fcc00078e0220 */
[----:B0-----:R-:W0:Y:S01]  /*4700*/  LDC.64 R18, c[0x0][0x500] ;  /* 0x00014000ff127b82 */ /* 0x001e220000000a00 */
[----:B-----5:R-:W-:Y:S01]  /*4710*/  IMAD.WIDE R28, R2, 0x4, R28 ;  /* 0x00000004021c7825 */ /* 0x020fe200078e021c */
[----:B--2---:R-:W3:Y:S01]  /*4720*/  I2F.F64 R14, R22 ;  /* 0x00000016000e7312 */ /* 0x004ee20000201c00 */
[----:B----4-:R-:W-:-:S08]  /*4730*/  DADD R6, R6, -R12 ;  /* 0x0000000006067229 */ /* 0x010fd0000000080c */
[----:B---3--:R-:W-:-:S07]  /*4740*/  DFMA R6, R14, R16, R6 ;  /* 0x000000100e06722b */ /* 0x008fce0000000006 */
[----:B------:R2:W-:Y:S04]  /*4750*/  STG.E.64 desc[UR4][R24.64], R6 ;  /* 0x0000000618007986 */ /* 0x0005e8000c101b04 */
[----:B------:R-:W3:Y:S04]  /*4760*/  LDG.E R28, desc[UR4][R28.64] ;  /* 0x000000041c1c7981 */ /* 0x000ee8000c1e1900 */
[----:B------:R-:W4:Y:S04]  /*4770*/  LDG.E.64 R14, desc[UR4][R20.64] ;  /* 0x00000004140e7981 */ /* 0x000f28000c1e1b00 */
[----:B-1----:R-:W4:Y:S04]  /*4780*/  LDG.E.64 R12, desc[UR4][R26.64] ;  /* 0x000000041a0c7981 */ /* 0x002f28000c1e1b00 */
[----:B------:R-:W5:Y:S01]  /*4790*/  LDG.E.64 R4, desc[UR4][R4.64] ;  /* 0x0000000404047981 */ /* 0x000f62000c1e1b00 */
[----:B------:R-:W1:Y:S01]  /*47a0*/  LDC.64 R22, c[0x0][0x4f0] ;  /* 0x00013c00ff167b82 */ /* 0x000e620000000a00 */
[----:B---3--:R-:W5:Y:S01]  /*47b0*/  I2F.F64 R16, R28 ;  /* 0x0000001c00107312 */ /* 0x008f620000201c00 */
[----:B----4-:R-:W-:Y:S01]  /*47c0*/  DADD R12, R12, -R14 ;  /* 0x000000000c0c7229 */ /* 0x010fe2000000080e */
[----:B0-----:R-:W-:-:S07]  /*47d0*/  IMAD.WIDE R14, R2, 0x8, R18 ;  /* 0x00000008020e7825 */ /* 0x001fce00078e0212 */
[----:B-----5:R-:W-:-:S07]  /*47e0*/  DFMA R12, R16, R4, R12 ;  /* 0x00000004100c722b */ /* 0x020fce000000000c */
[----:B------:R0:W-:Y:S04]  /*47f0*/  STG.E.64 desc[UR4][R14.64], R12 ;  /* 0x0000000c0e007986 */ /* 0x0001e8000c101b04 */
[----:B-1----:R-:W3:Y:S01]  /*4800*/  LDG.E R22, desc[UR4][R22.64] ;  /* 0x0000000416167981 */ /* 0x002ee2000c1e1900 */
[----:B------:R-:W1:Y:S03]  /*4810*/  LDC.64 R16, c[0x0][0x4e8] ;  /* 0x00013a00ff107b82 */ /* 0x000e660000000a00 */
[----:B-1----:R-:W4:Y:S01]  /*4820*/  LDG.E R16, desc[UR4][R16.64] ;  /* 0x0000000410107981 */ /* 0x002f22000c1e1900 */
[----:B------:R-:W-:Y:S02]  /*4830*/  IMAD.MOV.U32 R4, RZ, RZ, 0x1 ;  /* 0x00000001ff047424 */ /* 0x000fe400078e00ff */
[----:B---3--:R-:W-:-:S06]  /*4840*/  VIADD R18, R22, 0x1 ;  /* 0x0000000116127836 */ /* 0x008fcc0000000000 */
[----:B------:R-:W1:Y:S08]  /*4850*/  I2F.F64 R18, R18 ;  /* 0x0000001200127312 */ /* 0x000e700000201c00 */
[----:B-1----:R-:W2:Y:S02]  /*4860*/  MUFU.RCP64H R5, R19 ;  /* 0x0000001300057308 */ /* 0x002ea40000001800 */
[----:B--2---:R-:W-:-:S08]  /*4870*/  DFMA R6, -R18, R4, 1 ;  /* 0x3ff000001206742b */ /* 0x004fd00000000104 */
[----:B------:R-:W-:-:S08]  /*4880*/  DFMA R6, R6, R6, R6 ;  /* 0x000000060606722b */ /* 0x000fd00000000006 */
[----:B------:R-:W-:Y:S01]  /*4890*/  DFMA R6, R4, R6, R4 ;  /* 0x000000060406722b */ /* 0x000fe20000000004 */
[----:B----4-:R-:W1:Y:S07]  /*48a0*/  I2F.F64 R20, R16 ;  /* 0x0000001000147312 */ /* 0x010e6e0000201c00 */
[----:B------:R-:W-:-:S08]  /*48b0*/  DFMA R4, -R18, R6, 1 ;  /* 0x3ff000001204742b */ /* 0x000fd00000000106 */
[----:B------:R-:W-:-:S08]  /*48c0*/  DFMA R4, R6, R4, R6 ;  /* 0x000000040604722b */ /* 0x000fd00000000006 */
[----:B-1----:R-:W-:-:S08]  /*48d0*/  DMUL R6, R20, R4 ;  /* 0x0000000414067228 */ /* 0x002fd00000000000 */
[----:B0-----:R-:W-:-:S08]  /*48e0*/  DFMA R12, -R18, R6, R20 ;  /* 0x00000006120c722b */ /* 0x001fd00000000114 */
[----:B------:R-:W-:Y:S01]  /*48f0*/  DFMA R4, R4, R12, R6 ;  /* 0x0000000c0404722b */ /* 0x000fe20000000006 */
[----:B------:R-:W-:-:S09]  /*4900*/  FSETP.GEU.AND P1, PT, |R21|, 6.5827683646048100446e-37, PT ;  /* 0x036000001500780b */ /* 0x000fd20003f2e200 */
[----:B------:R-:W-:-:S05]  /*4910*/  FFMA R3, RZ, R19, R5 ;  /* 0x00000013ff037223 */ /* 0x000fca0000000005 */
[----:B------:R-:W-:-:S13]  /*4920*/  FSETP.GT.AND P0, PT, |R3|, 1.469367938527859385e-39, PT ;  /* 0x001000000300780b */ /* 0x000fda0003f04200 */
[----:B------:R-:W-:Y:S05]  /*4930*/  @P0 BRA P1, `(.L_x_1197) ;  /* 0x0000000000100947 */ /* 0x000fea0000800000 */
[----:B------:R-:W-:-:S07]  /*4940*/  MOV R4, 0x4960 ;  /* 0x0000496000047802 */ /* 0x000fce0000000f00 */
[----:B------:R-:W-:Y:S05]  /*4950*/  CALL.REL.NOINC `($__internal_18_$__cuda_sm20_div_rn_f64_full) ;  /* 0x0000006c00507944 */ /* 0x000fea0003c00000 */
[----:B------:R-:W-:Y:S01]  /*4960*/  MOV R4, R40 ;  /* 0x0000002800047202 */ /* 0x000fe20000000f00 */
[----:B------:R-:W-:-:S07]  /*4970*/  IMAD.MOV.U32 R5, RZ, RZ, R41 ;  /* 0x000000ffff057224 */ /* 0x000fce00078e0029 */
.L_x_1197:
[----:B------:R-:W0:Y:S02]  /*4980*/  LDC.64 R6, c[0x0][0x508] ;  /* 0x00014200ff067b82 */ /* 0x000e240000000a00 */
[----:B0-----:R-:W-:-:S05]  /*4990*/  IMAD.WIDE R6, R2, 0x8, R6 ;  /* 0x0000000802067825 */ /* 0x001fca00078e0206 */
[----:B------:R2:W-:Y:S02]  /*49a0*/  STG.E.64 desc[UR4][R6.64], R4 ;  /* 0x0000000406007986 */ /* 0x0005e4000c101b04 */
.L_x_1194:
[----:B012---:R-:W0:Y:S02]  /*49b0*/  LDC.64 R4, c[0x0][0x4b0] ;  /* 0x00012c00ff047b82 */ /* 0x007e240000000a00 */
[----:B0-----:R-:W2:Y:S06]  /*49c0*/  LDG.E.64 R20, desc[UR4][R4.64] ;  /* 0x0000000404147981 */ /* 0x001eac000c1e1b00 */
[----:B------:R-:W0:Y:S02]  /*49d0*/  LDC.64 R14, c[0x0][0x4d0] ;  /* 0x00013400ff0e7b82 */ /* 0x000e240000000a00 */
[----:B0-----:R-:W5:Y:S01]  /*49e0*/  LDG.E.64 R14, desc[UR4][R14.64] ;  /* 0x000000040e0e7981 */ /* 0x001f62000c1e1b00 */
[----:B------:R-:W0:Y:S01]  /*49f0*/  MUFU.RCP64H R7, 180 ;  /* 0x4066800000077908 */ /* 0x000e220000001800 */
[----:B------:R-:W-:Y:S01]  /*4a00*/  IMAD.MOV.U32 R16, RZ, RZ, 0x0 ;  /* 0x00000000ff107424 */ /* 0x000fe200078e00ff */
[----:B------:R-:W-:Y:S01]  /*4a10*/  MOV R17, 0x40668000 ;  /* 0x4066800000117802 */ /* 0x000fe20000000f00 */
[----:B------:R-:W-:-:S06]  /*4a20*/  IMAD.MOV.U32 R6, RZ, RZ, 0x1 ;  /* 0x00000001ff067424 */ /* 0x000fcc00078e00ff */
[----:B0-----:R-:W-:-:S08]  /*4a30*/  DFMA R12, R6, -R16, 1 ;  /* 0x3ff00000060c742b */ /* 0x001fd00000000810 */
[----:B------:R-:W-:-:S08]  /*4a40*/  DFMA R12, R12, R12, R12 ;  /* 0x0000000c0c0c722b */ /* 0x000fd0000000000c */
[----:B------:R-:W-:-:S08]  /*4a50*/  DFMA R12, R6, R12, R6 ;  /* 0x0000000c060c722b */ /* 0x000fd00000000006 */
[----:B------:R-:W-:-:S08]  /*4a60*/  DFMA R6, R12, -R16, 1 ;  /* 0x3ff000000c06742b */ /* 0x000fd00000000810 */
[----:B------:R-:W-:-:S08]  /*4a70*/  DFMA R6, R12, R6, R12 ;  /* 0x000000060c06722b */ /* 0x000fd0000000000c */
[----:B--2---:R-:W-:Y:S01]  /*4a80*/  DMUL R4, R20, R6 ;  /* 0x0000000614047228 */ /* 0x004fe20000000000 */
[----:B------:R-:W-:-:S07]  /*4a90*/  FSETP.GEU.AND P1, PT, |R21|, 6.5827683646048100446e-37, PT ;  /* 0x036000001500780b */ /* 0x000fce0003f2e200 */
        /* <DEDUP_REMOVED lines=8> */
[----:B-----5:R-:W-:Y:S05]  /*4b20*/  CALL.REL.NOINC `($__internal_18_$__cuda_sm20_div_rn_f64_full) ;  /* 0x0000006800dc7944 */ /* 0x020fea0003c00000 */
[----:B------:R-:W-:Y:S02]  /*4b30*/  IMAD.MOV.U32 R4, RZ, RZ, R40 ;  /* 0x000000ffff047224 */ /* 0x000fe400078e0028 */
[----:B------:R-:W-:-:S07]  /*4b40*/  IMAD.MOV.U32 R5, RZ, RZ, R41 ;  /* 0x000000ffff057224 */ /* 0x000fce00078e0029 */
.L_x_1198:
[----:B------:R-:W0:Y:S08]  /*4b50*/  LDC.64 R6, c[0x0][0x480] ;  /* 0x00012000ff067b82 */ /* 0x000e300000000a00 */
[----:B------:R-:W1:Y:S01]  /*4b60*/  LDC.64 R12, c[0x0][0x460] ;  /* 0x00011800ff0c7b82 */ /* 0x000e620000000a00 */
[----:B0-----:R-:W-:-:S06]  /*4b70*/  IMAD.WIDE R16, R2, 0x4, R6 ;  /* 0x0000000402107825 */ /* 0x001fcc00078e0206 */
[----:B------:R-:W2:Y:S04]  /*4b80*/  LDG.E R16, desc[UR4][R16.64] ;  /* 0x0000000410107981 */ /* 0x000ea8000c1e1900 */
[----:B-1----:R-:W3:Y:S01]  /*4b90*/  LDG.E.64 R12, desc[UR4][R12.64] ;  /* 0x000000040c0c7981 */ /* 0x002ee2000c1e1b00 */
[----:B------:R-:W0:Y:S01]  /*4ba0*/  MUFU.RCP64H R19, 180 ;  /* 0x4066800000137908 */ /* 0x000e220000001800 */
[----:B------:R-:W-:Y:S01]  /*4bb0*/  MOV R20, 0x0 ;  /* 0x0000000000147802 */ /* 0x000fe20000000f00 */
[----:B------:R-:W-:Y:S01]  /*4bc0*/  IMAD.MOV.U32 R21, RZ, RZ, 0x40668000 ;  /* 0x40668000ff157424 */ /* 0x000fe200078e00ff */
[----:B------:R-:W-:Y:S01]  /*4bd0*/  UMOV UR8, 0x54442d18 ;  /* 0x54442d1800087882 */ /* 0x000fe20000000000 */
[----:B------:R-:W-:Y:S01]  /*4be0*/  IMAD.MOV.U32 R18, RZ, RZ, 0x1 ;  /* 0x00000001ff127424 */ /* 0x000fe200078e00ff */
[----:B------:R-:W-:Y:S01]  /*4bf0*/  UMOV UR9, 0x400921fb ;  /* 0x400921fb00097882 */ /* 0x000fe20000000000 */
[----:B------:R-:W-:Y:S01]  /*4c00*/  BSSY.RECONVERGENT B0, `(.L_x_1199) ;  /* 0x0000016000007945 */ /* 0x000fe20003800200 */
[----:B-----5:R-:W-:-:S03]  /*4c10*/  DFMA R14, R4, -UR8, R14 ;  /* 0x80000008040e7c2b */ /* 0x020fc6000800000e */
        /* <DEDUP_REMOVED lines=14> */
[----:B------:R-:W-:Y:S01]  /*4d00*/  MOV R18, RZ ;  /* 0x000000ff00127202 */ /* 0x000fe20000000f00 */
[----:B------:R-:W-:Y:S01]  /*4d10*/  IMAD.MOV.U32 R19, RZ, RZ, 0x40668000 ;  /* 0x40668000ff137424 */ /* 0x000fe200078e00ff */
[----:B------:R-:W-:-:S07]  /*4d20*/  MOV R4, 0x4d40 ;  /* 0x00004d4000047802 */ /* 0x000fce0000000f00 */
[----:B------:R-:W-:Y:S05]  /*4d30*/  CALL.REL.NOINC `($__internal_18_$__cuda_sm20_div_rn_f64_full) ;  /* 0x0000006800587944 */ /* 0x000fea0003c00000 */
[----:B------:R-:W-:Y:S01]  /*4d40*/  IMAD.MOV.U32 R6, RZ, RZ, R40 ;  /* 0x000000ffff067224 */ /* 0x000fe200078e0028 */
[----:B------:R-:W-:-:S07]  /*4d50*/  MOV R7, R41 ;  /* 0x0000002900077202 */ /* 0x000fce0000000f00 */
.L_x_1200:
[----:B------:R-:W-:Y:S05]  /*4d60*/  BSYNC.RECONVERGENT B0 ;  /* 0x0000000000007941 */ /* 0x000fea0003800200 */
.L_x_1199:
[----:B------:R-:W0:Y:S01]  /*4d70*/  LDC.64 R28, c[0x0][0x510] ;  /* 0x00014400ff1c7b82 */ /* 0x000e220000000a00 */
[----:B------:R-:W-:Y:S01]  /*4d80*/  UMOV UR8, 0x54442d18 ;  /* 0x54442d1800087882 */ /* 0x000fe20000000000 */
[----:B------:R-:W-:Y:S02]  /*4d90*/  UMOV UR9, 0x400921fb ;  /* 0x400921fb00097882 */ /* 0x000fe40000000000 */
[----:B------:R-:W-:-:S04]  /*4da0*/  DFMA R6, R6, UR8, R14 ;  /* 0x0000000806067c2b */ /* 0x000fc8000800000e */
[----:B------:R-:W1:Y:S01]  /*4db0*/  LDC.64 R20, c[0x0][0x4b0] ;  /* 0x00012c00ff147b82 */ /* 0x000e620000000a00 */
[----:B0-----:R-:W-:-:S05]  /*4dc0*/  IMAD.WIDE R28, R2, 0x8, R28 ;  /* 0x00000008021c7825 */ /* 0x001fca00078e021c */
[----:B------:R0:W-:Y:S04]  /*4dd0*/  STG.E.64 desc[UR4][R28.64], R6 ;  /* 0x000000061c007986 */ /* 0x0001e8000c101b04 */
[----:B-1----:R-:W2:Y:S01]  /*4de0*/  LDG.E.64 R20, desc[UR4][R20.64] ;  /* 0x0000000414147981 */ /* 0x002ea2000c1e1b00 */
[----:B------:R-:W1:Y:S03]  /*4df0*/  LDC.64 R14, c[0x0][0x4d8] ;  /* 0x00013600ff0e7b82 */ /* 0x000e660000000a00 */
[----:B-1----:R-:W5:Y:S01]  /*4e00*/  LDG.E.64 R14, desc[UR4][R14.64] ;  /* 0x000000040e0e7981 */ /* 0x002f62000c1e1b00 */
[----:B------:R-:W1:Y:S01]  /*4e10*/  MUFU.RCP64H R5, 180 ;  /* 0x4066800000057908 */ /* 0x000e620000001800 */
[----:B------:R-:W-:-:S02]  /*4e20*/  HFMA2 R4, -RZ, RZ, 0, 5.9604644775390625e-08 ;  /* 0x00000001ff047431 */ /* 0x000fc400000001ff */
[----:B------:R-:W-:Y:S02]  /*4e30*/  IMAD.MOV.U32 R12, RZ, RZ, 0x0 ;  /* 0x00000000ff0c7424 */ /* 0x000fe400078e00ff */
[----:B------:R-:W-:-:S06]  /*4e40*/  IMAD.MOV.U32 R13, RZ, RZ, 0x40668000 ;  /* 0x40668000ff0d7424 */ /* 0x000fcc00078e00ff */
[----:B-1----:R-:W-:-:S08]  /*4e50*/  DFMA R16, R4, -R12, 1 ;  /* 0x3ff000000410742b */ /* 0x002fd0000000080c */
[----:B------:R-:W-:-:S08]  /*4e60*/  DFMA R16, R16, R16, R16 ;  /* 0x000000101010722b */ /* 0x000fd00000000010 */
[----:B------:R-:W-:-:S08]  /*4e70*/  DFMA R16, R4, R16, R4 ;  /* 0x000000100410722b */ /* 0x000fd00000000004 */
[----:B------:R-:W-:-:S08]  /*4e80*/  DFMA R12, R16, -R12, 1 ;  /* 0x3ff00000100c742b */ /* 0x000fd0000000080c */
[----:B------:R-:W-:-:S08]  /*4e90*/  DFMA R12, R16, R12, R16 ;  /* 0x0000000c100c722b */ /* 0x000fd00000000010 */
[----:B--2---:R-:W-:Y:S01]  /*4ea0*/  DMUL R4, R12, R20 ;  /* 0x000000140c047228 */ /* 0x004fe20000000000 */
[----:B------:R-:W-:-:S07]  /*4eb0*/  FSETP.GEU.AND P1, PT, |R21|, 6.5827683646048100446e-37, PT ;  /* 0x036000001500780b */ /* 0x000fce0003f2e200 */
[----:B0-----:R-:W-:-:S08]  /*4ec0*/  DFMA R6, R4, -180, R20 ;  /* 0xc06680000406782b */ /* 0x001fd00000000014 */
[----:B------:R-:W-:-:S10]  /*4ed0*/  DFMA R4, R12, R6, R4 ;  /* 0x000000060c04722b */ /* 0x000fd40000000004 */
[----:B------:R-:W-:-:S05]  /*4ee0*/  FFMA R3, RZ, 3.6015625, R5 ;  /* 0x40668000ff037823 */ /* 0x000fca0000000005 */
[----:B------:R-:W-:-:S13]  /*4ef0*/  FSETP.GT.AND P0, PT, |R3|, 1.469367938527859385e-39, PT ;  /* 0x001000000300780b */ /* 0x000fda0003f04200 */
[----:B------:R-:W-:Y:S05]  /*4f00*/  @P0 BRA P1, `(.L_x_1201) ;  /* 0x0000000000180947 */ /* 0x000fea0000800000 */
[----:B------:R-:W-:Y:S01]  /*4f10*/  IMAD.MOV.U32 R18, RZ, RZ, RZ ;  /* 0x000000ffff127224 */ /* 0x000fe200078e00ff */
[----:B------:R-:W-:Y:S01]  /*4f20*/  MOV R4, 0x4f50 ;  /* 0x00004f5000047802 */ /* 0x000fe20000000f00 */
[----:B------:R-:W-:-:S07]  /*4f30*/  IMAD.MOV.U32 R19, RZ, RZ, 0x40668000 ;  /* 0x40668000ff137424 */ /* 0x000fce00078e00ff */
[----:B-----5:R-:W-:Y:S05]  /*4f40*/  CALL.REL.NOINC `($__internal_18_$__cuda_sm20_div_rn_f64_full) ;  /* 0x0000006400d47944 */ /* 0x020fea0003c00000 */
[----:B------:R-:W-:Y:S01]  /*4f50*/  MOV R4, R40 ;  /* 0x0000002800047202 */ /* 0x000fe20000000f00 */
[----:B------:R-:W-:-:S07]  /*4f60*/  IMAD.MOV.U32 R5, RZ, RZ, R41 ;  /* 0x000000ffff057224 */ /* 0x000fce00078e0029 */
.L_x_1201:
[----:B------:R-:W0:Y:S08]  /*4f70*/  LDC.64 R6, c[0x0][0x488] ;  /* 0x00012200ff067b82 */ /* 0x000e300000000a00 */
[----:B------:R-:W1:Y:S01]  /*4f80*/  LDC.64 R12, c[0x0][0x460] ;  /* 0x00011800ff0c7b82 */ /* 0x000e620000000a00 */
[----:B0-----:R-:W-:-:S06]  /*4f90*/  IMAD.WIDE R16, R2, 0x4, R6 ;  /* 0x0000000402107825 */ /* 0x001fcc00078e0206 */
[----:B------:R-:W2:Y:S04]  /*4fa0*/  LDG.E R16, desc[UR4][R16.64] ;  /* 0x0000000410107981 */ /* 0x000ea8000c1e1900 */
[----:B-1----:R-:W3:Y:S01]  /*4fb0*/  LDG.E.64 R12, desc[UR4][R12.64] ;  /* 0x000000040c0c7981 */ /* 0x002ee2000c1e1b00 */
[----:B------:R-:W0:Y:S01]  /*4fc0*/  MUFU.RCP64H R19, 180 ;  /* 0x4066800000137908 */ /* 0x000e220000001800 */
[----:B------:R-:W-:Y:S01]  /*4fd0*/  IMAD.MOV.U32 R20, RZ, RZ, 0x0 ;  /* 0x00000000ff147424 */ /* 0x000fe200078e00ff */
[----:B------:R-:W-:Y:S01]  /*4fe0*/  MOV R21, 0x40668000 ;  /* 0x4066800000157802 */ /* 0x000fe20000000f00 */
[----:B------:R-:W-:Y:S01]  /*4ff0*/  IMAD.MOV.U32 R18, RZ, RZ, 0x1 ;  /* 0x00000001ff127424 */ /* 0x000fe200078e00ff */
[----:B------:R-:W-:Y:S01]  /*5000*/  UMOV UR8, 0x54442d18 ;  /* 0x54442d1800087882 */ /* 0x000fe20000000000 */
[----:B------:R-:W-:Y:S01]  /*5010*/  UMOV UR9, 0x400921fb ;  /* 0x400921fb00097882 */ /* 0x000fe20000000000 */
[----:B------:R-:W-:Y:S01]  /*5020*/  BSSY.RECONVERGENT B0, `(.L_x_1202) ;  /* 0x0000016000007945 */ /* 0x000fe20003800200 */
[----:B-----5:R-:W-:-:S02]  /*5030*/  DFMA R14, R4, -UR8, R14 ;  /* 0x80000008040e7c2b */ /* 0x020fc4000800000e */
        /* <DEDUP_REMOVED lines=17> */
[----:B------:R-:W-:Y:S05]  /*5150*/  CALL.REL.NOINC `($__internal_18_$__cuda_sm20_div_rn_f64_full) ;  /* 0x0000006400507944 */ /* 0x000fea0003c00000 */
[----:B------:R-:W-:Y:S02]  /*5160*/  IMAD.MOV.U32 R6, RZ, RZ, R40 ;  /* 0x000000ffff067224 */ /* 0x000fe400078e0028 */
[----:B------:R-:W-:-:S07]  /*5170*/  IMAD.MOV.U32 R7, RZ, RZ, R41 ;  /* 0x000000ffff077224 */ /* 0x000fce00078e0029 */
.L_x_1203:
[----:B------:R-:W-:Y:S05]  /*5180*/  BSYNC.RECONVERGENT B0 ;  /* 0x0000000000007941 */ /* 0x000fea0003800200 */
.L_x_1202:
        /* <DEDUP_REMOVED lines=11> */
[----:B------:R-:W-:-:S02]  /*5240*/  HFMA2 R12, -RZ, RZ, 0, 0 ;  /* 0x00000000ff0c7431 */ /* 0x000fc400000001ff */
        /* <DEDUP_REMOVED lines=14> */
[----:B------:R-:W-:Y:S01]  /*5330*/  MOV R18, RZ ;  /* 0x000000ff00127202 */ /* 0x000fe20000000f00 */
[----:B------:R-:W-:Y:S01]  /*5340*/  IMAD.MOV.U32 R19, RZ, RZ, 0x40668000 ;  /* 0x40668000ff137424 */ /* 0x000fe200078e00ff */
[----:B------:R-:W-:-:S07]  /*5350*/  MOV R4, 0x5370 ;  /* 0x0000537000047802 */ /* 0x000fce0000000f00 */
[----:B-----5:R-:W-:Y:S05]  /*5360*/  CALL.REL.NOINC `($__internal_18_$__cuda_sm20_div_rn_f64_full) ;  /* 0x0000006000cc7944 */ /* 0x020fea0003c00000 */
[----:B------:R-:W-:Y:S01]  /*5370*/  IMAD.MOV.U32 R4, RZ, RZ, R40 ;  /* 0x000000ffff047224 */ /* 0x000fe200078e0028 */
[----:B------:R-:W-:-:S07]  /*5380*/  MOV R5, R41 ;  /* 0x0000002900057202 */ /* 0x000fce0000000f00 */
.L_x_1204:
        /* <DEDUP_REMOVED lines=30> */
[----:B------:R-:W-:Y:S05]  /*5570*/  CALL.REL.NOINC `($__internal_18_$__cuda_sm20_div_rn_f64_full) ;  /* 0x0000006000487944 */ /* 0x000fea0003c00000 */
[----:B------:R-:W-:Y:S01]  /*5580*/  MOV R6, R40 ;  /* 0x0000002800067202 */ /* 0x000fe20000000f00 */
[----:B------:R-:W-:-:S07]  /*5590*/  IMAD.MOV.U32 R7, RZ, RZ, R41 ;  /* 0x000000ffff077224 */ /* 0x000fce00078e0029 */
.L_x_1206:
[----:B------:R-:W-:Y:S05]  /*55a0*/  BSYNC.RECONVERGENT B0 ;  /* 0x0000000000007941 */ /* 0x000fea0003800200 */
.L_x_1205:
[----:B------:R-:W0:Y:S01]  /*55b0*/  LDC.64 R4, c[0x0][0x520] ;  /* 0x00014800ff047b82 */ /* 0x000e220000000a00 */
[----:B------:R-:W-:Y:S01]  /*55c0*/  UMOV UR8, 0x54442d18 ;  /* 0x54442d1800087882 */ /* 0x000fe20000000000 */
[----:B------:R-:W-:Y:S01]  /*55d0*/  UMOV UR9, 0x400921fb ;  /* 0x400921fb00097882 */ /* 0x000fe20000000000 */
[----:B------:R-:W-:Y:S01]  /*55e0*/  IMAD.WIDE R10, R2, 0x8, R10 ;  /* 0x00000008020a7825 */ /* 0x000fe200078e020a */
[----:B------:R-:W-:-:S04]  /*55f0*/  DFMA R34, R6, UR8, R34 ;  /* 0x0000000806227c2b */ /* 0x000fc80008000022 */
[----:B------:R-:W1:Y:S01]  /*5600*/  LDC.64 R20, c[0x0][0x410] ;  /* 0x00010400ff147b82 */ /* 0x000e620000000a00 */
[----:B------:R-:W-:-:S04]  /*5610*/  IMAD.WIDE R32, R2, 0x8, R32 ;  /* 0x0000000802207825 */ /* 0x000fc800078e0220 */
[----:B------:R-:W-:-:S03]  /*5620*/  IMAD.WIDE R12, R2, 0x8, R8 ;  /* 0x00000008020c7825 */ /* 0x000fc600078e0208 */
[----:B------:R-:W2:Y:S01]  /*5630*/  LDC.64 R30, c[0x0][0x528] ;  /* 0x00014a00ff1e7b82 */ /* 0x000ea20000000a00 */
[----:B0-----:R-:W-:-:S05]  /*5640*/  IMAD.WIDE R4, R2, 0x8, R4 ;  /* 0x0000000802047825 */ /* 0x001fca00078e0204 */
[----:B------:R0:W-:Y:S04]  /*5650*/  STG.E.64 desc[UR4][R4.64], R34 ;  /* 0x0000002204007986 */ /* 0x0001e8000c101b04 */
[----:B------:R-:W3:Y:S04]  /*5660*/  LDG.E.64 R16, desc[UR4][R10.64] ;  /* 0x000000040a107981 */ /* 0x000ee8000c1e1b00 */
[----:B-1----:R-:W3:Y:S04]  /*5670*/  LDG.E.64 R24, desc[UR4][R20.64+0x8] ;  /* 0x0000080414187981 */ /* 0x002ee8000c1e1b00 */
[----:B------:R-:W4:Y:S01]  /*5680*/  LDG.E.64 R6, desc[UR4][R32.64] ;  /* 0x0000000420067981 */ /* 0x000f22000c1e1b00 */
[----:B------:R-:W1:Y:S03]  /*5690*/  LDC.64 R8, c[0x0][0x418] ;  /* 0x00010600ff087b82 */ /* 0x000e660000000a00 */
[----:B------:R-:W4:Y:S04]  /*56a0*/  LDG.E.64 R22, desc[UR4][R20.64] ;  /* 0x0000000414167981 */ /* 0x000f28000c1e1b00 */
[----:B------:R-:W2:Y:S01]  /*56b0*/  LDG.E.64 R18, desc[UR4][R12.64] ;  /* 0x000000040c127981 */ /* 0x000ea2000c1e1b00 */
[----:B0-----:R-:W0:Y:S03]  /*56c0*/  LDC.64 R34, c[0x0][0x530] ;  /* 0x00014c00ff227b82 */ /* 0x001e260000000a00 */
[----:B------:R-:W2:Y:S01]  /*56d0*/  LDG.E.64 R26, desc[UR4][R20.64+0x10] ;  /* 0x00001004141a7981 */ /* 0x000ea2000c1e1b00 */
[----:B---3--:R-:W-:-:S08]  /*56e0*/  DMUL R16, R16, R24 ;  /* 0x0000001810107228 */ /* 0x008fd00000000000 */
[----:B----4-:R-:W-:-:S08]  /*56f0*/  DFMA R6, R6, R22, R16 ;  /* 0x000000160606722b */ /* 0x010fd00000000010 */
[----:B--2---:R-:W-:Y:S01]  /*5700*/  DFMA R18, R18, R26, R6 ;  /* 0x0000001a1212722b */ /* 0x004fe20000000006 */
[----:B------:R-:W-:-:S06]  /*5710*/  IMAD.WIDE R6, R2, 0x8, R30 ;  /* 0x0000000802067825 */ /* 0x000fcc00078e021e */
[----:B------:R0:W-:Y:S04]  /*5720*/  STG.E.64 desc[UR4][R6.64], R18 ;  /* 0x0000001206007986 */ /* 0x0001e8000c101b04 */
[----:B------:R-:W2:Y:S04]  /*5730*/  LDG.E.64 R16, desc[UR4][R10.64] ;  /* 0x000000040a107981 */ /* 0x000ea8000c1e1b00 */
[----:B-1----:R-:W2:Y:S04]  /*5740*/  LDG.E.64 R26, desc[UR4][R8.64+0x8] ;  /* 0x00000804081a7981 */ /* 0x002ea8000c1e1b00 */
[----:B------:R-:W3:Y:S04]  /*5750*/  LDG.E.64 R22, desc[UR4][R32.64] ;  /* 0x0000000420167981 */ /* 0x000ee8000c1e1b00 */
[----:B------:R-:W3:Y:S04]  /*5760*/  LDG.E.64 R24, desc[UR4][R8.64] ;  /* 0x0000000408187981 */ /* 0x000ee8000c1e1b00 */
[----:B------:R-:W4:Y:S04]  /*5770*/  LDG.E.64 R20, desc[UR4][R12.64] ;  /* 0x000000040c147981 */ /* 0x000f28000c1e1b00 */
[----:B------:R-:W4:Y:S01]  /*5780*/  LDG.E.64 R30, desc[UR4][R8.64+0x10] ;  /* 0x00001004081e7981 */ /* 0x000f22000c1e1b00 */
[----:B0-----:R-:W-:-:S02]  /*5790*/  IMAD.WIDE R18, R2, 0x8, R34 ;  /* 0x0000000802127825 */ /* 0x001fc400078e0222 */
[----:B------:R-:W0:Y:S01]  /*57a0*/  LDC.64 R34, c[0x0][0x398] ;  /* 0x0000e600ff227b82 */ /* 0x000e220000000a00 */
[----:B--2---:R-:W-:-:S07]  /*57b0*/  DMUL R26, R16, R26 ;  /* 0x0000001a101a7228 */ /* 0x004fce0000000000 */
[----:B------:R-:W1:Y:S01]  /*57c0*/  LDC.64 R16, c[0x0][0x420] ;  /* 0x00010800ff107b82 */ /* 0x000e620000000a00 */
[----:B---3--:R-:W-:-:S07]  /*57d0*/  DFMA R22, R22, R24, R26 ;  /* 0x000000181616722b */ /* 0x008fce000000001a */
[----:B------:R-:W2:Y:S01]  /*57e0*/  LDC.64 R26, c[0x0][0x538] ;  /* 0x00014e00ff1a7b82 */ /* 0x000ea20000000a00 */
[----:B----4-:R-:W-:-:S07]  /*57f0*/  DFMA R20, R20, R30, R22 ;  /* 0x0000001e1414722b */ /* 0x010fce0000000016 */
[----:B------:R-:W3:Y:S01]  /*5800*/  LDC.64 R30, c[0x0][0x498] ;  /* 0x00012600ff1e7b82 */ /* 0x000ee20000000a00 */
[----:B------:R-:W-:Y:S04]  /*5810*/  STG.E.64 desc[UR4][R18.64], R20 ;  /* 0x0000001412007986 */ /* 0x000fe8000c101b04 */
[----:B------:R-:W4:Y:S04]  /*5820*/  LDG.E.64 R10, desc[UR4][R10.64] ;  /* 0x000000040a0a7981 */ /* 0x000f28000c1e1b00 */
[----:B-1----:R-:W4:Y:S04]  /*5830*/  LDG.E.64 R22, desc[UR4][R16.64+0x8] ;  /* 0x0000080410167981 */ /* 0x002f28000c1e1b00 */
[----:B------:R-:W3:Y:S04]  /*5840*/  LDG.E.64 R32, desc[UR4][R32.64] ;  /* 0x0000000420207981 */ /* 0x000ee8000c1e1b00 */
[----:B------:R-:W3:Y:S04]  /*5850*/  LDG.E.64 R8, desc[UR4][R16.64] ;  /* 0x0000000410087981 */ /* 0x000ee8000c1e1b00 */
[----:B------:R-:W3:Y:S04]  /*5860*/  LDG.E.64 R12, desc[UR4][R12.64] ;  /* 0x000000040c0c7981 */ /* 0x000ee8000c1e1b00 */
[----:B------:R1:W3:Y:S02]  /*5870*/  LDG.E.64 R24, desc[UR4][R16.64+0x10] ;  /* 0x0000100410187981 */ /* 0x0002e4000c1e1b00 */
[----:B-1----:R-:W1:Y:S01]  /*5880*/  LDC.64 R16, c[0x0][0x3a0] ;  /* 0x0000e800ff107b82 */ /* 0x002e620000000a00 */
[----:B----4-:R-:W-:Y:S01]  /*5890*/  DMUL R22, R10, R22 ;  /* 0x000000160a167228 */ /* 0x010fe20000000000 */
[----:B--2---:R-:W-:-:S07]  /*58a0*/  IMAD.WIDE R10, R2, 0x8, R26 ;  /* 0x00000008020a7825 */ /* 0x004fce00078e021a */
[----:B---3--:R-:W-:-:S08]  /*58b0*/  DFMA R8, R32, R8, R22 ;  /* 0x000000082008722b */ /* 0x008fd00000000016 */
[----:B------:R-:W-:Y:S01]  /*58c0*/  DFMA R24, R12, R24, R8 ;  /* 0x000000180c18722b */ /* 0x000fe20000000008 */
[----:B------:R-:W-:Y:S01]  /*58d0*/  IMAD.WIDE R8, R2, 0x4, R30 ;  /* 0x0000000402087825 */ /* 0x000fe200078e021e */
[----:B------:R-:W2:Y:S05]  /*58e0*/  LDC.64 R12, c[0x0][0x3a8] ;  /* 0x0000ea00ff0c7b82 */ /* 0x000eaa0000000a00 */
[----:B------:R3:W-:Y:S04]  /*58f0*/  STG.E.64 desc[UR4][R10.64], R24 ;  /* 0x000000180a007986 */ /* 0x0007e8000c101b04 */
[----:B------:R-:W0:Y:S04]  /*5900*/  LDG.E R3, desc[UR4][R8.64] ;  /* 0x0000000408037981 */ /* 0x000e28000c1e1900 */
[----:B------:R-:W4:Y:S04]  /*5910*/  LDG.E.64 R40, desc[UR4][R4.64] ;  /* 0x0000000404287981 */ /* 0x000f28000c1e1b00 */
[----:B------:R0:W5:Y:S04]  /*5920*/  LDG.E.64 R36, desc[UR4][R28.64] ;  /* 0x000000041c247981 */ /* 0x000168000c1e1b00 */
[----:B------:R0:W5:Y:S02]  /*5930*/  LDG.E.64 R32, desc[UR4][R14.64] ;  /* 0x000000040e207981 */ /* 0x000164000c1e1b00 */
[----:B0-----:R-:W-:-:S04]  /*5940*/  IMAD.WIDE R34, R3, 0x8, R34 ;  /* 0x0000000803227825 */ /* 0x001fc800078e0222 */
[C---:B--2---:R-:W-:Y:S02]  /*5950*/  IMAD.WIDE R12, R3.reuse, 0x8, R12 ;  /* 0x00000008030c7825 */ /* 0x044fe400078e020c */
[----:B------:R-:W5:Y:S02]  /*5960*/  LDG.E.64 R34, desc[UR4][R34.64] ;  /* 0x0000000422227981 */ /* 0x000f64000c1e1b00 */
[----:B-1----:R-:W-:Y:S02]  /*5970*/  IMAD.WIDE R16, R3, 0x8, R16 ;  /* 0x0000000803107825 */ /* 0x002fe400078e0210 */
[----:B------:R-:W5:Y:S04]  /*5980*/  LDG.E.64 R12, desc[UR4][R12.64] ;  /* 0x000000040c0c7981 */ /* 0x000f68000c1e1b00 */
[----:B---3--:R0:W5:Y:S01]  /*5990*/  LDG.E.64 R10, desc[UR4][R16.64] ;  /* 0x00000004100a7981 */ /* 0x008162000c1e1b00 */
[----:B----4-:R-:W-:Y:S01]  /*59a0*/  DSETP.NEU.AND P3, PT, |R40|, +INF , PT ;  /* 0x7ff000002800742a */ /* 0x010fe20003f6d200 */
        /* <DEDUP_REMOVED lines=24> */
[----:B-----5:R-:W-:Y:S05]  /*5b30*/  CALL.REL.NOINC `($_Z20Vext_cal_ini_upgradePiPdS0_S0_S0_S0_S_S0_S0_S0_S0_S0_S_S_S_S0_S0_S0_S0_S0_S0_S0_S_S_S_S_S_S0_S0_S_S_S_S_S_S_S_S_S0_S0_S0_S0_S0_S0_S0_S0_S_S_S0_S0_S0_S0_S0_S0_S0_S0_S0_S0_S0_S0_S0_S0_S0_S0_S0_S0_S0_S0_$__internal_trig_reduction_slowpathd) ;  /* 0x0000006c00a87944 */ /* 0x020fea0003c00000 */
[----:B------:R-:W-:Y:S01]  /*5b40*/  IMAD.MOV.U32 R30, RZ, RZ, R18 ;  /* 0x000000ffff1e7224 */ /* 0x000fe200078e0012 */
[----:B------:R-:W-:-:S07]  /*5b50*/  MOV R31, R19 ;  /* 0x00000013001f7202 */ /* 0x000fce0000000f00 */
.L_x_1210:
[----:B------:R-:W-:Y:S05]  /*5b60*/  BSYNC.RECONVERGENT B3 ;  /* 0x0000000000037941 */ /* 0x000fea0003800200 */
.L_x_1209:
[----:B------:R-:W-:-:S07]  /*5b70*/  VIADD R3, R17, 0x1 ;  /* 0x0000000111037836 */ /* 0x000fce0000000000 */
.L_x_1208:
[----:B------:R-:W-:Y:S05]  /*5b80*/  BSYNC.RECONVERGENT B2 ;  /* 0x0000000000027941 */ /* 0x000fea0003800200 */
.L_x_1207:
        /* <DEDUP_REMOVED lines=14> */
[----:B------:R-:W-:Y:S02]  /*5c70*/  FSEL R39, -R39, 0.11223486810922622681, !P0 ;  /* 0x3de5db6527277808 */ /* 0x000fe40004000100 */
[----:B------:R-:W-:-:S10]  /*5c80*/  FSEL R38, R38, -8.06006814911005101289e+34, !P0 ;  /* 0xf9785eba26267808 */ /* 0x000fd40004000000 */
[----:B0-----:R-:W-:Y:S02]  /*5c90*/  @!P4 DMUL R44, RZ, R32 ;  /* 0x00000020ff2cc228 */ /* 0x001fe40000000000 */
        /* <DEDUP_REMOVED lines=11> */
[----:B------:R-:W-:Y:S02]  /*5d50*/  @!P4 MOV R3, 0x1 ;  /* 0x000000010003c802 */ /* 0x000fe40000000f00 */
        /* <DEDUP_REMOVED lines=24> */
[----:B------:R-:W-:Y:S05]  /*5ee0*/  CALL.REL.NOINC `($_Z20Vext_cal_ini_upgradePiPdS0_S0_S0_S0_S_S0_S0_S0_S0_S0_S_S_S_S0_S0_S0_S0_S0_S0_S0_S_S_S_S_S_S0_S0_S_S_S_S_S_S_S_S_S0_S0_S0_S0_S0_S0_S0_S0_S_S_S0_S0_S0_S0_S0_S0_S0_S0_S0_S0_S0_S0_S0_S0_S0_S0_S0_S0_S0_S0_$__internal_trig_reduction_slowpathd) ;  /* 0x0000006800bc7944 */ /* 0x000fea0003c00000 */
[----:B------:R-:W-:Y:S01]  /*5ef0*/  MOV R44, R18 ;  /* 0x00000012002c7202 */ /* 0x000fe20000000f00 */
[----:B------:R-:W-:-:S07]  /*5f00*/  IMAD.MOV.U32 R45, RZ, RZ, R19 ;  /* 0x000000ffff2d7224 */ /* 0x000fce00078e0013 */
.L_x_1214:
[----:B------:R-:W-:Y:S05]  /*5f10*/  BSYNC.RECONVERGENT B3 ;  /* 0x0000000000037941 */ /* 0x000fea0003800200 */
.L_x_1213:
[----:B------:R-:W-:-:S07]  /*5f20*/  VIADD R3, R17, 0x1 ;  /* 0x0000000111037836 */ /* 0x000fce0000000000 */
.L_x_1212:
[----:B------:R-:W-:Y:S05]  /*5f30*/  BSYNC.RECONVERGENT B2 ;  /* 0x0000000000027941 */ /* 0x000fea0003800200 */
.L_x_1211:
        /* <DEDUP_REMOVED lines=10> */
[----:B------:R-:W-:Y:S01]  /*5fe0*/  DMUL R34, R34, R30 ;  /* 0x0000001e22227228 */ /* 0x000fe20000000000 */
[----:B------:R-:W-:Y:S01]  /*5ff0*/  ISETP.NE.U32.AND P0, PT, R38, 0x1, PT ;  /* 0x000000012600780c */ /* 0x000fe20003f05070 */
[----:B------:R-:W-:Y:S01]  /*6000*/  IMAD.MOV.U32 R38, RZ, RZ, 0x20fd8164 ;  /* 0x20fd8164ff267424 */ /* 0x000fe200078e00ff */
[----:B------:R-:W-:Y:S02]  /*6010*/  BSSY.RECONVERGENT B2, `(.L_x_1215) ;  /* 0x000002c000027945 */ /* 0x000fe40003800200 */
[----:B------:R-:W-:-:S02]  /*6020*/  FSEL R39, -R39, 0.11223486810922622681, !P0 ;  /* 0x3de5db6527277808 */ /* 0x000fc40004000100 */
[----:B------:R-:W-:-:S06]  /*6030*/  FSEL R38, R38, -8.06006814911005101289e+34, !P0 ;  /* 0xf9785eba26267808 */ /* 0x000fcc0004000000 */
[----:B--2---:R-:W-:Y:S02]  /*6040*/  DFMA R16, R42, R38, R16 ;  /* 0x000000262a10722b */ /* 0x004fe40000000010 */
[----:B------:R-:W-:-:S06]  /*6050*/  @!P3 DMUL R38, RZ, R40 ;  /* 0x00000028ff26b228 */ /* 0x000fcc0000000000 */
        /* <DEDUP_REMOVED lines=35> */
[----:B------:R-:W-:Y:S05]  /*6290*/  CALL.REL.NOINC `($_Z20Vext_cal_ini_upgradePiPdS0_S0_S0_S0_S_S0_S0_S0_S0_S0_S_S_S_S0_S0_S0_S0_S0_S0_S0_S_S_S_S_S_S0_S0_S_S_S_S_S_S_S_S_S0_S0_S0_S0_S0_S0_S0_S0_S_S_S0_S0_S0_S0_S0_S0_S0_S0_S0_S0_S0_S0_S0_S0_S0_S0_S0_S0_S0_S0_$__internal_trig_reduction_slowpathd) ;  /* 0x0000006400d07944 */ /* 0x000fea0003c00000 */
[----:B------:R-:W-:Y:S01]  /*62a0*/  IMAD.MOV.U32 R3, RZ, RZ, R17 ;  /* 0x000000ffff037224 */ /* 0x000fe200078e0011 */
[----:B------:R-:W-:Y:S01]  /*62b0*/  MOV R39, R19 ;  /* 0x0000001300277202 */ /* 0x000fe20000000f00 */
[----:B------:R-:W-:-:S07]  /*62c0*/  IMAD.MOV.U32 R38, RZ, RZ, R18 ;  /* 0x000000ffff267224 */ /* 0x000fce00078e0012 */
.L_x_1216:
[----:B------:R-:W-:Y:S05]  /*62d0*/  BSYNC.RECONVERGENT B2 ;  /* 0x0000000000027941 */ /* 0x000fea0003800200 */
.L_x_1215:
        /* <DEDUP_REMOVED lines=12> */
[----:B------:R-:W-:Y:S01]  /*63a0*/  HFMA2 R40, -RZ, RZ, 0.00974273681640625, -2.12192535400390625e-05 ;  /* 0x20fd8164ff287431 */ /* 0x000fe200000001ff */
[----:B------:R-:W-:-:S02]  /*63b0*/  DSETP.NEU.AND P3, PT, |R36|, +INF , PT ;  /* 0x7ff000002400742a */ /* 0x000fc40003f6d200 */
        /* <DEDUP_REMOVED lines=39> */
[----:B------:R-:W-:Y:S05]  /*6630*/  CALL.REL.NOINC `($_Z20Vext_cal_ini_upgradePiPdS0_S0_S0_S0_S_S0_S0_S0_S0_S0_S_S_S_S0_S0_S0_S0_S0_S0_S0_S_S_S_S_S_S0_S0_S_S_S_S_S_S_S_S_S0_S0_S0_S0_S0_S0_S0_S0_S_S_S0_S0_S0_S0_S0_S0_S0_S0_S0_S0_S0_S0_S0_S0_S0_S0_S0_S0_S0_S0_$__internal_trig_reduction_slowpathd) ;  /* 0x0000006000e87944 */ /* 0x000fea0003c00000 */
[----:B------:R-:W-:Y:S01]  /*6640*/  IMAD.MOV.U32 R44, RZ, RZ, R18 ;  /* 0x000000ffff2c7224 */ /* 0x000fe200078e0012 */
[----:B------:R-:W-:-:S07]  /*6650*/  MOV R45, R19 ;  /* 0x00000013002d7202 */ /* 0x000fce0000000f00 */
.L_x_1220:
[----:B------:R-:W-:Y:S05]  /*6660*/  BSYNC.RECONVERGENT B3 ;  /* 0x0000000000037941 */ /* 0x000fea0003800200 */
.L_x_1219:
[----:B------:R-:W-:-:S07]  /*6670*/  VIADD R3, R17, 0x1 ;  /* 0x0000000111037836 */ /* 0x000fce0000000000 */
.L_x_1218:
[----:B------:R-:W-:Y:S05]  /*6680*/  BSYNC.RECONVERGENT B2 ;  /* 0x0000000000027941 */ /* 0x000fea0003800200 */
.L_x_1217:
        /* <DEDUP_REMOVED lines=27> */
[----:B------:R-:W-:Y:S02]  /*6840*/  @!P3 MOV R3, RZ ;  /* 0x000000ff0003b202 */ /* 0x000fe40000000f00 */
        /* <DEDUP_REMOVED lines=25> */
[----:B------:R-:W-:Y:S02]  /*69e0*/  IMAD.MOV.U32 R38, RZ, RZ, R18 ;  /* 0x000000ffff267224 */ /* 0x000fe400078e0012 */
[----:B------:R-:W-:-:S07]  /*69f0*/  IMAD.MOV.U32 R39, RZ, RZ, R19 ;  /* 0x000000ffff277224 */ /* 0x000fce00078e0013 */
.L_x_1222:
[----:B------:R-:W-:Y:S05]  /*6a00*/  BSYNC.RECONVERGENT B2 ;  /* 0x0000000000027941 */ /* 0x000fea0003800200 */
.L_x_1221:
        /* <DEDUP_REMOVED lines=55> */
.L_x_1224:
[----:B------:R-:W-:Y:S05]  /*6d80*/  BSYNC.RECONVERGENT B2 ;  /* 0x0000000000027941 */ /* 0x000fea0003800200 */
.L_x_1223:
        /* <DEDUP_REMOVED lines=11> */
[----:B------:R-:W-:-:S03]  /*6e40*/  HFMA2 R32, -RZ, RZ, 0.00974273681640625, -2.12192535400390625e-05 ;  /* 0x20fd8164ff207431 */ /* 0x000fc600000001ff */
[----:B------:R-:W-:Y:S02]  /*6e50*/  FSEL R33, -R33, 0.11223486810922622681, !P0 ;  /* 0x3de5db6521217808 */ /* 0x000fe40004000100 */
[----:B------:R-:W-:-:S06]  /*6e60*/  FSEL R32, R32, -8.06006814911005101289e+34, !P0 ;  /* 0xf9785eba20207808 */ /* 0x000fcc0004000000 */
[----:B--2---:R-:W-:-:S08]  /*6e70*/  DFMA R16, R44, R32, R16 ;  /* 0x000000202c10722b */ /* 0x004fd00000000010 */
[----:B------:R-:W-:Y:S02]  /*6e80*/  DFMA R16, R44, R16, R18 ;  /* 0x000000102c10722b */ /* 0x000fe40000000012 */
[C---:B------:R-:W-:Y:S02]  /*6e90*/  DMUL R18, R10.reuse, R40 ;  /* 0x000000280a127228 */ /* 0x040fe40000000000 */
[----:B------:R-:W-:Y:S02]  /*6ea0*/  DMUL R10, R10, R36 ;  /* 0x000000240a0a7228 */ /* 0x000fe40000000000 */
[----:B------:R-:W-:Y:S02]  /*6eb0*/  DMUL R40, R12, R40 ;  /* 0x000000280c287228 */ /* 0x000fe40000000000 */
[----:B---3--:R-:W-:Y:S02]  /*6ec0*/  DFMA R16, R44, R16, R20 ;  /* 0x000000102c10722b */ /* 0x008fe40000000014 */
[----:B------:R-:W-:-:S02]  /*6ed0*/  DFMA R34, R42, -R18, R34 ;  /* 0x800000122a22722b */ /* 0x000fc40000000022 */
[----:B------:R-:W-:Y:S02]  /*6ee0*/  DMUL R18, R30, R10 ;  /* 0x0000000a1e127228 */ /* 0x000fe40000000000 */
[----:B------:R-:W-:Y:S02]  /*6ef0*/  DMUL R12, R12, R42 ;  /* 0x0000002a0c0c7228 */ /* 0x000fe40000000000 */
[----:B------:R-:W-:-:S06]  /*6f00*/  DFMA R16, R44, R16, R22 ;  /* 0x000000102c10722b */ /* 0x000fcc0000000016 */
[----:B------:R-:W-:Y:S02]  /*6f10*/  DMUL R12, R30, R12 ;  /* 0x0000000c1e0c7228 */ /* 0x000fe40000000000 */
[C---:B----4-:R-:W-:Y:S01]  /*6f20*/  DFMA R16, R44.reuse, R16, R24 ;  /* 0x000000102c10722b */ /* 0x050fe20000000018 */
[----:B------:R-:W0:Y:S07]  /*6f30*/  LDC.64 R30, c[0x0][0x3a0] ;  /* 0x0000e800ff1e7b82 */ /* 0x000e2e0000000a00 */
        /* <DEDUP_REMOVED lines=10> */
[----:B------:R-:W-:-:S08]  /*6fe0*/  DFMA R18, R10, R18, R34 ;  /* 0x000000120a12722b */ /* 0x000fd00000000022 */
[----:B------:R-:W-:Y:S01]  /*6ff0*/  DFMA R18, R36, R40, R18 ;  /* 0x000000282412722b */ /* 0x000fe20000000012 */
[----:B------:R-:W2:Y:S07]  /*7000*/  LDC.64 R40, c[0x0][0x398] ;  /* 0x0000e600ff287b82 */ /* 0x000eae0000000a00 */
[----:B------:R-:W-:Y:S01]  /*7010*/  DFMA R12, R10, R12, R18 ;  /* 0x0000000c0a0c722b */ /* 0x000fe20000000012 */
[----:B-1----:R-:W-:Y:S02]  /*7020*/  IMAD.WIDE R10, R2, 0x8, R16 ;  /* 0x00000008020a7825 */ /* 0x002fe400078e0210 */
[----:B------:R-:W1:Y:S04]  /*7030*/  LDC.64 R16, c[0x0][0x3a8] ;  /* 0x0000ea00ff107b82 */ /* 0x000e680000000a00 */
        /* <DEDUP_REMOVED lines=8> */
[----:B-1----:R-:W-:Y:S02]  /*70c0*/  IMAD.WIDE R16, R3, 0x8, R16 ;  /* 0x0000000803107825 */ /* 0x002fe400078e0210 */
        /* <DEDUP_REMOVED lines=28> */
[----:B------:R-:W-:Y:S01]  /*7290*/  MOV R38, R18 ;  /* 0x0000001200267202 */ /* 0x000fe20000000f00 */
[----:B------:R-:W-:-:S07]  /*72a0*/  IMAD.MOV.U32 R39, RZ, RZ, R19 ;  /* 0x000000ffff277224 */ /* 0x000fce00078e0013 */
.L_x_1226:
[----:B------:R-:W-:Y:S05]  /*72b0*/  BSYNC.RECONVERGENT B2 ;  /* 0x0000000000027941 */ /* 0x000fea0003800200 */
.L_x_1225:
        /* <DEDUP_REMOVED lines=56> */
.L_x_1230:
[----:B------:R-:W-:Y:S05]  /*7640*/  BSYNC.RECONVERGENT B3 ;  /* 0x0000000000037941 */ /* 0x000fea0003800200 */
.L_x_1229:
[----:B------:R-:W-:-:S07]  /*7650*/  VIADD R3, R17, 0x1 ;  /* 0x0000000111037836 */ /* 0x000fce0000000000 */
.L_x_1228:
[----:B------:R-:W-:Y:S05]  /*7660*/  BSYNC.RECONVERGENT B2 ;  /* 0x0000000000027941 */ /* 0x000fea0003800200 */
.L_x_1227:
        /* <DEDUP_REMOVED lines=55> */
[----:B------:R-:W-:Y:S02]  /*79e0*/  IMAD.MOV.U32 R38, RZ, RZ, R18 ;  /* 0x000000ffff267224 */ /* 0x000fe400078e0012 */
[----:B------:R-:W-:-:S07]  /*79f0*/  IMAD.MOV.U32 R39, RZ, RZ, R19 ;  /* 0x000000ffff277224 */ /* 0x000fce00078e0013 */
.L_x_1234:
[----:B------:R-:W-:Y:S05]  /*7a00*/  BSYNC.RECONVERGENT B3 ;  /* 0x0000000000037941 */ /* 0x000fea0003800200 */
.L_x_1233:
[----:B------:R-:W-:-:S07]  /*7a10*/  IADD3 R3, PT, PT, R17, 0x1, RZ ;  /* 0x0000000111037810 */ /* 0x000fce0007ffe0ff */
.L_x_1232:
[----:B------:R-:W-:Y:S05]  /*7a20*/  BSYNC.RECONVERGENT B2 ;  /* 0x0000000000027941 */ /* 0x000fea0003800200 */
.L_x_1231:
        /* <DEDUP_REMOVED lines=12> */
[----:B------:R-:W-:Y:S01]  /*7af0*/  DSETP.NEU.AND P3, PT, |R32|, +INF , PT ;  /* 0x7ff000002000742a */ /* 0x000fe20003f6d200 */
[----:B------:R-:W-:-:S02]  /*7b00*/  MOV R36, 0x20fd8164 ;  /* 0x20fd816400247802 */ /* 0x000fc40000000f00 */
[----:B------:R-:W-:Y:S02]  /*7b10*/  FSEL R37, -R37, 0.11223486810922622681, !P0 ;  /* 0x3de5db6525257808 */ /* 0x000fe40004000100 */
[----:B------:R-:W-:-:S09]  /*7b20*/  FSEL R36, R36, -8.06006814911005101289e+34, !P0 ;  /* 0xf9785eba24247808 */ /* 0x000fd20004000000 */
        /* <DEDUP_REMOVED lines=40> */
.L_x_1238:
[----:B------:R-:W-:Y:S05]  /*7db0*/  BSYNC.RECONVERGENT B3 ;  /* 0x0000000000037941 */ /* 0x000fea0003800200 */
.L_x_1237:
[----:B------:R-:W-:-:S07]  /*7dc0*/  VIADD R3, R17, 0x1 ;  /* 0x0000000111037836 */ /* 0x000fce0000000000 */
.L_x_1236:
[----:B------:R-:W-:Y:S05]  /*7dd0*/  BSYNC.RECONVERGENT B2 ;  /* 0x0000000000027941 */ /* 0x000fea0003800200 */
.L_x_1235:
        /* <DEDUP_REMOVED lines=57> */
.L_x_1240:
[----:B------:R-:W-:Y:S05]  /*8170*/  BSYNC.RECONVERGENT B2 ;  /* 0x0000000000027941 */ /* 0x000fea0003800200 */
.L_x_1239:
        /* <DEDUP_REMOVED lines=56> */
.L_x_1242:
[----:B------:R-:W-:Y:S05]  /*8500*/  BSYNC.RECONVERGENT B2 ;  /* 0x0000000000027941 */ /* 0x000fea0003800200 */
.L_x_1241:
        /* <DEDUP_REMOVED lines=11> */
[----:B------:R-:W-:Y:S01]  /*85c0*/  HFMA2 R32, -RZ, RZ, 0.00974273681640625, -2.12192535400390625e-05 ;  /* 0x20fd8164ff207431 */ /* 0x000fe200000001ff */
[----:B------:R-:W-:Y:S02]  /*85d0*/  DMUL R30, R34, R30 ;  /* 0x0000001e221e7228 */ /* 0x000fe40000000000 */
[----:B------:R-:W-:Y:S01]  /*85e0*/  FSEL R33, -R33, 0.11223486810922622681, !P0 ;  /* 0x3de5db6521217808 */ /* 0x000fe20004000100 */
[C---:B------:R-:W-:Y:S02]  /*85f0*/  DMUL R36, R12.reuse, R36 ;  /* 0x000000240c247228 */ /* 0x040fe40000000000 */
[----:B------:R-:W-:Y:S01]  /*8600*/  DMUL R4, R12, R4 ;  /* 0x000000040c047228 */ /* 0x000fe20000000000 */
[----:B------:R-:W0:Y:S01]  /*8610*/  LDC.64 R12, c[0x0][0x3a8] ;  /* 0x0000ea00ff0c7b82 */ /* 0x000e220000000a00 */
[----:B------:R-:W-:-:S06]  /*8620*/  FSEL R32, R32, -8.06006814911005101289e+34, !P0 ;  /* 0xf9785eba20207808 */ /* 0x000fcc0004000000 */
[----:B------:R-:W-:Y:S02]  /*8630*/  DMUL R4, R34, R4 ;  /* 0x0000000422047228 */ /* 0x000fe40000000000 */
[C---:B--2---:R-:W-:Y:S01]  /*8640*/  DFMA R16, R44.reuse, R32, R16 ;  /* 0x000000202c10722b */ /* 0x044fe20000000010 */
[----:B------:R-:W1:Y:S07]  /*8650*/  LDC.64 R32, c[0x0][0x398] ;  /* 0x0000e600ff207b82 */ /* 0x000e6e0000000a00 */
        /* <DEDUP_REMOVED lines=57> */
.L_x_1244:
[----:B------:R-:W-:Y:S05]  /*89f0*/  BSYNC.RECONVERGENT B2 ;  /* 0x0000000000027941 */ /* 0x000fea0003800200 */
.L_x_1243:
        /* <DEDUP_REMOVED lines=52> */
[----:B-----5:R-:W-:Y:S05]  /*8d40*/  CALL.REL.NOINC `($_Z20Vext_cal_ini_upgradePiPdS0_S0_S0_S0_S_S0_S0_S0_S0_S0_S_S_S_S0_S0_S0_S0_S0_S0_S0_S_S_S_S_S_S0_S0_S_S_S_S_S_S_S_S_S0_S0_S0_S0_S0_S0_S0_S0_S_S_S0_S0_S0_S0_S0_S0_S0_S0_S0_S0_S0_S0_S0_S0_S0_S0_S0_S0_S0_S0_$__internal_trig_reduction_slowpathd) ;  /* 0x0000003c00247944 */ /* 0x020fea0003c00000 */
[----:B------:R-:W-:Y:S01]  /*8d50*/  MOV R36, R18 ;  /* 0x0000001200247202 */ /* 0x000fe20000000f00 */
[----:B------:R-:W-:-:S07]  /*8d60*/  IMAD.MOV.U32 R37, RZ, RZ, R19 ;  /* 0x000000ffff257224 */ /* 0x000fce00078e0013 */
.L_x_1248:
[----:B------:R-:W-:Y:S05]  /*8d70*/  BSYNC.RECONVERGENT B3 ;  /* 0x0000000000037941 */ /* 0x000fea0003800200 */
.L_x_1247:
[----:B------:R-:W-:-:S07]  /*8d80*/  VIADD R3, R17, 0x1 ;  /* 0x0000000111037836 */ /* 0x000fce0000000000 */
.L_x_1246:
[----:B------:R-:W-:Y:S05]  /*8d90*/  BSYNC.RECONVERGENT B2 ;  /* 0x0000000000027941 */ /* 0x000fea0003800200 */
.L_x_1245:
        /* <DEDUP_REMOVED lines=9> */
[----:B------:R-:W-:Y:S01]  /*8e30*/  MOV R41, 0x3da8ff83 ;  /* 0x3da8ff8300297802 */ /* 0x000fe20000000f00 */
[----:B-----5:R-:W-:Y:S01]  /*8e40*/  DSETP.NEU.AND P3, PT, |R28|, +INF , PT ;  /* 0x7ff000001c00742a */ /* 0x020fe20003f6d200 */
        /* <DEDUP_REMOVED lines=45> */
.L_x_1250:
[----:B------:R-:W-:Y:S05]  /*9120*/  BSYNC.RECONVERGENT B2 ;  /* 0x0000000000027941 */ /* 0x000fea0003800200 */
.L_x_1249:
        /* <DEDUP_REMOVED lines=8> */
[----:B------:R-:W-:Y:S01]  /*91b0*/  HFMA2 R40, -RZ, RZ, 0.00974273681640625, -2.12192535400390625e-05 ;  /* 0x20fd8164ff287431 */ /* 0x000fe200000001ff */
[----:B------:R-:W-:Y:S01]  /*91c0*/  DMUL R34, R32, R34 ;  /* 0x0000002220227228 */ /* 0x000fe20000000000 */
[----:B------:R-:W-:Y:S01]  /*91d0*/  BSSY.RECONVERGENT B2, `(.L_x_1251) ;  /* 0x0000032000027945 */ /* 0x000fe20003800200 */
[----:B------:R-:W-:Y:S01]  /*91e0*/  ISETP.NE.U32.AND P0, PT, R38, 0x1, PT ;  /* 0x000000012600780c */ /* 0x000fe20003f05070 */
[----:B------:R-:W-:Y:S01]  /*91f0*/  IMAD.MOV.U32 R38, RZ, RZ, 0x3da8ff83 ;  /* 0x3da8ff83ff267424 */ /* 0x000fe200078e00ff */
[----:B------:R-:W-:-:S02]  /*9200*/  DMUL R30, R30, R14 ;  /* 0x0000000e1e1e7228 */ /* 0x000fc40000000000 */
[----:B------:R-:W-:Y:S02]  /*9210*/  @!P3 DMUL R32, RZ, R28 ;  /* 0x0000001cff20b228 */ /* 0x000fe40000000000 */
[----:B------:R-:W-:Y:S01]  /*9220*/  FSEL R41, -R38, 0.11223486810922622681, !P0 ;  /* 0x3de5db6526297808 */ /* 0x000fe20004000100 */
[----:B------:R-:W-:Y:S01]  /*9230*/  DMUL R38, R36, R36 ;  /* 0x0000002424267228 */ /* 0x000fe20000000000 */
[----:B------:R-:W-:-:S07]  /*9240*/  FSEL R40, R40, -8.06006814911005101289e+34, !P0 ;  /* 0xf9785eba28287808 */ /* 0x000fce0004000000 */
        /* <DEDUP_REMOVED lines=40> */
.L_x_1254:
[----:B------:R-:W-:Y:S05]  /*94d0*/  BSYNC.RECONVERGENT B3 ;  /* 0x0000000000037941 */ /* 0x000fea0003800200 */
.L_x_1253:
[----:B------:R-:W-:-:S07]  /*94e0*/  VIADD R3, R17, 0x1 ;  /* 0x0000000111037836 */ /* 0x000fce0000000000 */
.L_x_1252:
[----:B------:R-:W-:Y:S05]  /*94f0*/  BSYNC.RECONVERGENT B2 ;  /* 0x0000000000027941 */ /* 0x000fea0003800200 */
.L_x_1251:
[C---:B------:R-:W-:Y:S01]  /*9500*/  IMAD.SHL.U32 R16, R3.reuse, 0x40, RZ ;  /* 0x0000004003107824 */ /* 0x040fe200078e00ff */
[----:B------:R-:W-:Y:S01]  /*9510*/  LOP3.LUT R28, R3, 0x1, RZ, 0xc0, !PT ;  /* 0x00000001031c7812 */ /* 0x000fe200078ec0ff */
[----:B------:R-:W-:Y:S01]  /*9520*/  IMAD.MOV.U32 R36, RZ, RZ, 0x20fd8164 ;  /* 0x20fd8164ff247424 */ /* 0x000fe200078e00ff */
[----:B------:R-:W0:Y:S02]  /*9530*/  LDC.64 R38, c[0x0][0x560] ;  /* 0x00015800ff267b82 */ /* 0x000e240000000a00 */
[----:B------:R-:W-:-:S04]  /*9540*/  LOP3.LUT R16, R16, 0x40, RZ, 0xc0, !PT ;  /* 0x0000004010107812 */ /* 0x000fc800078ec0ff */
[----:B------:R-:W-:Y:S01]  /*9550*/  IADD3 R34, P0, PT, R16, UR6, RZ ;  /* 0x0000000610227c10 */ /* 0x000fe2000ff1e0ff */
[----:B------:R-:W-:Y:S01]  /*9560*/  IMAD.MOV.U32 R37, RZ, RZ, 0x3da8ff83 ;  /* 0x3da8ff83ff257424 */ /* 0x000fe200078e00ff */
[----:B------:R-:W1:Y:S02]  /*9570*/  LDC.64 R40, c[0x0][0x4a0] ;  /* 0x00012800ff287b82 */ /* 0x000e640000000a00 */
[----:B------:R-:W-:-:S05]  /*9580*/  IADD3.X R35, PT, PT, RZ, UR7, RZ, P0, !PT ;  /* 0x00000007ff237c10 */ /* 0x000fca00087fe4ff */
[----:B------:R-:W2:Y:S04]  /*9590*/  LDG.E.128.CONSTANT R16, desc[UR4][R34.64] ;  /* 0x0000000422107981 */ /* 0x000ea8000c1e9d00 */
[----:B------:R-:W3:Y:S04]  /*95a0*/  LDG.E.128.CONSTANT R20, desc[UR4][R34.64+0x10] ;  /* 0x0000100422147981 */ /* 0x000ee8000c1e9d00 */
[----:B------:R4:W5:Y:S01]  /*95b0*/  LDG.E.128.CONSTANT R24, desc[UR4][R34.64+0x20] ;  /* 0x0000200422187981 */ /* 0x000962000c1e9d00 */
[----:B------:R-:W-:Y:S01]  /*95c0*/  ISETP.NE.U32.AND P0, PT, R28, 0x1, PT ;  /* 0x000000011c00780c */ /* 0x000fe20003f05070 */
[----:B------:R-:W-:-:S03]  /*95d0*/  DMUL R28, R32, R32 ;  /* 0x00000020201c7228 */ /* 0x000fc60000000000 */
[----:B------:R-:W-:Y:S02]  /*95e0*/  FSEL R36, R36, -8.06006814911005101289e+34, !P0 ;  /* 0xf9785eba24247808 */ /* 0x000fe40004000000 */
[----:B------:R-:W-:Y:S01]  /*95f0*/  FSEL R37, -R37, 0.11223486810922622681, !P0 ;  /* 0x3de5db6525257808 */ /* 0x000fe20004000100 */
[----:B----4-:R-:W4:Y:S05]  /*9600*/  LDC.64 R34, c[0x0][0x558] ;  /* 0x00015600ff227b82 */ /* 0x010f2a0000000a00 */
[C---:B--2---:R-:W-:Y:S01]  /*9610*/  DFMA R16, R28.reuse, R36, R16 ;  /* 0x000000241c10722b */ /* 0x044fe20000000010 */
[----:B----4-:R-:W-:Y:S02]  /*9620*/  IMAD.WIDE R34, R2, 0x8, R34 ;  /* 0x0000000802227825 */ /* 0x010fe400078e0222 */
[----:B------:R-:W2:Y:S05]  /*9630*/  LDC.64 R36, c[0x0][0x568] ;  /* 0x00015a00ff247b82 */ /* 0x000eaa0000000a00 */
[----:B------:R-:W-:-:S08]  /*9640*/  DFMA R16, R28, R16, R18 ;  /* 0x000000101c10722b */ /* 0x000fd00000000012 */
[C---:B---3--:R-:W-:Y:S01]  /*9650*/  DFMA R16, R28.reuse, R16, R20 ;  /* 0x000000101c10722b */ /* 0x048fe20000000014 */
[----:B------:R-:W3:Y:S07]  /*9660*/  LDC.64 R20, c[0x0][0x550] ;  /* 0x00015400ff147b82 */ /* 0x000eee0000000a00 */
[----:B------:R-:W-:-:S08]  /*9670*/  DFMA R16, R28, R16, R22 ;  /* 0x000000101c10722b */ /* 0x000fd00000000016 */
[----:B-----5:R-:W-:-:S08]  /*9680*/  DFMA R16, R28, R16, R24 ;  /* 0x000000101c10722b */ /* 0x020fd00000000018 */
        /* <DEDUP_REMOVED lines=9> */
[----:B------:R-:W4:Y:S04]  /*9720*/  LDC.64 R18, c[0x0][0x530] ;  /* 0x00014c00ff127b82 */ /* 0x000f280000000a00 */
[----:B------:R-:W-:-:S08]  /*9730*/  DMUL R12, R12, R16 ;  /* 0x000000100c0c7228 */ /* 0x000fd00000000000 */
[----:B------:R-:W-:Y:S01]  /*9740*/  DFMA R12, R14, R12, R30 ;  /* 0x0000000c0e0c722b */ /* 0x000fe2000000001e */
[----:B---3--:R-:W-:-:S06]  /*9750*/  IMAD.WIDE R14, R2, 0x8, R20 ;  /* 0x00000008020e7825 */ /* 0x008fcc00078e0214 */
[----:B------:R3:W-:Y:S04]  /*9760*/  STG.E.64 desc[UR4][R14.64], R12 ;  /* 0x0000000c0e007986 */ /* 0x0007e8000c101b04 */
[----:B------:R-:W5:Y:S04]  /*9770*/  LDG.E.64 R6, desc[UR4][R6.64] ;  /* 0x0000000406067981 */ /* 0x000f68000c1e1b00 */
[----:B------:R-:W5:Y:S01]  /*9780*/  LDG.E.64 R10, desc[UR4][R10.64] ;  /* 0x000000040a0a7981 */ /* 0x000f62000c1e1b00 */
[----:B----4-:R-:W-:-:S04]  /*9790*/  IMAD.WIDE R20, R2, 0x8, R18 ;  /* 0x0000000802147825 */ /* 0x010fc800078e0212 */
[----:B0-----:R-:W-:-:S04]  /*97a0*/  IMAD.WIDE R38, R2, 0x8, R38 ;  /* 0x0000000802267825 */ /* 0x001fc800078e0226 */
[----:B--2---:R-:W-:-:S04]  /*97b0*/  IMAD.WIDE R36, R2, 0x8, R36 ;  /* 0x0000000802247825 */ /* 0x004fc800078e0224 */
[----:B-1----:R-:W-:Y:S01]  /*97c0*/  IMAD.WIDE R40, R2, 0x4, R40 ;  /* 0x0000000402287825 */ /* 0x002fe200078e0228 */
[----:B------:R-:W0:Y:S08]  /*97d0*/  LDC.64 R30, c[0x0][0x420] ;  /* 0x00010800ff1e7b82 */ /* 0x000e300000000a00 */
[----:B---3--:R-:W1:Y:S01]  /*97e0*/  LDC.64 R12, c[0x0][0x3c8] ;  /* 0x0000f200ff0c7b82 */ /* 0x008e620000000a00 */
[----:B-----5:R-:W-:-:S07]  /*97f0*/  DADD R16, R6, R10 ;  /* 0x0000000006107229 */ /* 0x020fce000000000a */
[----:B------:R-:W2:Y:S01]  /*9800*/  LDC.64 R6, c[0x0][0x538] ;  /* 0x00014e00ff067b82 */ /* 0x000ea20000000a00 */
[----:B------:R-:W-:Y:S07]  /*9810*/  STG.E.64 desc[UR4][R34.64], R16 ;  /* 0x0000001022007986 */ /* 0x000fee000c101b04 */
[----:B------:R-:W3:Y:S01]  /*9820*/  LDC.64 R10, c[0x0][0x590] ;  /* 0x00016400ff0a7b82 */ /* 0x000ee20000000a00 */
[----:B------:R-:W4:Y:S04]  /*9830*/  LDG.E.64 R4, desc[UR4][R4.64] ;  /* 0x0000000404047981 */ /* 0x000f28000c1e1b00 */
[----:B------:R-:W4:Y:S01]  /*9840*/  LDG.E.64 R18, desc[UR4][R20.64] ;  /* 0x0000000414127981 */ /* 0x000f22000c1e1b00 */
[----:B--2---:R-:W-:Y:S01]  /*9850*/  IMAD.WIDE R6, R2, 0x8, R6 ;  /* 0x0000000802067825 */ /* 0x004fe200078e0206 */
[----:B----4-:R-:W-:-:S07]  /*9860*/  DADD R18, R18, R4 ;  /* 0x0000000012127229 */ /* 0x010fce0000000004 */
[----:B------:R2:W-:Y:S04]  /*9870*/  STG.E.64 desc[UR4][R38.64], R18 ;  /* 0x0000001226007986 */ /* 0x0005e8000c101b04 */
[----:B------:R-:W4:Y:S04]  /*9880*/  LDG.E.64 R14, desc[UR4][R14.64] ;  /* 0x000000040e0e7981 */ /* 0x000f28000c1e1b00 */
[----:B------:R-:W4:Y:S01]  /*9890*/  LDG.E.64 R6, desc[UR4][R6.64] ;  /* 0x0000000406067981 */ /* 0x000f22000c1e1b00 */
[----:B---3--:R-:W-:Y:S01]  /*98a0*/  IMAD.WIDE R10, R2, 0x8, R10 ;  /* 0x00000008020a7825 */ /* 0x008fe200078e020a */
[----:B----4-:R-:W-:Y:S01]  /*98b0*/  DADD R20, R6, R14 ;  /* 0x0000000006147229 */ /* 0x010fe2000000000e */
[----:B------:R-:W3:Y:S06]  /*98c0*/  LDC.64 R14, c[0x0][0x3d0] ;  /* 0x0000f400ff0e7b82 */ /* 0x000eec0000000a00 */
[----:B------:R4:W-:Y:S02]  /*98d0*/  STG.E.64 desc[UR4][R36.64], R20 ;  /* 0x0000001424007986 */ /* 0x0009e4000c101b04 */
[----:B------:R-:W4:Y:S02]  /*98e0*/  LDC.64 R6, c[0x0][0x3d8] ;  /* 0x0000f600ff067b82 */ /* 0x000f240000000a00 */
[----:B------:R1:W-:Y:S04]  /*98f0*/  STG.E.64 desc[UR4][R10.64], RZ ;  /* 0x000000ff0a007986 */ /* 0x0003e8000c101b04 */
[----:B------:R-:W3:Y:S02]  /*9900*/  LDG.E R3, desc[UR4][R40.64] ;  /* 0x0000000428037981 */ /* 0x000ee4000c1e1900 */
[----:B------:R-:W5:Y:S02]  /*9910*/  LDC.64 R26, c[0x0][0x408] ;  /* 0x00010200ff1a7b82 */ /* 0x000f640000000a00 */
[----:B0-----:R-:W4:Y:S04]  /*9920*/  LDG.E.64 R4, desc[UR4][R30.64+0x8] ;  /* 0x000008041e047981 */ /* 0x001f28000c1e1b00 */
[----:B--2---:R-:W2:Y:S04]  /*9930*/  LDG.E.64 R18, desc[UR4][R30.64] ;  /* 0x000000041e127981 */ /* 0x004ea8000c1e1b00 */
[----:B------:R-:W2:Y:S04]  /*9940*/  LDG.E.64 R22, desc[UR4][R30.64+0x10] ;  /* 0x000010041e167981 */ /* 0x000ea8000c1e1b00 */
[----:B------:R-:W2:Y:S04]  /*9950*/  LDG.E.64 R28, desc[UR4][R36.64] ;  /* 0x00000004241c7981 */ /* 0x000ea8000c1e1b00 */
[----:B-----5:R-:W5:Y:S01]  /*9960*/  LDG.E.64 R26, desc[UR4][R26.64] ;  /* 0x000000041a1a7981 */ /* 0x020f62000c1e1b00 */
[----:B---3--:R-:W-:-:S04]  /*9970*/  IMAD.WIDE R16, R3, 0x8, R14 ;  /* 0x0000000803107825 */ /* 0x008fc800078e020e */
[C---:B-1----:R-:W-:Y:S02]  /*9980*/  IMAD.WIDE R24, R3.reuse, 0x8, R12 ;  /* 0x0000000803187825 */ /* 0x042fe400078e020c */
[----:B------:R-:W3:Y:S02]  /*9990*/  LDG.E.64 R16, desc[UR4][R16.64] ;  /* 0x0000000410107981 */ /* 0x000ee4000c1e1b00 */
[----:B----4-:R-:W-:Y:S02]  /*99a0*/  IMAD.WIDE R20, R3, 0x8, R6 ;  /* 0x0000000803147825 */ /* 0x010fe400078e0206 */
[----:B------:R-:W2:Y:S04]  /*99b0*/  LDG.E.64 R24, desc[UR4][R24.64] ;  /* 0x0000000418187981 */ /* 0x000ea8000c1e1b00 */
        /* <DEDUP_REMOVED lines=14> */
.L_x_1256:
[----:B------:R-:W-:-:S08]  /*9aa0*/  DMUL R26, R26, -0.5 ;  /* 0xbfe000001a1a7828 */ /* 0x000fd00000000000 */
[----:B------:R-:W-:-:S14]  /*9ab0*/  DSETP.GEU.AND P0, PT, R4, R26, PT ;  /* 0x0000001a0400722a */ /* 0x000fdc0003f0e000 */
[----:B------:R-:W-:Y:S05]  /*9ac0*/  @P0 BRA `(.L_x_1257) ;  /* 0x0000000000100947 */ /* 0x000fea0003800000 */
[----:B------:R-:W0:Y:S02]  /*9ad0*/  LDC.64 R4, c[0x0][0x3f0] ;  /* 0x0000fc00ff047b82 */ /* 0x000e240000000a00 */
[----:B0-----:R-:W2:Y:S02]  /*9ae0*/  LDG.E R4, desc[UR4][R4.64] ;  /* 0x0000000404047981 */ /* 0x001ea4000c1e1900 */
[----:B--2---:R-:W0:Y:S02]  /*9af0*/  I2F.F64 R16, R4 ;  /* 0x0000000400107312 */ /* 0x004e240000201c00 */
[----:B0-----:R-:W-:-:S11]  /*9b00*/  DADD R20, R20, -R16 ;  /* 0x0000000014147229 */ /* 0x001fd60000000810 */
.L_x_1257:
[----:B------:R-:W-:Y:S05]  /*9b10*/  BSYNC.RECONVERGENT B0 ;  /* 0x0000000000007941 */ /* 0x000fea0003800200 */
.L_x_1255:
[----:B------:R-:W0:Y:S02]  /*9b20*/  LDC.64 R4, c[0x0][0x580] ;  /* 0x00016000ff047b82 */ /* 0x000e240000000a00 */
[----:B0-----:R-:W-:-:S05]  /*9b30*/  IMAD.WIDE R4, R2, 0x8, R4 ;  /* 0x0000000802047825 */ /* 0x001fca00078e0204 */
[----:B------:R0:W-:Y:S04]  /*9b40*/  STG.E.64 desc[UR4][R4.64], R20 ;  /* 0x0000001404007986 */ /* 0x0001e8000c101b04 */
[----:B------:R-:W2:Y:S01]  /*9b50*/  LDG.E R19, desc[UR4][R40.64] ;  /* 0x0000000428137981 */ /* 0x000ea2000c1e1900 */
[----:B------:R-:W1:Y:S03]  /*9b60*/  LDC.64 R42, c[0x0][0x418] ;  /* 0x00010600ff2a7b82 */ /* 0x000e660000000a00 */
[----:B------:R-:W3:Y:S05]  /*9b70*/  LDG.E.64 R32, desc[UR4][R38.64] ;  /* 0x0000000426207981 */ /* 0x000eea000c1e1b00 */
[----:B------:R-:W4:Y:S01]  /*9b80*/  LDC.64 R28, c[0x0][0x400] ;  /* 0x00010000ff1c7b82 */ /* 0x000f220000000a00 */
[----:B-1----:R-:W5:Y:S04]  /*9b90*/  LDG.E.64 R26, desc[UR4][R42.64+0x8] ;  /* 0x000008042a1a7981 */ /* 0x002f68000c1e1b00 */
[----:B------:R-:W3:Y:S04]  /*9ba0*/  LDG.E.64 R24, desc[UR4][R42.64] ;  /* 0x000000042a187981 */ /* 0x000ee8000c1e1b00 */
[----:B0-----:R-:W3:Y:S04]  /*9bb0*/  LDG.E.64 R20, desc[UR4][R42.64+0x10] ;  /* 0x000010042a147981 */ /* 0x001ee8000c1e1b00 */
[----:B----4-:R-:W4:Y:S01]  /*9bc0*/  LDG.E.64 R28, desc[UR4][R28.64] ;  /* 0x000000041c1c7981 */ /* 0x010f22000c1e1b00 */
[----:B--2---:R-:W-:-:S04]  /*9bd0*/  IMAD.WIDE R16, R19, 0x8, R14 ;  /* 0x0000000813107825 */ /* 0x004fc800078e020e */
[C---:B------:R-:W-:Y:S02]  /*9be0*/  IMAD.WIDE R22, R19.reuse, 0x8, R12 ;  /* 0x0000000813167825 */ /* 0x040fe400078e020c */
[----:B------:R-:W5:Y:S02]  /*9bf0*/  LDG.E.64 R16, desc[UR4][R16.64] ;  /* 0x0000000410107981 */ /* 0x000f64000c1e1b00 */
[----:B------:R-:W-:Y:S02]  /*9c00*/  IMAD.WIDE R18, R19, 0x8, R6 ;  /* 0x0000000813127825 */ /* 0x000fe400078e0206 */
[----:B------:R-:W3:Y:S04]  /*9c10*/  LDG.E.64 R22, desc[UR4][R22.64] ;  /* 0x0000000416167981 */ /* 0x000ee8000c1e1b00 */
[----:B------:R-:W2:Y:S01]  /*9c20*/  LDG.E.64 R18, desc[UR4][R18.64] ;  /* 0x0000000412127981 */ /* 0x000ea2000c1e1b00 */
[----:B------:R-:W-:Y:S01]  /*9c30*/  BSSY.RECONVERGENT B0, `(.L_x_1258) ;  /* 0x0000014000007945 */ /* 0x000fe20003800200 */
[----:B-----5:R-:W-:-:S08]  /*9c40*/  DMUL R26, R16, R26 ;  /* 0x0000001a101a7228 */ /* 0x020fd00000000000 */
[----:B---3--:R-:W-:-:S08]  /*9c50*/  DFMA R24, R22, R24, R26 ;  /* 0x000000181618722b */ /* 0x008fd0000000001a */
[----:B--2---:R-:W-:Y:S02]  /*9c60*/  DFMA R20, R18, R20, R24 ;  /* 0x000000141214722b */ /* 0x004fe40000000018 */
        /* <DEDUP_REMOVED lines=9> */
.L_x_1259:
[----:B------:R-:W-:-:S08]  /*9d00*/  DMUL R28, R28, -0.5 ;  /* 0xbfe000001c1c7828 */ /* 0x000fd00000000000 */
[----:B------:R-:W-:-:S14]  /*9d10*/  DSETP.GEU.AND P0, PT, R20, R28, PT ;  /* 0x0000001c1400722a */ /* 0x000fdc0003f0e000 */
[----:B------:R-:W-:Y:S05]  /*9d20*/  @P0 BRA `(.L_x_1260) ;  /* 0x0000000000100947 */ /* 0x000fea0003800000 */
[----:B------:R-:W0:Y:S02]  /*9d30*/  LDC.64 R18, c[0x0][0x3e8] ;  /* 0x0000fa00ff127b82 */ /* 0x000e240000000a00 */
[----:B0-----:R-:W2:Y:S02]  /*9d40*/  LDG.E R18, desc[UR4][R18.64] ;  /* 0x0000000412127981 */ /* 0x001ea4000c1e1900 */
[----:B--2---:R-:W0:Y:S02]  /*9d50*/  I2F.F64 R20, R18 ;  /* 0x0000001200147312 */ /* 0x004e240000201c00 */
[----:B0-----:R-:W-:-:S11]  /*9d60*/  DADD R16, R16, -R20 ;  /* 0x0000000010107229 */ /* 0x001fd60000000814 */
.L_x_1260:
[----:B------:R-:W-:Y:S05]  /*9d70*/  BSYNC.RECONVERGENT B0 ;  /* 0x0000000000007941 */ /* 0x000fea0003800200 */
.L_x_1258:
        /* <DEDUP_REMOVED lines=8> */
[----:B----4-:R-:W4:Y:S01]  /*9e00*/  LDG.E.64 R22, desc[UR4][R22.64] ;  /* 0x0000000416167981 */ /* 0x010f22000c1e1b00 */
[----:B--2---:R-:W-:-:S03]  /*9e10*/  IMAD.WIDE R18, R27, 0x8, R14 ;  /* 0x000000081b127825 */ /* 0x004fc600078e020e */
[----:B------:R-:W2:Y:S01]  /*9e20*/  LDG.E.64 R14, desc[UR4][R44.64+0x8] ;  /* 0x000008042c0e7981 */ /* 0x000ea2000c1e1b00 */
[----:B------:R-:W-:-:S03]  /*9e30*/  IMAD.WIDE R12, R27, 0x8, R12 ;  /* 0x000000081b0c7825 */ /* 0x000fc600078e020c */
[----:B------:R-:W2:Y:S04]  /*9e40*/  LDG.E.64 R18, desc[UR4][R18.64] ;  /* 0x0000000412127981 */ /* 0x000ea8000c1e1b00 */
[----:B------:R-:W5:Y:S01]  /*9e50*/  LDG.E.64 R12, desc[UR4][R12.64] ;  /* 0x000000040c0c7981 */ /* 0x000f62000c1e1b00 */
[----:B------:R-:W-:-:S03]  /*9e60*/  IMAD.WIDE R26, R27, 0x8, R6 ;  /* 0x000000081b1a7825 */ /* 0x000fc600078e0206 */
[----:B------:R-:W3:Y:S04]  /*9e70*/  LDG.E.64 R6, desc[UR4][R44.64+0x10] ;  /* 0x000010042c067981 */ /* 0x000ee8000c1e1b00 */
[----:B0-----:R-:W3:Y:S01]  /*9e80*/  LDG.E.64 R16, desc[UR4][R26.64] ;  /* 0x000000041a107981 */ /* 0x001ee2000c1e1b00 */
        /* <DEDUP_REMOVED lines=13> */
.L_x_1262:
[----:B------:R-:W-:-:S08]  /*9f60*/  DMUL R22, R22, -0.5 ;  /* 0xbfe0000016167828 */ /* 0x000fd00000000000 */
[----:B------:R-:W-:-:S14]  /*9f70*/  DSETP.GEU.AND P0, PT, R6, R22, PT ;  /* 0x000000160600722a */ /* 0x000fdc0003f0e000 */
[----:B------:R-:W-:Y:S05]  /*9f80*/  @P0 BRA `(.L_x_1263) ;  /* 0x0000000000100947 */ /* 0x000fea0003800000 */
[----:B------:R-:W0:Y:S02]  /*9f90*/  LDC.64 R6, c[0x0][0x3e0] ;  /* 0x0000f800ff067b82 */ /* 0x000e240000000a00 */
[----:B0-----:R-:W2:Y:S02]  /*9fa0*/  LDG.E R6, desc[UR4][R6.64] ;  /* 0x0000000406067981 */ /* 0x001ea4000c1e1900 */
[----:B--2---:R-:W0:Y:S02]  /*9fb0*/  I2F.F64 R14, R6 ;  /* 0x00000006000e7312 */ /* 0x004e240000201c00 */
[----:B0-----:R-:W-:-:S11]  /*9fc0*/  DADD R12, R12, -R14 ;  /* 0x000000000c0c7229 */ /* 0x001fd6000000080e */
.L_x_1263:
[----:B------:R-:W-:Y:S05]  /*9fd0*/  BSYNC.RECONVERGENT B0 ;  /* 0x0000000000007941 */ /* 0x000fea0003800200 */
.L_x_1261:
        /* <DEDUP_REMOVED lines=14> */
[----:B0-----:R-:W4:Y:S04]  /*a0c0*/  LDG.E.64 R6, desc[UR4][R30.64+0x10] ;  /* 0x000010041e067981 */ /* 0x001f28000c1e1b00 */
[----:B------:R-:W5:Y:S04]  /*a0d0*/  LDG.E.64 R38, desc[UR4][R38.64] ;  /* 0x0000000426267981 */ /* 0x000f68000c1e1b00 */
[----:B------:R-:W5:Y:S01]  /*a0e0*/  LDG.E.64 R36, desc[UR4][R36.64] ;  /* 0x0000000424247981 */ /* 0x000f62000c1e1b00 */
[----:B------:R-:W-:Y:S01]  /*a0f0*/  BSSY.RECONVERGENT B0, `(.L_x_1264) ;  /* 0x0000011000007945 */ /* 0x000fe20003800200 */
[----:B------:R-:W-:Y:S01]  /*a100*/  IMAD.MOV.U32 R3, RZ, RZ, 0x40000000 ;  /* 0x40000000ff037424 */ /* 0x000fe200078e00ff */
[----:B-1----:R-:W-:Y:S01]  /*a110*/  MOV R42, 0xa200 ;  /* 0x0000a200002a7802 */ /* 0x002fe20000000f00 */
        /* <DEDUP_REMOVED lines=10> */
[----:B------:R-:W-:Y:S01]  /*a1c0*/  DFMA R4, R4, R6, R18 ;  /* 0x000000060404722b */ /* 0x000fe20000000012 */
[----:B------:R-:W-:Y:S01]  /*a1d0*/  MOV R7, R15 ;  /* 0x0000000f00077202 */ /* 0x000fe20000000f00 */
[----:B------:R-:W-:-:S09]  /*a1e0*/  IMAD.MOV.U32 R6, RZ, RZ, RZ ;  /* 0x000000ffff067224 */ /* 0x000fd200078e00ff */
[----:B-----5:R-:W-:Y:S05]  /*a1f0*/  CALL.REL.NOINC `($_Z20Vext_cal_ini_upgradePiPdS0_S0_S0_S0_S_S0_S0_S0_S0_S0_S_S_S_S0_S0_S0_S0_S0_S0_S0_S_S_S_S_S_S0_S0_S_S_S_S_S_S_S_S_S0_S0_S0_S0_S0_S0_S0_S0_S_S_S0_S0_S0_S0_S0_S0_S0_S0_S0_S0_S0_S0_S0_S0_S0_S0_S0_S0_S0_S0_$__internal_accurate_pow) ;  /* 0x0000001c00387944 */ /* 0x020fea0003c00000 */
[----:B------:R-:W-:Y:S05]  /*a200*/  BSYNC.RECONVERGENT B0 ;  /* 0x0000000000007941 */ /* 0x000fea0003800200 */
.L_x_1264:
        /* <DEDUP_REMOVED lines=18> */
.L_x_1266:
[----:B------:R-:W-:Y:S05]  /*a330*/  BSYNC.RECONVERGENT B0 ;  /* 0x0000000000007941 */ /* 0x000fea0003800200 */
.L_x_1265:
[----:B------:R-:W-:Y:S01]  /*a340*/  BSSY.RECONVERGENT B0, `(.L_x_1267) ;  /* 0x0000006000007945 */ /* 0x000fe20003800200 */
[----:B------:R-:W-:Y:S02]  /*a350*/  FSEL R34, R12, RZ, P2 ;  /* 0x000000ff0c227208 */ /* 0x000fe40001000000 */
[----:B------:R-:W-:Y:S02]  /*a360*/  FSEL R35, R13, 1.875, P2 ;  /* 0x3ff000000d237808 */ /* 0x000fe40001000000 */
[----:B------:R-:W-:Y:S02]  /*a370*/  MOV R3, 0x40000000 ;  /* 0x4000000000037802 */ /* 0x000fe40000000f00 */
[----:B------:R-:W-:-:S07]  /*a380*/  MOV R42, 0xa3a0 ;  /* 0x0000a3a0002a7802 */ /* 0x000fce0000000f00 */
[----:B------:R-:W-:Y:S05]  /*a390*/  CALL.REL.NOINC `($_Z20Vext_cal_ini_upgradePiPdS0_S0_S0_S0_S_S0_S0_S0_S0_S0_S_S_S_S0_S0_S0_S0_S0_S0_S0_S_S_S_S_S_S0_S0_S_S_S_S_S_S_S_S_S0_S0_S0_S0_S0_S0_S0_S0_S_S_S0_S0_S0_S0_S0_S0_S0_S0_S0_S0_S0_S0_S0_S0_S0_S0_S0_S0_S0_S0_$__internal_accurate_pow) ;  /* 0x0000001800d07944 */ /* 0x000fea0003c00000 */
[----:B------:R-:W-:Y:S05]  /*a3a0*/  BSYNC.RECONVERGENT B0 ;  /* 0x0000000000007941 */ /* 0x000fea0003800200 */
.L_x_1267:
        /* <DEDUP_REMOVED lines=17> */
.L_x_1269:
[----:B------:R-:W-:Y:S05]  /*a4c0*/  BSYNC.RECONVERGENT B0 ;  /* 0x0000000000007941 */ /* 0x000fea0003800200 */
.L_x_1268:
[----:B------:R-:W-:Y:S01]  /*a4d0*/  FSEL R12, R12, RZ, P2 ;  /* 0x000000ff0c0c7208 */ /* 0x000fe20001000000 */
[----:B------:R-:W-:Y:S01]  /*a4e0*/  BSSY.RECONVERGENT B0, `(.L_x_1270) ;  /* 0x0000007000007945 */ /* 0x000fe20003800200 */
[----:B------:R-:W-:Y:S01]  /*a4f0*/  FSEL R13, R13, 1.875, P2 ;  /* 0x3ff000000d0d7808 */ /* 0x000fe20001000000 */
[----:B------:R-:W-:Y:S01]  /*a500*/  IMAD.MOV.U32 R3, RZ, RZ, 0x40000000 ;  /* 0x40000000ff037424 */ /* 0x000fe200078e00ff */
[----:B------:R-:W-:Y:S02]  /*a510*/  MOV R7, R15 ;  /* 0x0000000f00077202 */ /* 0x000fe40000000f00 */
[----:B------:R-:W-:Y:S02]  /*a520*/  MOV R42, 0xa550 ;  /* 0x0000a550002a7802 */ /* 0x000fe40000000f00 */
[----:B------:R-:W-:-:S11]  /*a530*/  DADD R34, R34, R12 ;  /* 0x0000000022227229 */ /* 0x000fd6000000000c */
[----:B------:R-:W-:Y:S05]  /*a540*/  CALL.REL.NOINC `($_Z20Vext_cal_ini_upgradePiPdS0_S0_S0_S0_S_S0_S0_S0_S0_S0_S_S_S_S0_S0_S0_S0_S0_S0_S0_S_S_S_S_S_S0_S0_S_S_S_S_S_S_S_S_S0_S0_S0_S0_S0_S0_S0_S0_S_S_S0_S0_S0_S0_S0_S0_S0_S0_S0_S0_S0_S0_S0_S0_S0_S0_S0_S0_S0_S0_$__internal_accurate_pow) ;  /* 0x0000001800647944 */ /* 0x000fea0003c00000 */
[----:B------:R-:W-:Y:S05]  /*a550*/  BSYNC.RECONVERGENT B0 ;  /* 0x0000000000007941 */ /* 0x000fea0003800200 */
.L_x_1270:
        /* <DEDUP_REMOVED lines=15> */
.L_x_1272:
[----:B------:R-:W-:Y:S05]  /*a650*/  BSYNC.RECONVERGENT B0 ;  /* 0x0000000000007941 */ /* 0x000fea0003800200 */
.L_x_1271:
        /* <DEDUP_REMOVED lines=20> */
[----:B------:R-:W-:Y:S01]  /*a7a0*/  MOV R29, R25 ;  /* 0x00000019001d7202 */ /* 0x000fe20000000f00 */
[----:B------:R-:W-:Y:S01]  /*a7b0*/  IMAD.MOV.U32 R3, RZ, RZ, R4 ;  /* 0x000000ffff037224 */ /* 0x000fe200078e0004 */
[----:B------:R-:W-:Y:S01]  /*a7c0*/  MOV R14, 0xa7f0 ;  /* 0x0000a7f0000e7802 */ /* 0x000fe20000000f00 */
[----:B------:R-:W-:-:S07]  /*a7d0*/  IMAD.MOV.U32 R17, RZ, RZ, R13 ;  /* 0x000000ffff117224 */ /* 0x000fce00078e000d */
[----:B------:R-:W-:Y:S05]  /*a7e0*/  CALL.REL.NOINC `($__internal_19_$__cuda_sm20_dsqrt_rn_f64_mediumpath_v1) ;  /* 0x00000014001c7944 */ /* 0x000fea0003c00000 */
[----:B------:R-:W-:Y:S01]  /*a7f0*/  MOV R18, R16 ;  /* 0x0000001000127202 */ /* 0x000fe20000000f00 */
[----:B------:R-:W-:-:S07]  /*a800*/  IMAD.MOV.U32 R19, RZ, RZ, R17 ;  /* 0x000000ffff137224 */ /* 0x000fce00078e0011 */
.L_x_1274:
[----:B------:R-:W-:Y:S05]  /*a810*/  BSYNC.RECONVERGENT B0 ;  /* 0x0000000000007941 */ /* 0x000fea0003800200 */
.L_x_1273:
[----:B------:R-:W0:Y:S08]  /*a820*/  LDC.64 R4, c[0x0][0x588] ;  /* 0x00016200ff047b82 */ /* 0x000e300000000a00 */
[----:B------:R-:W1:Y:S01]  /*a830*/  LDC.64 R12, c[0x0][0x390] ;  /* 0x0000e400ff0c7b82 */ /* 0x000e620000000a00 */
[----:B0-----:R-:W-:-:S07]  /*a840*/  IMAD.WIDE R22, R2, 0x8, R4 ;  /* 0x0000000802167825 */ /* 0x001fce00078e0204 */
[----:B------:R-:W0:Y:S01]  /*a850*/  LDC.64 R4, c[0x0][0x3c0] ;  /* 0x0000f000ff047b82 */ /* 0x000e220000000a00 */
[----:B------:R2:W-:Y:S04]  /*a860*/  STG.E.64 desc[UR4][R22.64], R18 ;  /* 0x0000001216007986 */ /* 0x0005e8000c101b04 */
[----:B------:R-:W1:Y:S04]  /*a870*/  LDG.E R15, desc[UR4][R8.64] ;  /* 0x00000004080f7981 */ /* 0x000e68000c1e1900 */
[----:B------:R-:W0:Y:S01]  /*a880*/  LDG.E R17, desc[UR4][R40.64] ;  /* 0x0000000428117981 */ /* 0x000e22000c1e1900 */
[----:B-1----:R-:W-:-:S04]  /*a890*/  IMAD.WIDE R14, R15, 0x8, R12 ;  /* 0x000000080f0e7825 */ /* 0x002fc800078e020c */
[----:B0-----:R-:W-:Y:S02]  /*a8a0*/  IMAD.WIDE R16, R17, 0x8, R4 ;  /* 0x0000000811107825 */ /* 0x001fe400078e0204 */
        /* <DEDUP_REMOVED lines=12> */
[----:B------:R-:W-:Y:S01]  /*a970*/  @!P0 MOV R19, R21 ;  /* 0x0000001500138202 */ /* 0x000fe20000000f00 */
[----:B------:R-:W-:Y:S05]  /*a980*/  BSSY.RECONVERGENT B0, `(.L_x_1275) ;  /* 0x00000bb000007945 */ /* 0x000fea0003800200 */
        /* <DEDUP_REMOVED lines=11> */
[----:B------:R-:W-:Y:S01]  /*aa40*/  IMAD.MOV.U32 R26, RZ, RZ, 0x0 ;  /* 0x00000000ff1a7424 */ /* 0x000fe200078e00ff */
[----:B------:R-:W-:Y:S01]  /*aa50*/  MOV R27, 0x3fd80000 ;  /* 0x3fd80000001b7802 */ /* 0x000fe20000000f00 */
        /* <DEDUP_REMOVED lines=19> */
[----:B------:R-:W-:Y:S02]  /*ab90*/  MOV R17, R25 ;  /* 0x0000001900117202 */ /* 0x000fe40000000f00 */
[----:B------:R-:W-:-:S07]  /*aba0*/  MOV R14, 0xabc0 ;  /* 0x0000abc0000e7802 */ /* 0x000fce0000000f00 */
[----:B-----5:R-:W-:Y:S05]  /*abb0*/  CALL.REL.NOINC `($__internal_19_$__cuda_sm20_dsqrt_rn_f64_mediumpath_v1) ;  /* 0x0000001000287944 */ /* 0x020fea0003c00000 */
.L_x_1278:
[----:B------:R-:W-:Y:S05]  /*abc0*/  BSYNC.RECONVERGENT B1 ;  /* 0x0000000000017941 */ /* 0x000fea0003800200 */
.L_x_1277:
[----:B------:R-:W-:-:S04]  /*abd0*/  IMAD.WIDE R12, R9, 0x8, R12 ;  /* 0x00000008090c7825 */ /* 0x000fc800078e020c */
[----:B------:R-:W-:Y:S02]  /*abe0*/  IMAD.WIDE R4, R41, 0x8, R4 ;  /* 0x0000000829047825 */ /* 0x000fe400078e0204 */
[----:B------:R-:W2:Y:S04]  /*abf0*/  LDG.E.64 R12, desc[UR4][R12.64] ;  /* 0x000000040c0c7981 */ /* 0x000ea8000c1e1b00 */
[----:B------:R-:W2:Y:S01]  /*ac00*/  LDG.E.64 R4, desc[UR4][R4.64] ;  /* 0x0000000404047981 */ /* 0x000ea2000c1e1b00 */
[----:B------:R-:W0:Y:S01]  /*ac10*/  MUFU.RCP64H R9, R19 ;  /* 0x0000001300097308 */ /* 0x000e220000001800 */
[----:B------:R-:W-:Y:S01]  /*ac20*/  IMAD.MOV.U32 R8, RZ, RZ, 0x1 ;  /* 0x00000001ff087424 */ /* 0x000fe200078e00ff */
[----:B------:R-:W-:Y:S05]  /*ac30*/  BSSY.RECONVERGENT B1, `(.L_x_1279) ;  /* 0x0000014000017945 */ /* 0x000fea0003800200 */
        /* <DEDUP_REMOVED lines=10> */
[----:B------:R-:W-:Y:S02]  /*ace0*/  DFMA R40, R8, R4, R40 ;  /* 0x000000040828722b */ /* 0x000fe40000000028 */
[----:B------:R-:W-:-:S08]  /*acf0*/  DMUL R8, R16, 4 ;  /* 0x4010000010087828 */ /* 0x000fd00000000000 */
[----:B------:R-:W-:-:S05]  /*ad00*/  FFMA R3, RZ, R19, R41 ;  /* 0x00000013ff037223 */ /* 0x000fca0000000029 */
[----:B------:R-:W-:-:S13]  /*ad10*/  FSETP.GT.AND P0, PT, |R3|, 1.469367938527859385e-39, PT ;  /* 0x001000000300780b */ /* 0x000fda0003f04200 */
[----:B------:R-:W-:Y:S05]  /*ad20*/  @P0 BRA P1, `(.L_x_1280) ;  /* 0x0000000000100947 */ /* 0x000fea0000800000 */
[----:B------:R-:W-:Y:S01]  /*ad30*/  IMAD.MOV.U32 R20, RZ, RZ, R34 ;  /* 0x000000ffff147224 */ /* 0x000fe200078e0022 */
[----:B------:R-:W-:Y:S02]  /*ad40*/  MOV R21, R35 ;  /* 0x0000002300157202 */ /* 0x000fe40000000f00 */
[----:B------:R-:W-:-:S07]  /*ad50*/  MOV R4, 0xad70 ;  /* 0x0000ad7000047802 */ /* 0x000fce0000000f00 */
[----:B-----5:R-:W-:Y:S05]  /*ad60*/  CALL.REL.NOINC `($__internal_18_$__cuda_sm20_div_rn_f64_full) ;  /* 0x00000008004c7944 */ /* 0x020fea0003c00000 */
.L_x_1280:
[----:B------:R-:W-:Y:S05]  /*ad70*/  BSYNC.RECONVERGENT B1 ;  /* 0x0000000000017941 */ /* 0x000fea0003800200 */
.L_x_1279:
[----:B------:R-:W-:Y:S01]  /*ad80*/  DADD R14, -RZ, |R40| ;  /* 0x00000000ff0e7229 */ /* 0x000fe20000000528 */
[----:B------:R-:W-:Y:S01]  /*ad90*/  BSSY.RECONVERGENT B1, `(.L_x_1281) ;  /* 0x0000005000017945 */ /* 0x000fe20003800200 */
[----:B------:R-:W-:Y:S01]  /*ada0*/  IMAD.MOV.U32 R3, RZ, RZ, 0x40280000 ;  /* 0x40280000ff037424 */ /* 0x000fe200078e00ff */
[----:B------:R-:W-:-:S07]  /*adb0*/  MOV R42, 0xade0 ;  /* 0x0000ade0002a7802 */ /* 0x000fce0000000f00 */
[----:B------:R-:W-:-:S07]  /*adc0*/  IMAD.MOV.U32 R7, RZ, RZ, R15 ;  /* 0x000000ffff077224 */ /* 0x000fce00078e000f */
[----:B-----5:R-:W-:Y:S05]  /*add0*/  CALL.REL.NOINC `($_Z20Vext_cal_ini_upgradePiPdS0_S0_S0_S0_S_S0_S0_S0_S0_S0_S_S_S_S0_S0_S0_S0_S0_S0_S0_S_S_S_S_S_S0_S0_S_S_S_S_S_S_S_S_S0_S0_S0_S0_S0_S0_S0_S0_S_S_S0_S0_S0_S0_S0_S0_S0_S0_S0_S0_S0_S0_S0_S0_S0_S0_S0_S0_S0_S0_$__internal_accurate_pow) ;  /* 0x0000001000407944 */ /* 0x020fea0003c00000 */
[----:B------:R-:W-:Y:S05]  /*ade0*/  BSYNC.RECONVERGENT B1 ;  /* 0x0000000000017941 */ /* 0x000fea0003800200 */
.L_x_1281:
        /* <DEDUP_REMOVED lines=16> */
.L_x_1283:
[----:B------:R-:W-:Y:S05]  /*aef0*/  BSYNC.RECONVERGENT B1 ;  /* 0x0000000000017941 */ /* 0x000fea0003800200 */
.L_x_1282:
[----:B------:R-:W-:Y:S01]  /*af00*/  BSSY.RECONVERGENT B1, `(.L_x_1284) ;  /* 0x0000005000017945 */ /* 0x000fe20003800200 */
[----:B------:R-:W-:Y:S01]  /*af10*/  MOV R7, R5 ;  /* 0x0000000500077202 */ /* 0x000fe20000000f00 */
[----:B------:R-:W-:Y:S01]  /*af20*/  IMAD.MOV.U32 R3, RZ, RZ, 0x40180000 ;  /* 0x40180000ff037424 */ /* 0x000fe200078e00ff */
[----:B------:R-:W-:-:S07]  /*af30*/  MOV R42, 0xaf50 ;  /* 0x0000af50002a7802 */ /* 0x000fce0000000f00 */
[----:B------:R-:W-:Y:S05]  /*af40*/  CALL.REL.NOINC `($_Z20Vext_cal_ini_upgradePiPdS0_S0_S0_S0_S_S0_S0_S0_S0_S0_S_S_S_S0_S0_S0_S0_S0_S0_S0_S_S_S_S_S_S0_S0_S_S_S_S_S_S_S_S_S0_S0_S0_S0_S0_S0_S0_S0_S_S_S0_S0_S0_S0_S0_S0_S0_S0_S0_S0_S0_S0_S0_S0_S0_S0_S0_S0_S0_S0_$__internal_accurate_pow) ;  /* 0x0000000c00e47944 */ /* 0x000fea0003c00000 */
[----:B------:R-:W-:Y:S05]  /*af50*/  BSYNC.RECONVERGENT B1 ;  /* 0x0000000000017941 */ /* 0x000fea0003800200 */
.L_x_1284:
        /* <DEDUP_REMOVED lines=8> */
[----:B------:R-:W-:Y:S01]  /*afe0*/  DADD R4, R40, 6 ;  /* 0x4018000028047429 */ /* 0x000fe20000000000 */
[----:B------:R-:W-:Y:S02]  /*aff0*/  FSEL R12, R7, RZ, P0 ;  /* 0x000000ff070c7208 */ /* 0x000fe40000000000 */
[----:B------:R-:W-:-:S03]  /*b000*/  FSEL R13, R3, RZ, P0 ;  /* 0x000000ff030d7208 */ /* 0x000fc60000000000 */
        /* <DEDUP_REMOVED lines=10> */
[----:B------:R-:W-:Y:S01]  /*b0b0*/  @!P0 MOV R12, 0x0 ;  /* 0x00000000000c8802 */ /* 0x000fe20000000f00 */
[----:B------:R-:W-:-:S07]  /*b0c0*/  @!P0 IMAD.MOV.U32 R13, RZ, RZ, 0x7ff00000 ;  /* 0x7ff00000ff0d8424 */ /* 0x000fce00078e00ff */
.L_x_1286:
[----:B------:R-:W-:Y:S05]  /*b0d0*/  BSYNC.RECONVERGENT B1 ;  /* 0x0000000000017941 */ /* 0x000fea0003800200 */
.L_x_1285:
        /* <DEDUP_REMOVED lines=10> */
[----:B------:R-:W-:Y:S01]  /*b180*/  MOV R20, R34 ;  /* 0x0000002200147202 */ /* 0x000fe20000000f00 */
[----:B------:R-:W-:Y:S01]  /*b190*/  IMAD.MOV.U32 R21, RZ, RZ, R35 ;  /* 0x000000ffff157224 */ /* 0x000fe200078e0023 */
[----:B------:R-:W-:Y:S01]  /*b1a0*/  MOV R18, R32 ;  /* 0x0000002000127202 */ /* 0x000fe20000000f00 */
[----:B------:R-:W-:Y:S01]  /*b1b0*/  IMAD.MOV.U32 R19, RZ, RZ, R33 ;  /* 0x000000ffff137224 */ /* 0x000fe200078e0021 */
[----:B------:R-:W-:-:S07]  /*b1c0*/  MOV R4, 0xb1e0 ;  /* 0x0000b1e000047802 */ /* 0x000fce0000000f00 */
[----:B------:R-:W-:Y:S05]  /*b1d0*/  CALL.REL.NOINC `($__internal_18_$__cuda_sm20_div_rn_f64_full) ;  /* 0x0000000400307944 */ /* 0x000fea0003c00000 */
[----:B------:R-:W-:Y:S01]  /*b1e0*/  MOV R4, R40 ;  /* 0x0000002800047202 */ /* 0x000fe20000000f00 */
[----:B------:R-:W-:-:S07]  /*b1f0*/  IMAD.MOV.U32 R5, RZ, RZ, R41 ;  /* 0x000000ffff057224 */ /* 0x000fce00078e0029 */
.L_x_1288:
[----:B------:R-:W-:Y:S05]  /*b200*/  BSYNC.RECONVERGENT B1 ;  /* 0x0000000000017941 */ /* 0x000fea0003800200 */
.L_x_1287:
[----:B------:R-:W-:Y:S01]  /*b210*/  DADD R14, -RZ, |R4| ;  /* 0x00000000ff0e7229 */ /* 0x000fe20000000504 */
[----:B------:R-:W-:Y:S01]  /*b220*/  BSSY.RECONVERGENT B1, `(.L_x_1289) ;  /* 0x0000005000017945 */ /* 0x000fe20003800200 */
[----:B------:R-:W-:Y:S02]  /*b230*/  MOV R3, 0x40280000 ;  /* 0x4028000000037802 */ /* 0x000fe40000000f00 */
[----:B------:R-:W-:-:S06]  /*b240*/  MOV R42, 0xb270 ;  /* 0x0000b270002a7802 */ /* 0x000fcc0000000f00 */
[----:B------:R-:W-:-:S07]  /*b250*/  IMAD.MOV.U32 R7, RZ, RZ, R15 ;  /* 0x000000ffff077224 */ /* 0x000fce00078e000f */
[----:B------:R-:W-:Y:S05]  /*b260*/  CALL.REL.NOINC `($_Z20Vext_cal_ini_upgradePiPdS0_S0_S0_S0_S_S0_S0_S0_S0_S0_S_S_S_S0_S0_S0_S0_S0_S0_S0_S_S_S_S_S_S0_S0_S_S_S_S_S_S_S_S_S0_S0_S0_S0_S0_S0_S0_S0_S_S_S0_S0_S0_S0_S0_S0_S0_S0_S0_S0_S0_S0_S0_S0_S0_S0_S0_S0_S0_S0_$__internal_accurate_pow) ;  /* 0x0000000c001c7944 */ /* 0x000fea0003c00000 */
[----:B------:R-:W-:Y:S05]  /*b270*/  BSYNC.RECONVERGENT B1 ;  /* 0x0000000000017941 */ /* 0x000fea0003800200 */
.L_x_1289:
        /* <DEDUP_REMOVED lines=14> */
[----:B------:R-:W-:Y:S01]  /*b360*/  @!P1 IMAD.MOV.U32 R32, RZ, RZ, 0x0 ;  /* 0x00000000ff209424 */ /* 0x000fe200078e00ff */
[----:B------:R-:W-:-:S07]  /*b370*/  @!P1 MOV R33, 0x7ff00000 ;  /* 0x7ff0000000219802 */ /* 0x000fce0000000f00 */
.L_x_1291:
[----:B------:R-:W-:Y:S05]  /*b380*/  BSYNC.RECONVERGENT B1 ;  /* 0x0000000000017941 */ /* 0x000fea0003800200 */
.L_x_1290:
[----:B------:R-:W-:Y:S01]  /*b390*/  BSSY.RECONVERGENT B1, `(.L_x_1292) ;  /* 0x0000005000017945 */ /* 0x000fe20003800200 */
[----:B------:R-:W-:Y:S01]  /*b3a0*/  IMAD.MOV.U32 R7, RZ, RZ, R13 ;  /* 0x000000ffff077224 */ /* 0x000fe200078e000d */
[----:B------:R-:W-:Y:S02]  /*b3b0*/  MOV R3, 0x40180000 ;  /* 0x4018000000037802 */ /* 0x000fe40000000f00 */
[----:B------:R-:W-:-:S07]  /*b3c0*/  MOV R42, 0xb3e0 ;  /* 0x0000b3e0002a7802 */ /* 0x000fce0000000f00 */
[----:B------:R-:W-:Y:S05]  /*b3d0*/  CALL.REL.NOINC `($_Z20Vext_cal_ini_upgradePiPdS0_S0_S0_S0_S_S0_S0_S0_S0_S0_S_S_S_S0_S0_S0_S0_S0_S0_S0_S_S_S_S_S_S0_S0_S_S_S_S_S_S_S_S_S0_S0_S0_S0_S0_S0_S0_S0_S_S_S0_S0_S0_S0_S0_S0_S0_S0_S0_S0_S0_S0_S0_S0_S0_S0_S0_S0_S0_S0_$__internal_accurate_pow) ;  /* 0x0000000800c07944 */ /* 0x000fea0003c00000 */
[----:B------:R-:W-:Y:S05]  /*b3e0*/  BSYNC.RECONVERGENT B1 ;  /* 0x0000000000017941 */ /* 0x000fea0003800200 */
.L_x_1292:
        /* <DEDUP_REMOVED lines=11> */
[----:B------:R-:W-:Y:S01]  /*b4a0*/  @!P0 IMAD.MOV.U32 R6, RZ, RZ, 0x0 ;  /* 0x00000000ff068424 */ /* 0x000fe200078e00ff */
[----:B------:R-:W-:-:S07]  /*b4b0*/  @!P0 MOV R7, 0x7ff00000 ;  /* 0x7ff0000000078802 */ /* 0x000fce0000000f00 */
.L_x_1294:
[----:B------:R-:W-:Y:S05]  /*b4c0*/  BSYNC.RECONVERGENT B1 ;  /* 0x0000000000017941 */ /* 0x000fea0003800200 */
.L_x_1293:
[----:B------:R-:W-:Y:S02]  /*b4d0*/  DADD R6, -R6, R32 ;  /* 0x0000000006067229 */ /* 0x000fe40000000120 */
[----:B------:R-:W-:-:S08]  /*b4e0*/  DSETP.NEU.AND P0, PT, R4, 1, PT ;  /* 0x3ff000000400742a */ /* 0x000fd00003f0d000 */
[----:B------:R-:W-:Y:S02]  /*b4f0*/  FSEL R4, R6, RZ, P0 ;  /* 0x000000ff06047208 */ /* 0x000fe40000000000 */
[----:B------:R-:W-:-:S06]  /*b500*/  FSEL R5, R7, RZ, P0 ;  /* 0x000000ff07057208 */ /* 0x000fcc0000000000 */
[----:B------:R-:W-:-:S07]  /*b510*/  DFMA R36, -R8, R4, R36 ;  /* 0x000000040824722b */ /* 0x000fce0000000124 */
[----:B------:R0:W-:Y:S04]  /*b520*/  STG.E.64 desc[UR4][R10.64], R36 ;  /* 0x000000240a007986 */ /* 0x0001e8000c101b04 */
.L_x_1276:
[----:B------:R-:W-:Y:S05]  /*b530*/  BSYNC.RECONVERGENT B0 ;  /* 0x0000000000007941 */ /* 0x000fea0003800200 */
.L_x_1275:
[----:B------:R-:W1:Y:S08]  /*b540*/  LDC.64 R4, c[0x0][0x438] ;  /* 0x00010e00ff047b82 */ /* 0x000e700000000a00 */
[----:B------:R-:W2:Y:S08]  /*b550*/  LDC.64 R6, c[0x0][0x440] ;  /* 0x00011000ff067b82 */ /* 0x000eb00000000a00 */
[----:B------:R-:W3:Y:S08]  /*b560*/  LDC.64 R8, c[0x0][0x448] ;  /* 0x00011200ff087b82 */ /* 0x000ef00000000a00 */
[----:B0-----:R-:W0:Y:S01]  /*b570*/  LDC.64 R10, c[0x0][0x450] ;  /* 0x00011400ff0a7b82 */ /* 0x001e220000000a00 */
[----:B-1----:R-:W4:Y:S07]  /*b580*/  LDG.E R3, desc[UR4][R4.64] ;  /* 0x0000000404037981 */ /* 0x002f2e000c1e1900 */
[----:B------:R-:W1:Y:S01]  /*b590*/  LDC.64 R12, c[0x0][0x380] ;  /* 0x0000e000ff0c7b82 */ /* 0x000e620000000a00 */
[----:B--2---:R-:W2:Y:S04]  /*b5a0*/  LDG.E R6, desc[UR4][R6.64] ;  /* 0x0000000406067981 */ /* 0x004ea8000c1e1900 */
[----:B---3--:R-:W3:Y:S04]  /*b5b0*/  LDG.E R14, desc[UR4][R8.64] ;  /* 0x00000004080e7981 */ /* 0x008ee8000c1e1900 */
[----:B0-----:R-:W5:Y:S04]  /*b5c0*/  LDG.E R16, desc[UR4][R10.64] ;  /* 0x000000040a107981 */ /* 0x001f68000c1e1900 */
[----:B-1----:R-:W5:Y:S01]  /*b5d0*/  LDG.E R18, desc[UR4][R12.64] ;  /* 0x000000040c127981 */ /* 0x002f62000c1e1900 */
[----:B------:R-:W0:Y:S01]  /*b5e0*/  LDCU UR8, c[0x0][0x360] ;  /* 0x00006c00ff0877ac */ /* 0x000e220008000800 */
[----:B------:R-:W0:Y:S02]  /*b5f0*/  LDC R17, c[0x0][0x370] ;  /* 0x0000dc00ff117b82 */ /* 0x000e240000000800 */
[----:B0-----:R-:W-:-:S02]  /*b600*/  IMAD R2, R17, UR8, R2 ;  /* 0x0000000811027c24 */ /* 0x001fc4000f8e0202 */
[----:B----4-:R-:W-:-:S04]  /*b610*/  IMAD R20, R0, R3, RZ ;  /* 0x0000000300147224 */ /* 0x010fc800078e02ff */
[----:B------:R-:W-:-:S04]  /*b620*/  IMAD R15, R3, R20, RZ ;  /* 0x00000014030f7224 */ /* 0x000fc800078e02ff */
[----:B--2---:R-:W-:-:S04]  /*b630*/  IMAD R15, R6, R15, RZ ;  /* 0x0000000f060f7224 */ /* 0x004fc800078e02ff */
[----:B---3--:R-:W-:-:S04]  /*b640*/  IMAD R15, R14, R15, RZ ;  /* 0x0000000f0e0f7224 */ /* 0x008fc800078e02ff */
[----:B-----5:R-:W-:-:S04]  /*b650*/  IMAD R15, R16, R15, RZ ;  /* 0x0000000f100f7224 */ /* 0x020fc800078e02ff */
[----:B------:R-:W-:-:S05]  /*b660*/  IMAD R15, R18, R15, RZ ;  /* 0x0000000f120f7224 */ /* 0x000fca00078e02ff */
[----:B------:R-:W-:-:S13]  /*b670*/  ISETP.GE.AND P0, PT, R2, R15, PT ;  /* 0x0000000f0200720c */ /* 0x000fda0003f06270 */
[----:B------:R-:W-:Y:S05]  /*b680*/  @!P0 BRA `(.L_x_1295) ;  /* 0xffffff4800f88947 */ /* 0x000fea000383ffff */
[----:B------:R-:W-:Y:S05]  /*b690*/  EXIT ;  /* 0x000000000000794d */ /* 0x000fea0003800000 */
        .weak           $__internal_18_$__cuda_sm20_div_rn_f64_full
        .type           $__internal_18_$__cuda_sm20_div_rn_f64_full,@function
        .size           $__internal_18_$__cuda_sm20_div_rn_f64_full,($__internal_19_$__cuda_sm20_dsqrt_rn_f64_mediumpath_v1 - $__internal_18_$__cuda_sm20_div_rn_f64_full)
$__internal_18_$__cuda_sm20_div_rn_f64_full:
[C---:B------:R-:W-:Y:S01]  /*b6a0*/  FSETP.GEU.AND P0, PT, |R19|.reuse, 1.469367938527859385e-39, PT ;  /* 0x001000001300780b */ /* 0x040fe20003f0e200 */
[----:B------:R-:W-:Y:S01]  /*b6b0*/  IMAD.MOV.U32 R5, RZ, RZ, 0x1ca00000 ;  /* 0x1ca00000ff057424 */ /* 0x000fe200078e00ff */
        /* <DEDUP_REMOVED lines=12> */
[----:B------:R-:W0:Y:S01]  /*b780*/  MUFU.RCP64H R25, R17 ;  /* 0x0000001100197308 */ /* 0x000e220000001800 */
[----:B------:R-:W-:Y:S02]  /*b790*/  SEL R23, R5, 0x63400000, !P1 ;  /* 0x6340000005177807 */ /* 0x000fe40004800000 */
[----:B------:R-:W-:Y:S02]  /*b7a0*/  @!P2 ISETP.GE.U32.AND P3, PT, R3, R22, PT ;  /* 0x000000160300a20c */ /* 0x000fe40003f66070 */
[----:B------:R-:W-:Y:S02]  /*b7b0*/  LOP3.LUT R23, R23, 0x800fffff, R21, 0xf8, !PT ;  /* 0x800fffff17177812 */ /* 0x000fe400078ef815 */
[----:B------:R-:W-:-:S02]  /*b7c0*/  @!P2 SEL R7, R5, 0x63400000, !P3 ;  /* 0x634000000507a807 */ /* 0x000fc40005800000 */
[----:B------:R-:W-:Y:S02]  /*b7d0*/  MOV R22, R20 ;  /* 0x0000001400167202 */ /* 0x000fe40000000f00 */
[----:B------:R-:W-:Y:S02]  /*b7e0*/  @!P2 LOP3.LUT R7, R7, 0x80000000, R21, 0xf8, !PT ;  /* 0x800000000707a812 */ /* 0x000fe400078ef815 */
[----:B------:R-:W-:Y:S02]  /*b7f0*/  @!P0 LOP3.LUT R12, R17, 0x7ff00000, RZ, 0xc0, !PT ;  /* 0x7ff00000110c8812 */ /* 0x000fe400078ec0ff */
[----:B------:R-:W-:Y:S01]  /*b800*/  @!P2 LOP3.LUT R31, R7, 0x100000, RZ, 0xfc, !PT ;  /* 0x00100000071fa812 */ /* 0x000fe200078efcff */
[----:B0-----:R-:W-:Y:S01]  /*b810*/  DFMA R26, R24, -R16, 1 ;  /* 0x3ff00000181a742b */ /* 0x001fe20000000810 */
[----:B------:R-:W-:-:S04]  /*b820*/  MOV R7, R3 ;  /* 0x0000000300077202 */ /* 0x000fc80000000f00 */
[----:B------:R-:W-:Y:S01]  /*b830*/  @!P2 DFMA R22, R22, 2, -R30 ;  /* 0x400000001616a82b */ /* 0x000fe2000000081e */
[----:B------:R-:W-:Y:S02]  /*b840*/  IADD3 R30, PT, PT, R12, -0x1, RZ ;  /* 0xffffffff0c1e7810 */ /* 0x000fe40007ffe0ff */
[----:B------:R-:W-:-:S07]  /*b850*/  DFMA R26, R26, R26, R26 ;  /* 0x0000001a1a1a722b */ /* 0x000fce000000001a */
[----:B------:R-:W-:Y:S01]  /*b860*/  @!P2 LOP3.LUT R7, R23, 0x7ff00000, RZ, 0xc0, !PT ;  /* 0x7ff000001707a812 */ /* 0x000fe200078ec0ff */
[----:B------:R-:W-:-:S04]  /*b870*/  DFMA R24, R24, R26, R24 ;  /* 0x0000001a1818722b */ /* 0x000fc80000000018 */
[----:B------:R-:W-:-:S04]  /*b880*/  VIADD R13, R7, 0xffffffff ;  /* 0xffffffff070d7836 */ /* 0x000fc80000000000 */
[----:B------:R-:W-:Y:S01]  /*b890*/  DFMA R26, R24, -R16, 1 ;  /* 0x3ff00000181a742b */ /* 0x000fe20000000810 */
[----:B------:R-:W-:-:S04]  /*b8a0*/  ISETP.GT.U32.AND P0, PT, R13, 0x7feffffe, PT ;  /* 0x7feffffe0d00780c */ /* 0x000fc80003f04070 */
[----:B------:R-:W-:-:S03]  /*b8b0*/  ISETP.GT.U32.OR P0, PT, R30, 0x7feffffe, P0 ;  /* 0x7feffffe1e00780c */ /* 0x000fc60000704470 */
[----:B------:R-:W-:-:S08]  /*b8c0*/  DFMA R24, R24, R26, R24 ;  /* 0x0000001a1818722b */ /* 0x000fd00000000018 */
[----:B------:R-:W-:-:S08]  /*b8d0*/  DMUL R26, R24, R22 ;  /* 0x00000016181a7228 */ /* 0x000fd00000000000 */
[----:B------:R-:W-:-:S08]  /*b8e0*/  DFMA R38, R26, -R16, R22 ;  /* 0x800000101a26722b */ /* 0x000fd00000000016 */
[----:B------:R-:W-:Y:S01]  /*b8f0*/  DFMA R24, R24, R38, R26 ;  /* 0x000000261818722b */ /* 0x000fe2000000001a */
[----:B------:R-:W-:Y:S10]  /*b900*/  @P0 BRA `(.L_x_1297) ;  /* 0x00000000006c0947 */ /* 0x000ff40003800000 */
        /* <DEDUP_REMOVED lines=25> */
[----:B------:R-:W-:Y:S01]  /*baa0*/  FSEL R27, R3, R27, !P0 ;  /* 0x0000001b031b7208 */ /* 0x000fe20004000000 */
[----:B------:R-:W-:Y:S06]  /*bab0*/  BRA `(.L_x_1298) ;  /* 0x0000000000547947 */ /* 0x000fec0003800000 */
.L_x_1297:
        /* <DEDUP_REMOVED lines=13> */
[----:B------:R-:W-:-:S03]  /*bb90*/  @P0 MOV R26, RZ ;  /* 0x000000ff001a0202 */ /* 0x000fc60000000f00 */
[----:B------:R-:W-:Y:S01]  /*bba0*/  @P0 IMAD.MOV.U32 R27, RZ, RZ, R3 ;  /* 0x000000ffff1b0224 */ /* 0x000fe200078e0003 */
[----:B------:R-:W-:Y:S06]  /*bbb0*/  BRA `(.L_x_1298) ;  /* 0x0000000000147947 */ /* 0x000fec0003800000 */
.L_x_1300:
[----:B------:R-:W-:Y:S02]  /*bbc0*/  LOP3.LUT R27, R19, 0x80000, RZ, 0xfc, !PT ;  /* 0x00080000131b7812 */ /* 0x000fe400078efcff */
[----:B------:R-:W-:Y:S01]  /*bbd0*/  MOV R26, R18 ;  /* 0x00000012001a7202 */ /* 0x000fe20000000f00 */
[----:B------:R-:W-:Y:S06]  /*bbe0*/  BRA `(.L_x_1298) ;  /* 0x0000000000087947 */ /* 0x000fec0003800000 */
.L_x_1299:
[----:B------:R-:W-:Y:S01]  /*bbf0*/  LOP3.LUT R27, R21, 0x80000, RZ, 0xfc, !PT ;  /* 0x00080000151b7812 */ /* 0x000fe200078efcff */
[----:B------:R-:W-:-:S07]  /*bc00*/  IMAD.MOV.U32 R26, RZ, RZ, R20 ;  /* 0x000000ffff1a7224 */ /* 0x000fce00078e0014 */
.L_x_1298:
[----:B------:R-:W-:Y:S05]  /*bc10*/  BSYNC.RECONVERGENT B2 ;  /* 0x0000000000027941 */ /* 0x000fea0003800200 */
.L_x_1296:
[----:B------:R-:W-:Y:S01]  /*bc20*/  HFMA2 R5, -RZ, RZ, 0, 0 ;  /* 0x00000000ff057431 */ /* 0x000fe200000001ff */
[----:B------:R-:W-:Y:S01]  /*bc30*/  MOV R40, R26 ;  /* 0x0000001a00287202 */ /* 0x000fe20000000f00 */
[----:B------:R-:W-:Y:S02]  /*bc40*/  IMAD.MOV.U32 R41, RZ, RZ, R27 ;  /* 0x000000ffff297224 */ /* 0x000fe400078e001b */
[----:B------:R-:W-:Y:S05]  /*bc50*/  RET.REL.NODEC R4 `(_Z20Vext_cal_ini_upgradePiPdS0_S0_S0_S0_S_S0_S0_S0_S0_S0_S_S_S_S0_S0_S0_S0_S0_S0_S0_S_S_S_S_S_S0_S0_S_S_S_S_S_S_S_S_S0_S0_S0_S0_S0_S0_S0_S0_S_S_S0_S0_S0_S0_S0_S0_S0_S0_S0_S0_S0_S0_S0_S0_S0_S0_S0_S0_S0_S0_) ;  /* 0xffffff4004e87950 */ /* 0x000fea0003c3ffff */
        .weak           $__internal_19_$__cuda_sm20_dsqrt_rn_f64_mediumpath_v1
        .type           $__internal_19_$__cuda_sm20_dsqrt_rn_f64_mediumpath_v1,@function
        .size           $__internal_19_$__cuda_sm20_dsqrt_rn_f64_mediumpath_v1,($_Z20Vext_cal_ini_upgradePiPdS0_S0_S0_S0_S_S0_S0_S0_S0_S0_S_S_S_S0_S0_S0_S0_S0_S0_S0_S_S_S_S_S_S0_S0_S_S_S_S_S_S_S_S_S0_S0_S0_S0_S0_S0_S0_S0_S_S_S0_S0_S0_S0_S0_S0_S0_S0_S0_S0_S0_S0_S0_S0_S0_S0_S0_S0_S0_S0_$__internal_accurate_pow - $__internal_19_$__cuda_sm20_dsqrt_rn_f64_mediumpath_v1)
$__internal_19_$__cuda_sm20_dsqrt_rn_f64_mediumpath_v1:
        /* <DEDUP_REMOVED lines=12> */
.L_x_1302:
        /* <DEDUP_REMOVED lines=24> */
.L_x_1304:
[----:B------:R-:W-:-:S11]  /*bea0*/  DADD R16, R20, R20 ;  /* 0x0000000014107229 */ /* 0x000fd60000000014 */
.L_x_1303:
[----:B------:R-:W-:Y:S05]  /*beb0*/  BSYNC.RECONVERGENT B2 ;  /* 0x0000000000027941 */ /* 0x000fea0003800200 */
.L_x_1301:
[----:B------:R-:W-:-:S04]  /*bec0*/  MOV R15, 0x0 ;  /* 0x00000000000f7802 */ /* 0x000fc80000000f00 */
[----:B------:R-:W-:Y:S05]  /*bed0*/  RET.REL.NODEC R14 `(_Z20Vext_cal_ini_upgradePiPdS0_S0_S0_S0_S_S0_S0_S0_S0_S0_S_S_S_S0_S0_S0_S0_S0_S0_S0_S_S_S_S_S_S0_S0_S_S_S_S_S_S_S_S_S0_S0_S0_S0_S0_S0_S0_S0_S_S_S0_S0_S0_S0_S0_S0_S0_S0_S0_S0_S0_S0_S0_S0_S0_S0_S0_S0_S0_S0_) ;  /* 0xffffff400e487950 */ /* 0x000fea0003c3ffff */
        .type           $_Z20Vext_cal_ini_upgradePiPdS0_S0_S0_S0_S_S0_S0_S0_S0_S0_S_S_S_S0_S0_S0_S0_S0_S0_S0_S_S_S_S_S_S0_S0_S_S_S_S_S_S_S_S_S0_S0_S0_S0_S0_S0_S0_S0_S_S_S0_S0_S0_S0_S0_S0_S0_S0_S0_S0_S0_S0_S0_S0_S0_S0_S0_S0_S0_S0_$__internal_accurate_pow,@function
        .size           $_Z20Vext_cal_ini_upgradePiPdS0_S0_S0_S0_S_S0_S0_S0_S0_S0_S_S_S_S0_S0_S0_S0_S0_S0_S0_S_S_S_S_S_S0_S0_S_S_S_S_S_S_S_S_S0_S0_S0_S0_S0_S0_S0_S0_S_S_S0_S0_S0_S0_S0_S0_S0_S0_S0_S0_S0_S0_S0_S0_S0_S0_S0_S0_S0_S0_$__internal_accurate_pow,($_Z20Vext_cal_ini_upgradePiPdS0_S0_S0_S0_S_S0_S0_S0_S0_S0_S_S_S_S0_S0_S0_S0_S0_S0_S0_S_S_S_S_S_S0_S0_S_S_S_S_S_S_S_S_S0_S0_S0_S0_S0_S0_S0_S0_S_S_S0_S0_S0_S0_S0_S0_S0_S0_S0_S0_S0_S0_S0_S0_S0_S0_S0_S0_S0_S0_$__internal_trig_reduction_slowpathd - $_Z20Vext_cal_ini_upgradePiPdS0_S0_S0_S0_S_S0_S0_S0_S0_S0_S_S_S_S0_S0_S0_S0_S0_S0_S0_S_S_S_S_S_S0_S0_S_S_S_S_S_S_S_S_S0_S0_S0_S0_S0_S0_S0_S0_S_S_S0_S0_S0_S0_S0_S0_S0_S0_S0_S0_S0_S0_S0_S0_S0_S0_S0_S0_S0_S0_$__internal_accurate_pow)
$_Z20Vext_cal_ini_upgradePiPdS0_S0_S0_S0_S_S0_S0_S0_S0_S0_S_S_S_S0_S0_S0_S0_S0_S0_S0_S_S_S_S_S_S0_S0_S_S_S_S_S_S_S_S_S0_S0_S0_S0_S0_S0_S0_S0_S_S_S0_S0_S0_S0_S0_S0_S0_S0_S0_S0_S0_S0_S0_S0_S0_S0_S0_S0_S0_S0_$__internal_accurate_pow:
        /* <DEDUP_REMOVED lines=10> */
[----:B------:R-:W-:Y:S01]  /*bf80*/  @!P1 MOV R15, R13 ;  /* 0x0000000d000f9202 */ /* 0x000fe20000000f00 */
[----:B------:R-:W-:Y:S01]  /*bf90*/  @!P1 IMAD.MOV.U32 R14, RZ, RZ, R12 ;  /* 0x000000ffff0e9224 */ /* 0x000fe200078e000c */
[----:B------:R-:W-:Y:S01]  /*bfa0*/  @!P1 LEA.HI R7, R13, 0xffffffca, RZ, 0xc ;  /* 0xffffffca0d079811 */ /* 0x000fe200078f60ff */
[----:B------:R-:W-:Y:S01]  /*bfb0*/  IMAD.MOV.U32 R13, RZ, RZ, 0x43300000 ;  /* 0x43300000ff0d7424 */ /* 0x000fe200078e00ff */
[----:B------:R-:W-:Y:S02]  /*bfc0*/  LOP3.LUT R15, R15, 0x800fffff, RZ, 0xc0, !PT ;  /* 0x800fffff0f0f7812 */ /* 0x000fe400078ec0ff */
[----:B------:R-:W-:Y:S02]  /*bfd0*/  MOV R22, R14 ;  /* 0x0000000e00167202 */ /* 0x000fe40000000f00 */
[----:B------:R-:W-:Y:S02]  /*bfe0*/  LOP3.LUT R15, R15, 0x3ff00000, RZ, 0xfc, !PT ;  /* 0x3ff000000f0f7812 */ /* 0x000fe400078efcff */
[----:B------:R-:W-:-:S02]  /*bff0*/  MOV R14, RZ ;  /* 0x000000ff000e7202 */ /* 0x000fc40000000f00 */
[----:B------:R-:W-:Y:S01]  /*c000*/  ISETP.GE.U32.AND P2, PT, R15, 0x3ff6a09f, PT ;  /* 0x3ff6a09f0f00780c */ /* 0x000fe20003f46070 */
[----:B------:R-:W-:-:S12]  /*c010*/  IMAD.MOV.U32 R23, RZ, RZ, R15 ;  /* 0x000000ffff177224 */ /* 0x000fd800078e000f */
[----:B------:R-:W-:-:S05]  /*c020*/  @P2 IADD3 R12, PT, PT, R23, -0x100000, RZ ;  /* 0xfff00000170c2810 */ /* 0x000fca0007ffe0ff */
[----:B------:R-:W-:Y:S02]  /*c030*/  @P2 IMAD.MOV.U32 R23, RZ, RZ, R12 ;  /* 0x000000ffff172224 */ /* 0x000fe400078e000c */
[C---:B------:R-:W-:Y:S01]  /*c040*/  VIADD R12, R7.reuse, 0xfffffc01 ;  /* 0xfffffc01070c7836 */ /* 0x040fe20000000000 */
[----:B------:R-:W-:-:S03]  /*c050*/  @P2 IADD3 R12, PT, PT, R7, -0x3fe, RZ ;  /* 0xfffffc02070c2810 */ /* 0x000fc60007ffe0ff */
[C---:B------:R-:W-:Y:S01]  /*c060*/  DADD R18, R22.reuse, 1 ;  /* 0x3ff0000016127429 */ /* 0x040fe20000000000 */
[----:B------:R-:W-:Y:S01]  /*c070*/  LOP3.LUT R12, R12, 0x80000000, RZ, 0x3c, !PT ;  /* 0x800000000c0c7812 */ /* 0x000fe200078e3cff */
        /* <DEDUP_REMOVED lines=22> */
[----:B------:R-:W-:-:S03]  /*c1e0*/  DFMA R26, R14, R14, -R30 ;  /* 0x0000000e0e1a722b */ /* 0x000fc6000000081e */
        /* <DEDUP_REMOVED lines=14> */
[----:B------:R-:W-:Y:S01]  /*c2d0*/  DMUL R20, R14, R30 ;  /* 0x0000001e0e147228 */ /* 0x000fe20000000000 */
[----:B------:R-:W-:Y:S01]  /*c2e0*/  VIADD R25, R19, 0x100000 ;  /* 0x0010000013197836 */ /* 0x000fe20000000000 */
[----:B------:R-:W-:-:S04]  /*c2f0*/  MOV R24, R18 ;  /* 0x0000001200187202 */ /* 0x000fc80000000f00 */
[----:B------:R-:W-:Y:S01]  /*c300*/  DADD R22, R22, -UR8 ;  /* 0x8000000816167e29 */ /* 0x000fe20008000000 */
[----:B------:R-:W-:Y:S01]  /*c310*/  UMOV UR8, 0x80000000 ;  /* 0x8000000000087882 */ /* 0x000fe20000000000 */
[C---:B------:R-:W-:Y:S01]  /*c320*/  DFMA R28, R14.reuse, R30, -R20 ;  /* 0x0000001e0e1c722b */ /* 0x040fe20000000814 */
[----:B------:R-:W-:Y:S01]  /*c330*/  UMOV UR9, 0x43300000 ;  /* 0x4330000000097882 */ /* 0x000fe20000000000 */
[----:B------:R-:W-:-:S04]  /*c340*/  DFMA R24, R14, R24, R26 ;  /* 0x000000180e18722b */ /* 0x000fc8000000001a */
[----:B------:R-:W-:Y:S02]  /*c350*/  DADD R26, R16, R22 ;  /* 0x00000000101a7229 */ /* 0x000fe40000000016 */
[----:B------:R-:W-:-:S06]  /*c360*/  DFMA R28, R18, R30, R28 ;  /* 0x0000001e121c722b */ /* 0x000fcc000000001c */
[----:B------:R-:W-:Y:S02]  /*c370*/  DMUL R30, R26, R20 ;  /* 0x000000141a1e7228 */ /* 0x000fe40000000000 */
[----:B------:R-:W-:Y:S02]  /*c380*/  DFMA R24, R14, R24, R28 ;  /* 0x000000180e18722b */ /* 0x000fe4000000001c */
[----:B------:R-:W-:-:S04]  /*c390*/  DADD R28, R16, -R26 ;  /* 0x00000000101c7229 */ /* 0x000fc8000000081a */
[----:B------:R-:W-:-:S04]  /*c3a0*/  DFMA R16, R26, R20, -R30 ;  /* 0x000000141a10722b */ /* 0x000fc8000000081e */
[----:B------:R-:W-:-:S04]  /*c3b0*/  DADD R28, R22, R28 ;  /* 0x00000000161c7229 */ /* 0x000fc8000000001c */
        /* <DEDUP_REMOVED lines=9> */
[----:B------:R-:W-:Y:S02]  /*c450*/  DADD R18, R18, R14 ;  /* 0x0000000012127229 */ /* 0x000fe4000000000e */
[----:B------:R-:W-:Y:S01]  /*c460*/  DADD R14, R12, -UR8 ;  /* 0x800000080c0e7e29 */ /* 0x000fe20008000000 */
[----:B------:R-:W-:Y:S01]  /*c470*/  UMOV UR8, 0xfefa39ef ;  /* 0xfefa39ef00087882 */ /* 0x000fe20000000000 */
[----:B------:R-:W-:-:S04]  /*c480*/  UMOV UR9, 0x3fe62e42 ;  /* 0x3fe62e4200097882 */ /* 0x000fc80000000000 */
[----:B------:R-:W-:-:S08]  /*c490*/  DADD R20, R16, R18 ;  /* 0x0000000010147229 */ /* 0x000fd00000000012 */
[--C-:B------:R-:W-:Y:S02]  /*c4a0*/  DFMA R12, R14, UR8, R20.reuse ;  /* 0x000000080e0c7c2b */ /* 0x100fe40008000014 */
[----:B------:R-:W-:-:S06]  /*c4b0*/  DADD R22, R16, -R20 ;  /* 0x0000000010167229 */ /* 0x000fcc0000000814 */
[----:B------:R-:W-:Y:S02]  /*c4c0*/  DFMA R16, R14, -UR8, R12 ;  /* 0x800000080e107c2b */ /* 0x000fe4000800000c */
[----:B------:R-:W-:-:S06]  /*c4d0*/  DADD R22, R18, R22 ;  /* 0x0000000012167229 */ /* 0x000fcc0000000016 */
[----:B------:R-:W-:-:S08]  /*c4e0*/  DADD R16, -R20, R16 ;  /* 0x0000000014107229 */ /* 0x000fd00000000110 */
[----:B------:R-:W-:-:S08]  /*c4f0*/  DADD R16, R22, -R16 ;  /* 0x0000000016107229 */ /* 0x000fd00000000810 */
[----:B------:R-:W-:Y:S01]  /*c500*/  DFMA R14, R14, UR10, R16 ;  /* 0x0000000a0e0e7c2b */ /* 0x000fe20008000010 */
[----:B------:R-:W-:Y:S01]  /*c510*/  IMAD.MOV.U32 R17, RZ, RZ, R3 ;  /* 0x000000ffff117224 */ /* 0x000fe200078e0003 */
[----:B------:R-:W-:-:S04]  /*c520*/  MOV R16, R6 ;  /* 0x0000000600107202 */ /* 0x000fc80000000f00 */
[C---:B------:R-:W-:Y:S02]  /*c530*/  SHF.L.U32 R3, R17.reuse, 0x1, RZ ;  /* 0x0000000111037819 */ /* 0x040fe400000006ff */
[----:B------:R-:W-:Y:S01]  /*c540*/  DADD R18, R12, R14 ;  /* 0x000000000c127229 */ /* 0x000fe2000000000e */
[----:B------:R-:W-:Y:S01]  /*c550*/  LOP3.LUT R7, R17, 0xff0fffff, RZ, 0xc0, !PT ;  /* 0xff0fffff11077812 */ /* 0x000fe200078ec0ff */
[----:B------:R-:W-:Y:S01]  /*c560*/  IMAD.MOV.U32 R20, RZ, RZ, R16 ;  /* 0x000000ffff147224 */ /* 0x000fe200078e0010 */
[----:B------:R-:W-:-:S04]  /*c570*/  ISETP.GT.U32.AND P1, PT, R3, -0x2000001, PT ;  /* 0xfdffffff0300780c */ /* 0x000fc80003f24070 */
[----:B------:R-:W-:Y:S01]  /*c580*/  SEL R21, R7, R17, P1 ;  /* 0x0000001107157207 */ /* 0x000fe20000800000 */
[----:B------:R-:W-:-:S05]  /*c590*/  DADD R12, R12, -R18 ;  /* 0x000000000c0c7229 */ /* 0x000fca0000000812 */
[----:B------:R-:W-:-:S03]  /*c5a0*/  DMUL R16, R18, R20 ;  /* 0x0000001412107228 */ /* 0x000fc60000000000 */
[----:B------:R-:W-:-:S05]  /*c5b0*/  DADD R14, R14, R12 ;  /* 0x000000000e0e7229 */ /* 0x000fca000000000c */
[----:B------:R-:W-:-:S08]  /*c5c0*/  DFMA R18, R18, R20, -R16 ;  /* 0x000000141212722b */ /* 0x000fd00000000810 */
[----:B------:R-:W-:Y:S01]  /*c5d0*/  DFMA R14, R14, R20, R18 ;  /* 0x000000140e0e722b */ /* 0x000fe20000000012 */
[----:B------:R-:W-:Y:S01]  /*c5e0*/  MOV R18, 0x652b82fe ;  /* 0x652b82fe00127802 */ /* 0x000fe20000000f00 */
[----:B------:R-:W-:-:S06]  /*c5f0*/  IMAD.MOV.U32 R19, RZ, RZ, 0x3ff71547 ;  /* 0x3ff71547ff137424 */ /* 0x000fcc00078e00ff */
        /* <DEDUP_REMOVED lines=41> */
[----:B------:R-:W-:Y:S01]  /*c890*/  LEA R17, R18, R13, 0x14 ;  /* 0x0000000d12117211 */ /* 0x000fe200078ea0ff */
        /* <DEDUP_REMOVED lines=10> */
[----:B------:R-:W-:Y:S01]  /*c940*/  @!P2 IMAD R13, R3, 0x100000, R13 ;  /* 0x00100000030da824 */ /* 0x000fe200078e020d */
[----:B------:R-:W-:Y:S02]  /*c950*/  @!P2 MOV R18, RZ ;  /* 0x000000ff0012a202 */ /* 0x000fe40000000f00 */
[----:B------:R-:W-:-:S06]  /*c960*/  @!P2 LEA R19, R7, 0x3ff00000, 0x14 ;  /* 0x3ff000000713a811 */ /* 0x000fcc00078ea0ff */
[----:B------:R-:W-:-:S11]  /*c970*/  @!P2 DMUL R16, R12, R18 ;  /* 0x000000120c10a228 */ /* 0x000fd60000000000 */
.L_x_1305:
[----:B------:R-:W-:Y:S01]  /*c980*/  DFMA R14, R14, R16, R16 ;  /* 0x000000100e0e722b */ /* 0x000fe20000000010 */
[----:B------:R-:W-:Y:S01]  /*c990*/  IMAD.MOV.U32 R43, RZ, RZ, 0x0 ;  /* 0x00000000ff2b7424 */ /* 0x000fe200078e00ff */
[----:B------:R-:W-:-:S08]  /*c9a0*/  DSETP.NEU.AND P1, PT, |R16|, +INF , PT ;  /* 0x7ff000001000742a */ /* 0x000fd00003f2d200 */
[----:B------:R-:W-:Y:S02]  /*c9b0*/  FSEL R7, R16, R14, !P1 ;  /* 0x0000000e10077208 */ /* 0x000fe40004800000 */
[----:B------:R-:W-:Y:S01]  /*c9c0*/  FSEL R3, R17, R15, !P1 ;  /* 0x0000000f11037208 */ /* 0x000fe20004800000 */
[----:B------:R-:W-:Y:S06]  /*c9d0*/  RET.REL.NODEC R42 `(_Z20Vext_cal_ini_upgradePiPdS0_S0_S0_S0_S_S0_S0_S0_S0_S0_S_S_S_S0_S0_S0_S0_S0_S0_S0_S_S_S_S_S_S0_S0_S_S_S_S_S_S_S_S_S0_S0_S0_S0_S0_S0_S0_S0_S_S_S0_S0_S0_S0_S0_S0_S0_S0_S0_S0_S0_S0_S0_S0_S0_S0_S0_S0_S0_S0_) ;  /* 0xffffff342a887950 */ /* 0x000fec0003c3ffff */
        .type           $_Z20Vext_cal_ini_upgradePiPdS0_S0_S0_S0_S_S0_S0_S0_S0_S0_S_S_S_S0_S0_S0_S0_S0_S0_S0_S_S_S_S_S_S0_S0_S_S_S_S_S_S_S_S_S0_S0_S0_S0_S0_S0_S0_S0_S_S_S0_S0_S0_S0_S0_S0_S0_S0_S0_S0_S0_S0_S0_S0_S0_S0_S0_S0_S0_S0_$__internal_trig_reduction_slowpathd,@function
        .size           $_Z20Vext_cal_ini_upgradePiPdS0_S0_S0_S0_S_S0_S0_S0_S0_S0_S_S_S_S0_S0_S0_S0_S0_S0_S0_S_S_S_S_S_S0_S0_S_S_S_S_S_S_S_S_S0_S0_S0_S0_S0_S0_S0_S0_S_S_S0_S0_S0_S0_S0_S0_S0_S0_S0_S0_S0_S0_S0_S0_S0_S0_S0_S0_S0_S0_$__internal_trig_reduction_slowpathd,(.L_x_2021 - $_Z20Vext_cal_ini_upgradePiPdS0_S0_S0_S0_S_S0_S0_S0_S0_S0_S_S_S_S0_S0_S0_S0_S0_S0_S0_S_S_S_S_S_S0_S0_S_S_S_S_S_S_S_S_S0_S0_S0_S0_S0_S0_S0_S0_S_S_S0_S0_S0_S0_S0_S0_S0_S0_S0_S0_S0_S0_S0_S0_S0_S0_S0_S0_S0_S0_$__internal_trig_reduction_slowpathd)
$_Z20Vext_cal_ini_upgradePiPdS0_S0_S0_S0_S_S0_S0_S0_S0_S0_S_S_S_S0_S0_S0_S0_S0_S0_S0_S_S_S_S_S_S0_S0_S_S_S_S_S_S_S_S_S0_S0_S0_S0_S0_S0_S0_S0_S_S_S0_S0_S0_S0_S0_S0_S0_S0_S0_S0_S0_S0_S0_S0_S0_S0_S0_S0_S0_S0_$__internal_trig_reduction_slowpathd:
        /* <DEDUP_REMOVED lines=19> */
[----:B------:R-:W-:Y:S01]  /*cb10*/  IMAD.MOV.U32 R22, RZ, RZ, RZ ;  /* 0x000000ffff167224 */ /* 0x000fe200078e00ff */
[----:B------:R-:W-:Y:S02]  /*cb20*/  SHF.L.U32 R19, R16, 0xb, RZ ;  /* 0x0000000b10137819 */ /* 0x000fe400000006ff */
[----:B------:R-:W-:Y:S02]  /*cb30*/  CS2R R44, SRZ ;  /* 0x00000000002c7805 */ /* 0x000fe4000001ff00 */
[----:B------:R-:W-:-:S07]  /*cb40*/  LOP3.LUT R18, R18, 0x80000000, RZ, 0xfc, !PT ;  /* 0x8000000012127812 */ /* 0x000fce00078efcff */
.L_x_1310:
[----:B------:R-:W1:Y:S01]  /*cb50*/  LDC.64 R16, c[0x4][0x1c0] ;  /* 0x01007000ff107b82 */ /* 0x000e620000000a00 */
[----:B0-----:R-:W-:Y:S02]  /*cb60*/  R2UR UR8, R38 ;  /* 0x00000000260872ca */ /* 0x001fe400000e0000 */
[----:B------:R-:W-:Y:S01]  /*cb70*/  R2UR UR9, R39 ;  /* 0x00000000270972ca */ /* 0x000fe200000e0000 */
[----:B-1----:R-:W-:-:S12]  /*cb80*/  IMAD.WIDE R46, R21, 0x8, R16 ;  /* 0x00000008152e7825 */ /* 0x002fd800078e0210 */
[----:B------:R-:W2:Y:S01]  /*cb90*/  LDG.E.64.CONSTANT R46, desc[UR8][R46.64] ;  /* 0x000000082e2e7981 */ /* 0x000ea2000c1e9b00 */
[----:B------:R-:W-:Y:S02]  /*cba0*/  IADD3 R23, PT, PT, R23, 0x1, RZ ;  /* 0x0000000117177810 */ /* 0x000fe40007ffe0ff */
[C---:B------:R-:W-:Y:S01]  /*cbb0*/  LEA R24, R22.reuse, R1, 0x3 ;  /* 0x0000000116187211 */ /* 0x040fe200078e18ff */
[----:B------:R-:W-:Y:S01]  /*cbc0*/  VIADD R22, R22, 0x1 ;  /* 0x0000000116167836 */ /* 0x000fe20000000000 */
[----:B------:R-:W-:Y:S01]  /*cbd0*/  IADD3 R21, PT, PT, R21, 0x1, RZ ;  /* 0x0000000115157810 */ /* 0x000fe20007ffe0ff */
[----:B--2---:R-:W-:-:S04]  /*cbe0*/  IMAD.WIDE.U32 R44, P1, R46, R19, R44 ;  /* 0x000000132e2c7225 */ /* 0x004fc8000782002c */
[CC--:B------:R-:W-:Y:S02]  /*cbf0*/  IMAD R16, R46.reuse, R18.reuse, RZ ;  /* 0x000000122e107224 */ /* 0x0c0fe400078e02ff */
[----:B------:R-:W-:Y:S02]  /*cc00*/  IMAD R3, R47, R19, RZ ;  /* 0x000000132f037224 */ /* 0x000fe400078e02ff */
[----:B------:R-:W-:Y:S01]  /*cc10*/  IMAD.HI.U32 R20, R46, R18, RZ ;  /* 0x000000122e147227 */ /* 0x000fe200078e00ff */
[----:B------:R-:W-:-:S03]  /*cc20*/  IADD3 R16, P2, PT, R16, R45, RZ ;  /* 0x0000002d10107210 */ /* 0x000fc60007f5e0ff */
[----:B------:R-:W-:Y:S01]  /*cc30*/  IMAD.X R20, RZ, RZ, R20, P1 ;  /* 0x000000ffff147224 */ /* 0x000fe200008e0614 */
[----:B------:R-:W-:Y:S01]  /*cc40*/  IADD3 R45, P0, PT, R3, R16, RZ ;  /* 0x00000010032d7210 */ /* 0x000fe20007f1e0ff */
[----:B------:R-:W-:Y:S01]  /*cc50*/  IMAD.HI.U32 R3, R47, R19, RZ ;  /* 0x000000132f037227 */ /* 0x000fe200078e00ff */
[----:B------:R-:W-:-:S03]  /*cc60*/  ISETP.NE.AND P1, PT, R23, -0xf, PT ;  /* 0xfffffff11700780c */ /* 0x000fc60003f25270 */
[----:B------:R-:W-:Y:S01]  /*cc70*/  IMAD.HI.U32 R16, R47, R18, RZ ;  /* 0x000000122f107227 */ /* 0x000fe200078e00ff */
[----:B------:R-:W-:Y:S01]  /*cc80*/  IADD3.X R20, P2, PT, R3, R20, RZ, P2, !PT ;  /* 0x0000001403147210 */ /* 0x000fe2000175e4ff */
[----:B------:R0:W-:Y:S02]  /*cc90*/  STL.64 [R24], R44 ;  /* 0x0000002c18007387 */ /* 0x0001e40000100a00 */
[----:B------:R-:W-:Y:S02]  /*cca0*/  IMAD R17, R47, R18, RZ ;  /* 0x000000122f117224 */ /* 0x000fe400078e02ff */
[----:B------:R-:W-:-:S03]  /*ccb0*/  IMAD.X R3, RZ, RZ, R16, P2 ;  /* 0x000000ffff037224 */ /* 0x000fc600010e0610 */
[----:B------:R-:W-:-:S04]  /*ccc0*/  IADD3.X R20, P0, PT, R17, R20, RZ, P0, !PT ;  /* 0x0000001411147210 */ /* 0x000fc8000071e4ff */
[----:B------:R-:W-:Y:S01]  /*ccd0*/  IADD3.X R3, PT, PT, RZ, R3, RZ, P0, !PT ;  /* 0x00000003ff037210 */ /* 0x000fe200007fe4ff */
[----:B0-----:R-:W-:-:S03]  /*cce0*/  IMAD.MOV.U32 R44, RZ, RZ, R20 ;  /* 0x000000ffff2c7224 */ /* 0x001fc600078e0014 */
[----:B------:R-:W-:Y:S01]  /*ccf0*/  MOV R45, R3 ;  /* 0x00000003002d7202 */ /* 0x000fe20000000f00 */
[----:B------:R-:W-:Y:S06]  /*cd00*/  @P1 BRA `(.L_x_1310) ;  /* 0xfffffffc00901947 */ /* 0x000fec000383ffff */
[----:B------:R-:W-:Y:S05]  /*cd10*/  BSYNC.RECONVERGENT B1 ;  /* 0x0000000000017941 */ /* 0x000fea0003800200 */
.L_x_1309:
[----:B------:R-:W-:-:S05]  /*cd20*/  LOP3.LUT R16, R25, 0x7ff, RZ, 0xc0, !PT ;  /* 0x000007ff19107812 */ /* 0x000fca00078ec0ff */
[----:B------:R-:W-:-:S05]  /*cd30*/  VIADD R16, R16, 0xfffffc00 ;  /* 0xfffffc0010107836 */ /* 0x000fca0000000000 */
[----:B------:R-:W-:Y:S02]  /*cd40*/  SHF.R.U32.HI R3, RZ, 0x6, R16 ;  /* 0x00000006ff037819 */ /* 0x000fe40000011610 */
[----:B------:R-:W-:Y:S02]  /*cd50*/  ISETP.GE.U32.AND P0, PT, R16, 0x80, PT ;  /* 0x000000801000780c */ /* 0x000fe40003f06070 */
[----:B------:R-:W-:-:S04]  /*cd60*/  IADD3 R3, PT, PT, -R3, 0x13, RZ ;  /* 0x0000001303037810 */ /* 0x000fc80007ffe1ff */
[----:B------:R-:W-:-:S07]  /*cd70*/  SEL R21, R3, 0x12, P0 ;  /* 0x0000001203157807 */ /* 0x000fce0000000000 */
.L_x_1308:
[----:B------:R-:W-:Y:S05]  /*cd80*/  BSYNC.RECONVERGENT B0 ;  /* 0x0000000000007941 */ /* 0x000fea0003800200 */
.L_x_1307:
[C---:B------:R-:W-:Y:S02]  /*cd90*/  LOP3.LUT R16, R25.reuse, 0x7ff, RZ, 0xc0, !PT ;  /* 0x000007ff19107812 */ /* 0x040fe400078ec0ff */
[----:B------:R-:W-:Y:S02]  /*cda0*/  LOP3.LUT P0, R25, R25, 0x3f, RZ, 0xc0, !PT ;  /* 0x0000003f19197812 */ /* 0x000fe4000780c0ff */
[----:B------:R-:W-:-:S04]  /*cdb0*/  IADD3 R16, PT, PT, R16, -0x400, RZ ;  /* 0xfffffc0010107810 */ /* 0x000fc80007ffe0ff */
[----:B------:R-:W-:-:S05]  /*cdc0*/  SHF.R.U32.HI R16, RZ, 0x6, R16 ;  /* 0x00000006ff107819 */ /* 0x000fca0000011610 */
[----:B------:R-:W-:-:S05]  /*cdd0*/  IMAD.IADD R16, R16, 0x1, R21 ;  /* 0x0000000110107824 */ /* 0x000fca00078e0215 */
[----:B------:R-:W-:-:S05]  /*cde0*/  LEA R24, R16, R1, 0x3 ;  /* 0x0000000110187211 */ /* 0x000fca00078e18ff */
        /* <DEDUP_REMOVED lines=10> */
[--C-:B------:R-:W-:Y:S02]  /*ce90*/  @P0 SHF.R.U32.HI R22, RZ, 0x1, R19.reuse ;  /* 0x00000001ff160819 */ /* 0x100fe40000011613 */
[C-C-:B------:R-:W-:Y:S02]  /*cea0*/  @P0 SHF.R.U64 R23, R18.reuse, 0x1, R19.reuse ;  /* 0x0000000112170819 */ /* 0x140fe40000001213 */
[----:B0-----:R-:W-:-:S02]  /*ceb0*/  @P0 SHF.L.U64.HI R24, R18, R25, R19 ;  /* 0x0000001912180219 */ /* 0x001fc40000010213 */
[----:B------:R-:W-:Y:S02]  /*cec0*/  @P0 LOP3.LUT R18, R20, R21, RZ, 0xfc, !PT ;  /* 0x0000001514120212 */ /* 0x000fe400078efcff */
[-C--:B------:R-:W-:Y:S02]  /*ced0*/  @P0 SHF.R.U32.HI R21, RZ, R38.reuse, R3 ;  /* 0x00000026ff150219 */ /* 0x080fe40000011603 */
[----:B----4-:R-:W-:Y:S02]  /*cee0*/  @P0 SHF.L.U32 R3, R16, R25, RZ ;  /* 0x0000001910030219 */ /* 0x010fe400000006ff */
[----:B------:R-:W-:Y:S02]  /*cef0*/  @P0 SHF.R.U64 R20, R23, R38, R22 ;  /* 0x0000002617140219 */ /* 0x000fe40000001216 */
        /* <DEDUP_REMOVED lines=14> */
[----:B------:R-:W-:-:S02]  /*cfe0*/  ISETP.GT.U32.AND P0, PT, R19, -0x1, PT ;  /* 0xffffffff1300780c */ /* 0x000fc40003f04070 */
[----:B------:R-:W-:Y:S02]  /*cff0*/  IADD3.X R22, P1, PT, RZ, R22, RZ, P1, !PT ;  /* 0x00000016ff167210 */ /* 0x000fe40000f3e4ff */
[C---:B------:R-:W-:Y:S02]  /*d000*/  ISETP.GT.AND.EX P0, PT, R20.reuse, -0x1, PT, P0 ;  /* 0xffffffff1400780c */ /* 0x040fe40003f04300 */
[----:B------:R-:W-:Y:S02]  /*d010*/  IADD3.X R23, PT, PT, RZ, R23, RZ, P1, !PT ;  /* 0x00000017ff177210 */ /* 0x000fe40000ffe4ff */
[----:B------:R-:W-:Y:S02]  /*d020*/  SEL R19, R19, R22, P0 ;  /* 0x0000001613137207 */ /* 0x000fe40000000000 */
[----:B------:R-:W-:Y:S02]  /*d030*/  SEL R16, R20, R23, P0 ;  /* 0x0000001714107207 */ /* 0x000fe40000000000 */
[----:B------:R-:W-:-:S02]  /*d040*/  SEL R18, R18, R21, P0 ;  /* 0x0000001512127207 */ /* 0x000fc40000000000 */
[----:B------:R-:W-:-:S03]  /*d050*/  ISETP.NE.U32.AND P1, PT, R16, RZ, PT ;  /* 0x000000ff1000720c */ /* 0x000fc60003f25070 */
[----:B------:R-:W-:Y:S02]  /*d060*/  @!P0 IADD3 R3, PT, PT, -R3, RZ, RZ ;  /* 0x000000ff03038210 */ /* 0x000fe40007ffe1ff */
        /* <DEDUP_REMOVED lines=17> */
.L_x_1312:
[----:B------:R-:W-:Y:S05]  /*d180*/  BSYNC.RECONVERGENT B0 ;  /* 0x0000000000007941 */ /* 0x000fea0003800200 */
.L_x_1311:
[----:B------:R-:W-:Y:S02]  /*d190*/  HFMA2 R25, -RZ, RZ, 0, 0 ;  /* 0x00000000ff197431 */ /* 0x000fe400000001ff */
[----:B------:R-:W-:Y:S01]  /*d1a0*/  IMAD.WIDE.U32 R38, R19, 0x2168c235, RZ ;  /* 0x2168c23513267825 */ /* 0x000fe200078e00ff */
[----:B------:R-:W-:-:S03]  /*d1b0*/  SHF.R.U32.HI R17, RZ, 0x1e, R17 ;  /* 0x0000001eff117819 */ /* 0x000fc60000011611 */
[----:B------:R-:W-:Y:S01]  /*d1c0*/  IMAD.MOV.U32 R24, RZ, RZ, R39 ;  /* 0x000000ffff187224 */ /* 0x000fe200078e0027 */
[----:B------:R-:W-:Y:S01]  /*d1d0*/  IADD3 RZ, P1, PT, R38, R38, RZ ;  /* 0x0000002626ff7210 */ /* 0x000fe20007f3e0ff */
[----:B------:R-:W-:Y:S01]  /*d1e0*/  IMAD.HI.U32 R3, R16, -0x36f0255e, RZ ;  /* 0xc90fdaa210037827 */ /* 0x000fe200078e00ff */
[----:B------:R-:W-:-:S03]  /*d1f0*/  LEA.HI R17, R20, R17, RZ, 0x1 ;  /* 0x0000001114117211 */ /* 0x000fc600078f08ff */
[----:B------:R-:W-:-:S04]  /*d200*/  IMAD.WIDE.U32 R24, R19, -0x36f0255e, R24 ;  /* 0xc90fdaa213187825 */ /* 0x000fc800078e0018 */
[C---:B------:R-:W-:Y:S02]  /*d210*/  IMAD R19, R16.reuse, -0x36f0255e, RZ ;  /* 0xc90fdaa210137824 */ /* 0x040fe400078e02ff */
[----:B------:R-:W-:-:S04]  /*d220*/  IMAD.WIDE.U32 R24, P2, R16, 0x2168c235, R24 ;  /* 0x2168c23510187825 */ /* 0x000fc80007840018 */
[----:B------:R-:W-:Y:S01]  /*d230*/  IMAD.X R3, RZ, RZ, R3, P2 ;  /* 0x000000ffff037224 */ /* 0x000fe200010e0603 */
[----:B------:R-:W-:Y:S02]  /*d240*/  IADD3 R19, P2, PT, R19, R25, RZ ;  /* 0x0000001913137210 */ /* 0x000fe40007f5e0ff */
[----:B------:R-:W-:Y:S02]  /*d250*/  IADD3.X RZ, P1, PT, R24, R24, RZ, P1, !PT ;  /* 0x0000001818ff7210 */ /* 0x000fe40000f3e4ff */
[----:B------:R-:W-:Y:S02]  /*d260*/  IADD3.X R18, PT, PT, RZ, R3, RZ, P2, !PT ;  /* 0x00000003ff127210 */ /* 0x000fe400017fe4ff */
[C---:B------:R-:W-:Y:S02]  /*d270*/  ISETP.GT.U32.AND P5, PT, R19.reuse, RZ, PT ;  /* 0x000000ff1300720c */ /* 0x040fe40003fa4070 */
[----:B------:R-:W-:Y:S02]  /*d280*/  IADD3.X R16, P2, PT, R19, R19, RZ, P1, !PT ;  /* 0x0000001313107210 */ /* 0x000fe40000f5e4ff */
[----:B------:R-:W-:-:S03]  /*d290*/  ISETP.GT.AND.EX P1, PT, R18, RZ, PT, P5 ;  /* 0x000000ff1200720c */ /* 0x000fc60003f24350 */
[----:B------:R-:W-:Y:S01]  /*d2a0*/  IMAD.X R3, R18, 0x1, R18, P2 ;  /* 0x0000000112037824 */ /* 0x000fe200010e0612 */
[----:B------:R-:W-:-:S04]  /*d2b0*/  SEL R16, R16, R19, P1 ;  /* 0x0000001310107207 */ /* 0x000fc80000800000 */
[----:B------:R-:W-:Y:S02]  /*d2c0*/  SEL R3, R3, R18, P1 ;  /* 0x0000001203037207 */ /* 0x000fe40000800000 */
[----:B------:R-:W-:Y:S02]  /*d2d0*/  IADD3 R19, P2, PT, R16, 0x1, RZ ;  /* 0x0000000110137810 */ /* 0x000fe40007f5e0ff */
[----:B------:R-:W-:Y:S02]  /*d2e0*/  LOP3.LUT P5, R18, R27, 0x80000000, RZ, 0xc0, !PT ;  /* 0x800000001b127812 */ /* 0x000fe400078ac0ff */
[----:B------:R-:W-:Y:S02]  /*d2f0*/  IADD3.X R16, PT, PT, RZ, R3, RZ, P2, !PT ;  /* 0x00000003ff107210 */ /* 0x000fe400017fe4ff */
[----:B------:R-:W-:Y:S02]  /*d300*/  SEL R3, RZ, 0xffffffff, !P1 ;  /* 0xffffffffff037807 */ /* 0x000fe40004800000 */
[----:B------:R-:W-:-:S02]  /*d310*/  SHF.R.U64 R19, R19, 0xa, R16 ;  /* 0x0000000a13137819 */ /* 0x000fc40000001210 */
[----:B------:R-:W-:Y:S01]  /*d320*/  @!P0 LOP3.LUT R18, R18, 0x80000000, RZ, 0x3c, !PT ;  /* 0x8000000012128812 */ /* 0x000fe200078e3cff */
[----:B------:R-:W-:Y:S01]  /*d330*/  IMAD.IADD R3, R3, 0x1, -R22 ;  /* 0x0000000103037824 */ /* 0x000fe200078e0a16 */
[----:B------:R-:W-:-:S03]  /*d340*/  IADD3 R19, P2, PT, R19, 0x1, RZ ;  /* 0x0000000113137810 */ /* 0x000fc60007f5e0ff */
[----:B------:R-:W-:Y:S01]  /*d350*/  @P5 IMAD.MOV R17, RZ, RZ, -R17 ;  /* 0x000000ffff115224 */ /* 0x000fe200078e0a11 */
[----:B------:R-:W-:Y:S02]  /*d360*/  LEA.HI.X R16, R16, RZ, RZ, 0x16, P2 ;  /* 0x000000ff10107211 */ /* 0x000fe400010fb4ff */
[----:B------:R-:W-:Y:S02]  /*d370*/  SHF.L.U32 R3, R3, 0x14, RZ ;  /* 0x0000001403037819 */ /* 0x000fe400000006ff */
[--C-:B------:R-:W-:Y:S02]  /*d380*/  SHF.R.U64 R19, R19, 0x1, R16.reuse ;  /* 0x0000000113137819 */ /* 0x100fe40000001210 */
[----:B------:R-:W-:Y:S02]  /*d390*/  SHF.R.U32.HI R22, RZ, 0x1, R16 ;  /* 0x00000001ff167819 */ /* 0x000fe40000011610 */
[----:B------:R-:W-:-:S04]  /*d3a0*/  IADD3 R16, P2, P1, RZ, RZ, R19 ;  /* 0x000000ffff107210 */ /* 0x000fc8000795e013 */
[----:B------:R-:W-:-:S04]  /*d3b0*/  IADD3.X R3, PT, PT, R3, 0x3fe00000, R22, P2, P1 ;  /* 0x3fe0000003037810 */ /* 0x000fc800017e2416 */
[----:B------:R-:W-:-:S07]  /*d3c0*/  LOP3.LUT R27, R3, R18, RZ, 0xfc, !PT ;  /* 0x00000012031b7212 */ /* 0x000fce00078efcff */
.L_x_1306:
[----:B------:R-:W-:Y:S01]  /*d3d0*/  IMAD.MOV.U32 R19, RZ, RZ, R27 ;  /* 0x000000ffff137224 */ /* 0x000fe200078e001b */
[----:B------:R-:W-:Y:S02]  /*d3e0*/  MOV R27, 0x0 ;  /* 0x00000000001b7802 */ /* 0x000fe40000000f00 */
[----:B------:R-:W-:Y:S02]  /*d3f0*/  MOV R18, R16 ;  /* 0x0000001000127202 */ /* 0x000fe40000000f00 */
[----:B------:R-:W-:Y:S05]  /*d400*/  RET.REL.NODEC R26 `(_Z20Vext_cal_ini_upgradePiPdS0_S0_S0_S0_S_S0_S0_S0_S0_S0_S_S_S_S0_S0_S0_S0_S0_S0_S0_S_S_S_S_S_S0_S0_S_S_S_S_S_S_S_S_S0_S0_S0_S0_S0_S0_S0_S0_S_S_S0_S0_S0_S0_S0_S0_S0_S0_S0_S0_S0_S0_S0_S0_S0_S0_S0_S0_S0_S0_) ;  /* 0xffffff281afc7950 */ /* 0x000fea0003c3ffff */
.L_x_1313:
        /* <DEDUP_REMOVED lines=15> */
.L_x_2021:


//--------------------- .text._Z12Vext_cal_iniPiPdS0_S0_S0_S0_S_S0_S0_S0_S0_S0_S_S_S_S0_S0_S0_S0_S0_S0_S0_S_S_S_S_S0_S0_S_S_S_S_S_S_S_S_S0_S0_S0_S0_S0_S0_S0_S0_S_S_S0_S0_S0_S0_S0_S0_S0_S0_S0_S0_S0_S0_S0_S0_S0_S0_S0_S0_S0_S0_ --------------------------
	.section	.text._Z12Vext_cal_iniPiPdS0_S0_S0_S0_S_S0_S0_S0_S0_S0_S_S_S_S0_S0_S0_S0_S0_S0_S0_S_S_S_S_S0_S0_S_S_S_S_S_S_S_S_S0_S0_S0_S0_S0_S0_S0_S0_S_S_S0_S0_S0_S0_S0_S0_S0_S0_S0_S0_S0_S0_S0_S0_S0_S0_S0_S0_S0_S0_,"ax",@progbits
	.align	128
        .global         _Z12Vext_cal_iniPiPdS0_S0_S0_S0_S_S0_S0_S0_S0_S0_S_S_S_S0_S0_S0_S0_S0_S0_S0_S_S_S_S_S0_S0_S_S_S_S_S_S_S_S_S0_S0_S0_S0_S0_S0_S0_S0_S_S_S0_S0_S0_S0_S0_S0_S0_S0_S0_S0_S0_S0_S0_S0_S0_S0_S0_S0_S0_S0_
        .type           _Z12Vext_cal_iniPiPdS0_S0_S0_S0_S_S0_S0_S0_S0_S0_S_S_S_S0_S0_S0_S0_S0_S0_S0_S_S_S_S_S0_S0_S_S_S_S_S_S_S_S_S0_S0_S0_S0_S0_S0_S0_S0_S_S_S0_S0_S0_S0_S0_S0_S0_S0_S0_S0_S0_S0_S0_S0_S0_S0_S0_S0_S0_S0_,@function
        .size           _Z12Vext_cal_iniPiPdS0_S0_S0_S0_S_S0_S0_S0_S0_S0_S_S_S_S0_S0_S0_S0_S0_S0_S0_S_S_S_S_S0_S0_S_S_S_S_S_S_S_S_S0_S0_S0_S0_S0_S0_S0_S0_S_S_S0_S0_S0_S0_S0_S0_S0_S0_S0_S0_S0_S0_S0_S0_S0_S0_S0_S0_S0_S0_,(.L_x_2025 - _Z12Vext_cal_iniPiPdS0_S0_S0_S0_S_S0_S0_S0_S0_S0_S_S_S_S0_S0_S0_S0_S0_S0_S0_S_S_S_S_S0_S0_S_S_S_S_S_S_S_S_S0_S0_S0_S0_S0_S0_S0_S0_S_S_S0_S0_S0_S0_S0_S0_S0_S0_S0_S0_S0_S0_S0_S0_S0_S0_S0_S0_S0_S0_)
        .other          _Z12Vext_cal_iniPiPdS0_S0_S0_S0_S_S0_S0_S0_S0_S0_S_S_S_S0_S0_S0_S0_S0_S0_S0_S_S_S_S_S0_S0_S_S_S_S_S_S_S_S_S0_S0_S0_S0_S0_S0_S0_S0_S_S_S0_S0_S0_S0_S0_S0_S0_S0_S0_S0_S0_S0_S0_S0_S0_S0_S0_S0_S0_S0_,@"STO_CUDA_ENTRY STV_DEFAULT"
_Z12Vext_cal_iniPiPdS0_S0_S0_S0_S_S0_S0_S0_S0_S0_S_S_S_S0_S0_S0_S0_S0_S0_S0_S_S_S_S_S0_S0_S_S_S_S_S_S_S_S_S0_S0_S0_S0_S0_S0_S0_S0_S_S_S0_S0_S0_S0_S0_S0_S0_S0_S0_S0_S0_S0_S0_S0_S0_S0_S0_S0_S0_S0_:
.text._Z12Vext_cal_iniPiPdS0_S0_S0_S0_S_S0_S0_S0_S0_S0_S_S_S_S0_S0_S0_S0_S0_S0_S0_S_S_S_S_S0_S0_S_S_S_S_S_S_S_S_S0_S0_S0_S0_S0_S0_S0_S0_S_S_S0_S0_S0_S0_S0_S0_S0_S0_S0_S0_S0_S0_S0_S0_S0_S0_S0_S0_S0_S0_:
        /* <DEDUP_REMOVED lines=39> */
.L_x_1412:
        /* <DEDUP_REMOVED lines=344> */
[----:B------:R-:W-:Y:S05]  /*17f0*/  CALL.REL.NOINC `($__internal_20_$__cuda_sm20_div_rn_f64_full) ;  /* 0x0000006c00687944 */ /* 0x000fea0003c00000 */
.L_x_1314:
[----:B------:R-:W0:Y:S08]  /*1800*/  LDC.64 R16, c[0x0][0x4f0] ;  /* 0x00013c00ff107b82 */ /* 0x000e300000000a00 */
[----:B------:R-:W1:Y:S08]  /*1810*/  LDC.64 R10, c[0x0][0x4b8] ;  /* 0x00012e00ff0a7b82 */ /* 0x000e700000000a00 */
[----:B------:R-:W2:Y:S08]  /*1820*/  LDC.64 R12, c[0x0][0x4a0] ;  /* 0x00012800ff0c7b82 */ /* 0x000eb00000000a00 */
[----:B------:R-:W3:Y:S01]  /*1830*/  LDC.64 R24, c[0x0][0x450] ;  /* 0x00011400ff187b82 */ /* 0x000ee20000000a00 */
[----:B0-----:R-:W-:-:S05]  /*1840*/  IMAD.WIDE R16, R2, 0x8, R16 ;  /* 0x0000000802107825 */ /* 0x001fca00078e0210 */
[----:B------:R0:W-:Y:S02]  /*1850*/  STG.E.64 desc[UR4][R16.64], R8 ;  /* 0x0000000810007986 */ /* 0x0001e4000c101b04 */
[----:B------:R-:W4:Y:S02]  /*1860*/  LDC.64 R36, c[0x0][0x4f8] ;  /* 0x00013e00ff247b82 */ /* 0x000f240000000a00 */
[----:B------:R0:W4:Y:S04]  /*1870*/  LDG.E R38, desc[UR4][R20.64] ;  /* 0x0000000414267981 */ /* 0x000128000c1e1900 */
[----:B-1----:R-:W4:Y:S04]  /*1880*/  LDG.E.64 R10, desc[UR4][R10.64] ;  /* 0x000000040a0a7981 */ /* 0x002f28000c1e1b00 */
[----:B--2---:R-:W2:Y:S01]  /*1890*/  LDG.E.64 R14, desc[UR4][R12.64] ;  /* 0x000000040c0e7981 */ /* 0x004ea2000c1e1b00 */
[----:B------:R-:W1:Y:S03]  /*18a0*/  LDC.64 R28, c[0x0][0x4c0] ;  /* 0x00013000ff1c7b82 */ /* 0x000e660000000a00 */
[----:B---3--:R-:W3:Y:S05]  /*18b0*/  LDG.E.64 R26, desc[UR4][R24.64] ;  /* 0x00000004181a7981 */ /* 0x008eea000c1e1b00 */
[----:B0-----:R-:W0:Y:S01]  /*18c0*/  LDC.64 R20, c[0x0][0x500] ;  /* 0x00014000ff147b82 */ /* 0x001e220000000a00 */
[----:B----4-:R-:W3:Y:S01]  /*18d0*/  I2F.F64 R18, R38 ;  /* 0x0000002600127312 */ /* 0x010ee20000201c00 */
[----:B--2---:R-:W-:-:S08]  /*18e0*/  DADD R14, R10, -R14 ;  /* 0x000000000a0e7229 */ /* 0x004fd0000000080e */
[----:B---3--:R-:W-:Y:S01]  /*18f0*/  DFMA R14, R18, R26, R14 ;  /* 0x0000001a120e722b */ /* 0x008fe2000000000e */
[----:B------:R-:W-:-:S06]  /*1900*/  IMAD.WIDE R18, R2, 0x8, R36 ;  /* 0x0000000802127825 */ /* 0x000fcc00078e0224 */
[----:B------:R2:W-:Y:S04]  /*1910*/  STG.E.64 desc[UR4][R18.64], R14 ;  /* 0x0000000e12007986 */ /* 0x0005e8000c101b04 */
[----:B------:R3:W4:Y:S04]  /*1920*/  LDG.E R36, desc[UR4][R30.64] ;  /* 0x000000041e247981 */ /* 0x000728000c1e1900 */
[----:B------:R-:W4:Y:S04]  /*1930*/  LDG.E.64 R8, desc[UR4][R12.64] ;  /* 0x000000040c087981 */ /* 0x000f28000c1e1b00 */
[----:B-1----:R-:W4:Y:S04]  /*1940*/  LDG.E.64 R28, desc[UR4][R28.64] ;  /* 0x000000041c1c7981 */ /* 0x002f28000c1e1b00 */
[----:B------:R-:W4:Y:S01]  /*1950*/  LDG.E.64 R24, desc[UR4][R24.64] ;  /* 0x0000000418187981 */ /* 0x000f22000c1e1b00 */
[----:B------:R-:W1:Y:S01]  /*1960*/  LDC.64 R26, c[0x0][0x4a8] ;  /* 0x00012a00ff1a7b82 */ /* 0x000e620000000a00 */
[----:B0-----:R-:W-:-:S07]  /*1970*/  IMAD.WIDE R20, R2, 0x8, R20 ;  /* 0x0000000802147825 */ /* 0x001fce00078e0214 */
[----:B---3--:R-:W0:Y:S01]  /*1980*/  LDC.64 R30, c[0x0][0x4c8] ;  /* 0x00013200ff1e7b82 */ /* 0x008e220000000a00 */
[----:B--2---:R-:W-:Y:S01]  /*1990*/  IMAD.MOV.U32 R14, RZ, RZ, 0x0 ;  /* 0x00000000ff0e7424 */ /* 0x004fe200078e00ff */
[----:B----4-:R-:W2:Y:S01]  /*19a0*/  I2F.F64 R10, R36 ;  /* 0x00000024000a7312 */ /* 0x010ea20000201c00 */
[----:B------:R-:W-:-:S08]  /*19b0*/  DADD R8, R28, -R8 ;  /* 0x000000001c087229 */ /* 0x000fd00000000808 */
[----:B--2---:R-:W-:-:S07]  /*19c0*/  DFMA R8, R10, R24, R8 ;  /* 0x000000180a08722b */ /* 0x004fce0000000008 */
[----:B------:R2:W-:Y:S04]  /*19d0*/  STG.E.64 desc[UR4][R20.64], R8 ;  /* 0x0000000814007986 */ /* 0x0005e8000c101b04 */
[----:B-1----:R-:W2:Y:S04]  /*19e0*/  LDG.E.64 R28, desc[UR4][R26.64] ;  /* 0x000000041a1c7981 */ /* 0x002ea8000c1e1b00 */
[----:B0-----:R-:W5:Y:S01]  /*19f0*/  LDG.E.64 R30, desc[UR4][R30.64] ;  /* 0x000000041e1e7981 */ /* 0x001f62000c1e1b00 */
[----:B------:R-:W0:Y:S01]  /*1a00*/  MUFU.RCP64H R11, 180 ;  /* 0x40668000000b7908 */ /* 0x000e220000001800 */
[----:B------:R-:W-:-:S02]  /*1a10*/  IMAD.MOV.U32 R15, RZ, RZ, 0x40668000 ;  /* 0x40668000ff0f7424 */ /* 0x000fc400078e00ff */
        /* <DEDUP_REMOVED lines=16> */
[----:B-----5:R-:W-:Y:S05]  /*1b20*/  CALL.REL.NOINC `($__internal_20_$__cuda_sm20_div_rn_f64_full) ;  /* 0x00000068009c7944 */ /* 0x020fea0003c00000 */
.L_x_1315:
        /* <DEDUP_REMOVED lines=28> */
[----:B------:R-:W-:Y:S05]  /*1cf0*/  CALL.REL.NOINC `($__internal_20_$__cuda_sm20_div_rn_f64_full) ;  /* 0x0000006800287944 */ /* 0x000fea0003c00000 */
[----:B------:R-:W-:Y:S01]  /*1d00*/  MOV R4, R8 ;  /* 0x0000000800047202 */ /* 0x000fe20000000f00 */
[----:B------:R-:W-:-:S07]  /*1d10*/  IMAD.MOV.U32 R5, RZ, RZ, R9 ;  /* 0x000000ffff057224 */ /* 0x000fce00078e0009 */
.L_x_1317:
[----:B------:R-:W-:Y:S05]  /*1d20*/  BSYNC.RECONVERGENT B0 ;  /* 0x0000000000007941 */ /* 0x000fea0003800200 */
.L_x_1316:
[----:B------:R-:W0:Y:S01]  /*1d30*/  LDC.64 R10, c[0x0][0x508] ;  /* 0x00014200ff0a7b82 */ /* 0x000e220000000a00 */
[----:B------:R-:W-:Y:S01]  /*1d40*/  UMOV UR8, 0x54442d18 ;  /* 0x54442d1800087882 */ /* 0x000fe20000000000 */
[----:B------:R-:W-:Y:S02]  /*1d50*/  UMOV UR9, 0x400921fb ;  /* 0x400921fb00097882 */ /* 0x000fe40000000000 */
[----:B------:R-:W-:-:S04]  /*1d60*/  DFMA R8, R4, UR8, R30 ;  /* 0x0000000804087c2b */ /* 0x000fc8000800001e */
[----:B------:R-:W1:Y:S01]  /*1d70*/  LDC.64 R28, c[0x0][0x4a8] ;  /* 0x00012a00ff1c7b82 */ /* 0x000e620000000a00 */
[----:B0-----:R-:W-:-:S05]  /*1d80*/  IMAD.WIDE R4, R2, 0x8, R10 ;  /* 0x0000000802047825 */ /* 0x001fca00078e020a */
[----:B------:R0:W-:Y:S04]  /*1d90*/  STG.E.64 desc[UR4][R4.64], R8 ;  /* 0x0000000804007986 */ /* 0x0001e8000c101b04 */
[----:B-1----:R-:W0:Y:S01]  /*1da0*/  LDG.E.64 R28, desc[UR4][R28.64] ;  /* 0x000000041c1c7981 */ /* 0x002e22000c1e1b00 */
[----:B------:R-:W1:Y:S03]  /*1db0*/  LDC.64 R30, c[0x0][0x4d0] ;  /* 0x00013400ff1e7b82 */ /* 0x000e660000000a00 */
[----:B-1----:R-:W5:Y:S01]  /*1dc0*/  LDG.E.64 R30, desc[UR4][R30.64] ;  /* 0x000000041e1e7981 */ /* 0x002f62000c1e1b00 */
[----:B------:R-:W1:Y:S01]  /*1dd0*/  MUFU.RCP64H R11, 180 ;  /* 0x40668000000b7908 */ /* 0x000e620000001800 */
[----:B------:R-:W-:-:S02]  /*1de0*/  IMAD.MOV.U32 R12, RZ, RZ, 0x0 ;  /* 0x00000000ff0c7424 */ /* 0x000fc400078e00ff */
[----:B------:R-:W-:Y:S02]  /*1df0*/  IMAD.MOV.U32 R13, RZ, RZ, 0x40668000 ;  /* 0x40668000ff0d7424 */ /* 0x000fe400078e00ff */
[----:B------:R-:W-:-:S06]  /*1e00*/  IMAD.MOV.U32 R10, RZ, RZ, 0x1 ;  /* 0x00000001ff0a7424 */ /* 0x000fcc00078e00ff */
[----:B-1----:R-:W-:-:S08]  /*1e10*/  DFMA R14, R10, -R12, 1 ;  /* 0x3ff000000a0e742b */ /* 0x002fd0000000080c */
[----:B------:R-:W-:-:S08]  /*1e20*/  DFMA R14, R14, R14, R14 ;  /* 0x0000000e0e0e722b */ /* 0x000fd0000000000e */
[----:B------:R-:W-:-:S08]  /*1e30*/  DFMA R14, R10, R14, R10 ;  /* 0x0000000e0a0e722b */ /* 0x000fd0000000000a */
[----:B------:R-:W-:-:S08]  /*1e40*/  DFMA R12, R14, -R12, 1 ;  /* 0x3ff000000e0c742b */ /* 0x000fd0000000080c */
[----:B------:R-:W-:-:S08]  /*1e50*/  DFMA R12, R14, R12, R14 ;  /* 0x0000000c0e0c722b */ /* 0x000fd0000000000e */
[----:B0-----:R-:W-:Y:S01]  /*1e60*/  DMUL R8, R12, R28 ;  /* 0x0000001c0c087228 */ /* 0x001fe20000000000 */
        /* <DEDUP_REMOVED lines=10> */
.L_x_1318:
        /* <DEDUP_REMOVED lines=31> */
.L_x_1320:
[----:B------:R-:W-:Y:S05]  /*2100*/  BSYNC.RECONVERGENT B0 ;  /* 0x0000000000007941 */ /* 0x000fea0003800200 */
.L_x_1319:
        /* <DEDUP_REMOVED lines=30> */
.L_x_1321:
        /* <DEDUP_REMOVED lines=31> */
.L_x_1323:
[----:B------:R-:W-:Y:S05]  /*24e0*/  BSYNC.RECONVERGENT B0 ;  /* 0x0000000000007941 */ /* 0x000fea0003800200 */
.L_x_1322:
        /* <DEDUP_REMOVED lines=83> */
[----:B-----5:R-:W-:Y:S05]  /*2a20*/  CALL.REL.NOINC `($_Z12Vext_cal_iniPiPdS0_S0_S0_S0_S_S0_S0_S0_S0_S0_S_S_S_S0_S0_S0_S0_S0_S0_S0_S_S_S_S_S0_S0_S_S_S_S_S_S_S_S_S0_S0_S0_S0_S0_S0_S0_S0_S_S_S0_S0_S0_S0_S0_S0_S0_S0_S0_S0_S0_S0_S0_S0_S0_S0_S0_S0_S0_S0_$__internal_trig_reduction_slowpathd) ;  /* 0x0000006c00b87944 */ /* 0x020fea0003c00000 */
[----:B------:R-:W-:Y:S01]  /*2a30*/  IMAD.MOV.U32 R36, RZ, RZ, R22 ;  /* 0x000000ffff247224 */ /* 0x000fe200078e0016 */
[----:B------:R-:W-:-:S07]  /*2a40*/  MOV R37, R23 ;  /* 0x0000001700257202 */ /* 0x000fce0000000f00 */
.L_x_1327:
[----:B------:R-:W-:Y:S05]  /*2a50*/  BSYNC.RECONVERGENT B3 ;  /* 0x0000000000037941 */ /* 0x000fea0003800200 */
.L_x_1326:
[----:B------:R-:W-:-:S07]  /*2a60*/  VIADD R48, R21, 0x1 ;  /* 0x0000000115307836 */ /* 0x000fce0000000000 */
.L_x_1325:
[----:B------:R-:W-:Y:S05]  /*2a70*/  BSYNC.RECONVERGENT B2 ;  /* 0x0000000000027941 */ /* 0x000fea0003800200 */
.L_x_1324:
        /* <DEDUP_REMOVED lines=53> */
[----:B------:R-:W-:Y:S05]  /*2dd0*/  CALL.REL.NOINC `($_Z12Vext_cal_iniPiPdS0_S0_S0_S0_S_S0_S0_S0_S0_S0_S_S_S_S0_S0_S0_S0_S0_S0_S0_S_S_S_S_S0_S0_S_S_S_S_S_S_S_S_S0_S0_S0_S0_S0_S0_S0_S0_S_S_S0_S0_S0_S0_S0_S0_S0_S0_S0_S0_S0_S0_S0_S0_S0_S0_S0_S0_S0_S0_$__internal_trig_reduction_slowpathd) ;  /* 0x0000006800cc7944 */ /* 0x000fea0003c00000 */
[----:B------:R-:W-:Y:S02]  /*2de0*/  IMAD.MOV.U32 R46, RZ, RZ, R22 ;  /* 0x000000ffff2e7224 */ /* 0x000fe400078e0016 */
[----:B------:R-:W-:-:S07]  /*2df0*/  IMAD.MOV.U32 R47, RZ, RZ, R23 ;  /* 0x000000ffff2f7224 */ /* 0x000fce00078e0017 */
.L_x_1331:
[----:B------:R-:W-:Y:S05]  /*2e00*/  BSYNC.RECONVERGENT B3 ;  /* 0x0000000000037941 */ /* 0x000fea0003800200 */
.L_x_1330:
[----:B------:R-:W-:-:S07]  /*2e10*/  VIADD R50, R21, 0x1 ;  /* 0x0000000115327836 */ /* 0x000fce0000000000 */
.L_x_1329:
[----:B------:R-:W-:Y:S05]  /*2e20*/  BSYNC.RECONVERGENT B2 ;  /* 0x0000000000027941 */ /* 0x000fea0003800200 */
.L_x_1328:
        /* <DEDUP_REMOVED lines=53> */
[----:B------:R-:W-:Y:S05]  /*3180*/  CALL.REL.NOINC `($_Z12Vext_cal_iniPiPdS0_S0_S0_S0_S_S0_S0_S0_S0_S0_S_S_S_S0_S0_S0_S0_S0_S0_S0_S_S_S_S_S0_S0_S_S_S_S_S_S_S_S_S0_S0_S0_S0_S0_S0_S0_S0_S_S_S0_S0_S0_S0_S0_S0_S0_S0_S0_S0_S0_S0_S0_S0_S0_S0_S0_S0_S0_S0_$__internal_trig_reduction_slowpathd) ;  /* 0x0000006400e07944 */ /* 0x000fea0003c00000 */
[----:B------:R-:W-:Y:S02]  /*3190*/  IMAD.MOV.U32 R48, RZ, RZ, R21 ;  /* 0x000000ffff307224 */ /* 0x000fe400078e0015 */
[----:B------:R-:W-:Y:S02]  /*31a0*/  IMAD.MOV.U32 R46, RZ, RZ, R22 ;  /* 0x000000ffff2e7224 */ /* 0x000fe400078e0016 */
[----:B------:R-:W-:-:S07]  /*31b0*/  IMAD.MOV.U32 R47, RZ, RZ, R23 ;  /* 0x000000ffff2f7224 */ /* 0x000fce00078e0017 */
.L_x_1333:
[----:B------:R-:W-:Y:S05]  /*31c0*/  BSYNC.RECONVERGENT B2 ;  /* 0x0000000000027941 */ /* 0x000fea0003800200 */
.L_x_1332:
        /* <DEDUP_REMOVED lines=54> */
[----:B------:R-:W-:Y:S01]  /*3530*/  IMAD.MOV.U32 R46, RZ, RZ, R22 ;  /* 0x000000ffff2e7224 */ /* 0x000fe200078e0016 */
[----:B------:R-:W-:-:S07]  /*3540*/  MOV R47, R23 ;  /* 0x00000017002f7202 */ /* 0x000fce0000000f00 */
.L_x_1337:
[----:B------:R-:W-:Y:S05]  /*3550*/  BSYNC.RECONVERGENT B3 ;  /* 0x0000000000037941 */ /* 0x000fea0003800200 */
.L_x_1336:
[----:B------:R-:W-:-:S07]  /*3560*/  VIADD R50, R21, 0x1 ;  /* 0x0000000115327836 */ /* 0x000fce0000000000 */
.L_x_1335:
[----:B------:R-:W-:Y:S05]  /*3570*/  BSYNC.RECONVERGENT B2 ;  /* 0x0000000000027941 */ /* 0x000fea0003800200 */
.L_x_1334:
        /* <DEDUP_REMOVED lines=53> */
[----:B------:R-:W-:Y:S02]  /*38d0*/  IMAD.MOV.U32 R46, RZ, RZ, R22 ;  /* 0x000000ffff2e7224 */ /* 0x000fe400078e0016 */
[----:B------:R-:W-:-:S07]  /*38e0*/  IMAD.MOV.U32 R47, RZ, RZ, R23 ;  /* 0x000000ffff2f7224 */ /* 0x000fce00078e0017 */
.L_x_1339:
[----:B------:R-:W-:Y:S05]  /*38f0*/  BSYNC.RECONVERGENT B2 ;  /* 0x0000000000027941 */ /* 0x000fea0003800200 */
.L_x_1338:
        /* <DEDUP_REMOVED lines=56> */
.L_x_1341:
[----:B------:R-:W-:Y:S05]  /*3c80*/  BSYNC.RECONVERGENT B2 ;  /* 0x0000000000027941 */ /* 0x000fea0003800200 */
.L_x_1340:
        /* <DEDUP_REMOVED lines=10> */
[----:B------:R-:W-:Y:S01]  /*3d30*/  DMUL R42, R36, R42 ;  /* 0x0000002a242a7228 */ /* 0x000fe20000000000 */
        /* <DEDUP_REMOVED lines=68> */
[----:B------:R-:W-:Y:S01]  /*4180*/  MOV R46, R22 ;  /* 0x00000016002e7202 */ /* 0x000fe20000000f00 */
[----:B------:R-:W-:-:S07]  /*4190*/  IMAD.MOV.U32 R47, RZ, RZ, R23 ;  /* 0x000000ffff2f7224 */ /* 0x000fce00078e0017 */
.L_x_1343:
[----:B------:R-:W-:Y:S05]  /*41a0*/  BSYNC.RECONVERGENT B2 ;  /* 0x0000000000027941 */ /* 0x000fea0003800200 */
.L_x_1342:
        /* <DEDUP_REMOVED lines=56> */
.L_x_1347:
[----:B------:R-:W-:Y:S05]  /*4530*/  BSYNC.RECONVERGENT B3 ;  /* 0x0000000000037941 */ /* 0x000fea0003800200 */
.L_x_1346:
[----:B------:R-:W-:-:S07]  /*4540*/  VIADD R50, R21, 0x1 ;  /* 0x0000000115327836 */ /* 0x000fce0000000000 */
.L_x_1345:
[----:B------:R-:W-:Y:S05]  /*4550*/  BSYNC.RECONVERGENT B2 ;  /* 0x0000000000027941 */ /* 0x000fea0003800200 */
.L_x_1344:
        /* <DEDUP_REMOVED lines=56> */
[----:B------:R-:W-:-:S07]  /*48e0*/  IMAD.MOV.U32 R47, RZ, RZ, R23 ;  /* 0x000000ffff2f7224 */ /* 0x000fce00078e0017 */
.L_x_1351:
[----:B------:R-:W-:Y:S05]  /*48f0*/  BSYNC.RECONVERGENT B3 ;  /* 0x0000000000037941 */ /* 0x000fea0003800200 */
.L_x_1350:
[----:B------:R-:W-:-:S07]  /*4900*/  VIADD R48, R21, 0x1 ;  /* 0x0000000115307836 */ /* 0x000fce0000000000 */
.L_x_1349:
[----:B------:R-:W-:Y:S05]  /*4910*/  BSYNC.RECONVERGENT B2 ;  /* 0x0000000000027941 */ /* 0x000fea0003800200 */
.L_x_1348:
        /* <DEDUP_REMOVED lines=56> */
.L_x_1355:
[----:B------:R-:W-:Y:S05]  /*4ca0*/  BSYNC.RECONVERGENT B3 ;  /* 0x0000000000037941 */ /* 0x000fea0003800200 */
.L_x_1354:
[----:B------:R-:W-:-:S07]  /*4cb0*/  VIADD R50, R21, 0x1 ;  /* 0x0000000115327836 */ /* 0x000fce0000000000 */
.L_x_1353:
[----:B------:R-:W-:Y:S05]  /*4cc0*/  BSYNC.RECONVERGENT B2 ;  /* 0x0000000000027941 */ /* 0x000fea0003800200 */
.L_x_1352:
        /* <DEDUP_REMOVED lines=57> */
.L_x_1357:
[----:B------:R-:W-:Y:S05]  /*5060*/  BSYNC.RECONVERGENT B2 ;  /* 0x0000000000027941 */ /* 0x000fea0003800200 */
.L_x_1356:
        /* <DEDUP_REMOVED lines=56> */
.L_x_1359:
[----:B------:R-:W-:Y:S05]  /*53f0*/  BSYNC.RECONVERGENT B2 ;  /* 0x0000000000027941 */ /* 0x000fea0003800200 */
.L_x_1358:
        /* <DEDUP_REMOVED lines=78> */
.L_x_1361:
[----:B------:R-:W-:Y:S05]  /*58e0*/  BSYNC.RECONVERGENT B2 ;  /* 0x0000000000027941 */ /* 0x000fea0003800200 */
.L_x_1360:
        /* <DEDUP_REMOVED lines=26> */
[----:B------:R-:W-:Y:S01]  /*5a90*/  @!P3 DMUL R28, RZ, R42 ;  /* 0x0000002aff1cb228 */ /* 0x000fe20000000000 */
        /* <DEDUP_REMOVED lines=26> */
[----:B------:R-:W-:Y:S02]  /*5c40*/  IMAD.MOV.U32 R28, RZ, RZ, R22 ;  /* 0x000000ffff1c7224 */ /* 0x000fe400078e0016 */
[----:B------:R-:W-:-:S07]  /*5c50*/  IMAD.MOV.U32 R29, RZ, RZ, R23 ;  /* 0x000000ffff1d7224 */ /* 0x000fce00078e0017 */
.L_x_1365:
[----:B------:R-:W-:Y:S05]  /*5c60*/  BSYNC.RECONVERGENT B3 ;  /* 0x0000000000037941 */ /* 0x000fea0003800200 */
.L_x_1364:
[----:B------:R-:W-:-:S07]  /*5c70*/  VIADD R30, R21, 0x1 ;  /* 0x00000001151e7836 */ /* 0x000fce0000000000 */
.L_x_1363:
[----:B------:R-:W-:Y:S05]  /*5c80*/  BSYNC.RECONVERGENT B2 ;  /* 0x0000000000027941 */ /* 0x000fea0003800200 */
.L_x_1362:
        /* <DEDUP_REMOVED lines=56> */
.L_x_1367:
[----:B------:R-:W-:Y:S05]  /*6010*/  BSYNC.RECONVERGENT B2 ;  /* 0x0000000000027941 */ /* 0x000fea0003800200 */
.L_x_1366:
        /* <DEDUP_REMOVED lines=58> */
.L_x_1371:
[----:B------:R-:W-:Y:S05]  /*63c0*/  BSYNC.RECONVERGENT B3 ;  /* 0x0000000000037941 */ /* 0x000fea0003800200 */
.L_x_1370:
[----:B------:R-:W-:-:S07]  /*63d0*/  VIADD R30, R21, 0x1 ;  /* 0x00000001151e7836 */ /* 0x000fce0000000000 */
.L_x_1369:
[----:B------:R-:W-:Y:S05]  /*63e0*/  BSYNC.RECONVERGENT B2 ;  /* 0x0000000000027941 */ /* 0x000fea0003800200 */
.L_x_1368:
        /* <DEDUP_REMOVED lines=84> */
.L_x_1373:
[----:B------:R-:W-:-:S08]  /*6930*/  DMUL R38, R38, -0.5 ;  /* 0xbfe0000026267828 */ /* 0x000fd00000000000 */
[----:B------:R-:W-:-:S14]  /*6940*/  DSETP.GEU.AND P0, PT, R20, R38, PT ;  /* 0x000000261400722a */ /* 0x000fdc0003f0e000 */
[----:B------:R-:W-:Y:S05]  /*6950*/  @P0 BRA `(.L_x_1374) ;  /* 0x0000000000100947 */ /* 0x000fea0003800000 */
[----:B------:R-:W0:Y:S02]  /*6960*/  LDC.64 R20, c[0x0][0x3f0] ;  /* 0x0000fc00ff147b82 */ /* 0x000e240000000a00 */
[----:B0-----:R-:W2:Y:S02]  /*6970*/  LDG.E R20, desc[UR4][R20.64] ;  /* 0x0000000414147981 */ /* 0x001ea4000c1e1900 */
[----:B--2---:R-:W0:Y:S02]  /*6980*/  I2F.F64 R22, R20 ;  /* 0x0000001400167312 */ /* 0x004e240000201c00 */
[----:B0-----:R-:W-:-:S11]  /*6990*/  DADD R26, R26, -R22 ;  /* 0x000000001a1a7229 */ /* 0x001fd60000000816 */
.L_x_1374:
[----:B------:R-:W-:Y:S05]  /*69a0*/  BSYNC.RECONVERGENT B0 ;  /* 0x0000000000007941 */ /* 0x000fea0003800200 */
.L_x_1372:
        /* <DEDUP_REMOVED lines=30> */
.L_x_1376:
[----:B------:R-:W-:-:S08]  /*6b90*/  DMUL R42, R42, -0.5 ;  /* 0xbfe000002a2a7828 */ /* 0x000fd00000000000 */
[----:B------:R-:W-:-:S14]  /*6ba0*/  DSETP.GEU.AND P0, PT, R26, R42, PT ;  /* 0x0000002a1a00722a */ /* 0x000fdc0003f0e000 */
[----:B------:R-:W-:Y:S05]  /*6bb0*/  @P0 BRA `(.L_x_1377) ;  /* 0x0000000000100947 */ /* 0x000fea0003800000 */
[----:B------:R-:W0:Y:S02]  /*6bc0*/  LDC.64 R26, c[0x0][0x3e8] ;  /* 0x0000fa00ff1a7b82 */ /* 0x000e240000000a00 */
[----:B0-----:R-:W2:Y:S02]  /*6bd0*/  LDG.E R26, desc[UR4][R26.64] ;  /* 0x000000041a1a7981 */ /* 0x001ea4000c1e1900 */
[----:B--2---:R-:W0:Y:S02]  /*6be0*/  I2F.F64 R28, R26 ;  /* 0x0000001a001c7312 */ /* 0x004e240000201c00 */
[----:B0-----:R-:W-:-:S11]  /*6bf0*/  DADD R24, R24, -R28 ;  /* 0x0000000018187229 */ /* 0x001fd6000000081c */
.L_x_1377:
[----:B------:R-:W-:Y:S05]  /*6c00*/  BSYNC.RECONVERGENT B0 ;  /* 0x0000000000007941 */ /* 0x000fea0003800200 */
.L_x_1375:
        /* <DEDUP_REMOVED lines=30> */
.L_x_1379:
[----:B------:R-:W-:-:S08]  /*6df0*/  DMUL R40, R40, -0.5 ;  /* 0xbfe0000028287828 */ /* 0x000fd00000000000 */
[----:B------:R-:W-:-:S14]  /*6e00*/  DSETP.GEU.AND P0, PT, R10, R40, PT ;  /* 0x000000280a00722a */ /* 0x000fdc0003f0e000 */
[----:B------:R-:W-:Y:S05]  /*6e10*/  @P0 BRA `(.L_x_1380) ;  /* 0x0000000000100947 */ /* 0x000fea0003800000 */
[----:B------:R-:W0:Y:S02]  /*6e20*/  LDC.64 R10, c[0x0][0x3e0] ;  /* 0x0000f800ff0a7b82 */ /* 0x000e240000000a00 */
[----:B0-----:R-:W2:Y:S02]  /*6e30*/  LDG.E R10, desc[UR4][R10.64] ;  /* 0x000000040a0a7981 */ /* 0x001ea4000c1e1900 */
[----:B--2---:R-:W0:Y:S02]  /*6e40*/  I2F.F64 R14, R10 ;  /* 0x0000000a000e7312 */ /* 0x004e240000201c00 */
[----:B0-----:R-:W-:-:S11]  /*6e50*/  DADD R12, R12, -R14 ;  /* 0x000000000c0c7229 */ /* 0x001fd6000000080e */
.L_x_1380:
[----:B------:R-:W-:Y:S05]  /*6e60*/  BSYNC.RECONVERGENT B0 ;  /* 0x0000000000007941 */ /* 0x000fea0003800200 */
.L_x_1378:
        /* <DEDUP_REMOVED lines=33> */
[----:B-----5:R-:W-:Y:S05]  /*7080*/  CALL.REL.NOINC `($_Z12Vext_cal_iniPiPdS0_S0_S0_S0_S_S0_S0_S0_S0_S0_S_S_S_S0_S0_S0_S0_S0_S0_S0_S_S_S_S_S0_S0_S_S_S_S_S_S_S_S_S0_S0_S0_S0_S0_S0_S0_S0_S_S_S0_S0_S0_S0_S0_S0_S0_S0_S0_S0_S0_S0_S0_S0_S0_S0_S0_S0_S0_S0_$__internal_accurate_pow) ;  /* 0x0000001c00687944 */ /* 0x020fea0003c00000 */
[----:B------:R-:W-:Y:S05]  /*7090*/  BSYNC.RECONVERGENT B0 ;  /* 0x0000000000007941 */ /* 0x000fea0003800200 */
.L_x_1381:
        /* <DEDUP_REMOVED lines=18> */
.L_x_1383:
[----:B------:R-:W-:Y:S05]  /*71c0*/  BSYNC.RECONVERGENT B0 ;  /* 0x0000000000007941 */ /* 0x000fea0003800200 */
.L_x_1382:
[----:B------:R-:W-:Y:S01]  /*71d0*/  BSSY.RECONVERGENT B0, `(.L_x_1384) ;  /* 0x0000006000007945 */ /* 0x000fe20003800200 */
[----:B------:R-:W-:Y:S01]  /*71e0*/  FSEL R18, R10, RZ, P2 ;  /* 0x000000ff0a127208 */ /* 0x000fe20001000000 */
[----:B------:R-:W-:Y:S01]  /*71f0*/  IMAD.MOV.U32 R23, RZ, RZ, 0x40000000 ;  /* 0x40000000ff177424 */ /* 0x000fe200078e00ff */
[----:B------:R-:W-:Y:S02]  /*7200*/  FSEL R19, R11, 1.875, P2 ;  /* 0x3ff000000b137808 */ /* 0x000fe40001000000 */
[----:B------:R-:W-:-:S07]  /*7210*/  MOV R8, 0x7230 ;  /* 0x0000723000087802 */ /* 0x000fce0000000f00 */
[----:B------:R-:W-:Y:S05]  /*7220*/  CALL.REL.NOINC `($_Z12Vext_cal_iniPiPdS0_S0_S0_S0_S_S0_S0_S0_S0_S0_S_S_S_S0_S0_S0_S0_S0_S0_S0_S_S_S_S_S0_S0_S_S_S_S_S_S_S_S_S0_S0_S0_S0_S0_S0_S0_S0_S_S_S0_S0_S0_S0_S0_S0_S0_S0_S0_S0_S0_S0_S0_S0_S0_S0_S0_S0_S0_S0_$__internal_accurate_pow) ;  /* 0x0000001c00007944 */ /* 0x000fea0003c00000 */
[----:B------:R-:W-:Y:S05]  /*7230*/  BSYNC.RECONVERGENT B0 ;  /* 0x0000000000007941 */ /* 0x000fea0003800200 */
.L_x_1384:
        /* <DEDUP_REMOVED lines=17> */
.L_x_1386:
[----:B------:R-:W-:Y:S05]  /*7350*/  BSYNC.RECONVERGENT B0 ;  /* 0x0000000000007941 */ /* 0x000fea0003800200 */
.L_x_1385:
[----:B------:R-:W-:Y:S01]  /*7360*/  FSEL R4, R8, RZ, P2 ;  /* 0x000000ff08047208 */ /* 0x000fe20001000000 */
[----:B------:R-:W-:Y:S01]  /*7370*/  BSSY.RECONVERGENT B0, `(.L_x_1387) ;  /* 0x0000007000007945 */ /* 0x000fe20003800200 */
[----:B------:R-:W-:Y:S01]  /*7380*/  FSEL R5, R9, 1.875, P2 ;  /* 0x3ff0000009057808 */ /* 0x000fe20001000000 */
[----:B------:R-:W-:Y:S01]  /*7390*/  IMAD.MOV.U32 R9, RZ, RZ, R13 ;  /* 0x000000ffff097224 */ /* 0x000fe200078e000d */
[----:B------:R-:W-:Y:S01]  /*73a0*/  MOV R8, 0x73e0 ;  /* 0x000073e000087802 */ /* 0x000fe20000000f00 */
[----:B------:R-:W-:-:S03]  /*73b0*/  IMAD.MOV.U32 R23, RZ, RZ, 0x40000000 ;  /* 0x40000000ff177424 */ /* 0x000fc600078e00ff */
[----:B------:R-:W-:-:S11]  /*73c0*/  DADD R18, R18, R4 ;  /* 0x0000000012127229 */ /* 0x000fd60000000004 */
[----:B------:R-:W-:Y:S05]  /*73d0*/  CALL.REL.NOINC `($_Z12Vext_cal_iniPiPdS0_S0_S0_S0_S_S0_S0_S0_S0_S0_S_S_S_S0_S0_S0_S0_S0_S0_S0_S_S_S_S_S0_S0_S_S_S_S_S_S_S_S_S0_S0_S0_S0_S0_S0_S0_S0_S_S_S0_S0_S0_S0_S0_S0_S0_S0_S0_S0_S0_S0_S0_S0_S0_S0_S0_S0_S0_S0_$__internal_accurate_pow) ;  /* 0x0000001800947944 */ /* 0x000fea0003c00000 */
[----:B------:R-:W-:Y:S05]  /*73e0*/  BSYNC.RECONVERGENT B0 ;  /* 0x0000000000007941 */ /* 0x000fea0003800200 */
.L_x_1387:
        /* <DEDUP_REMOVED lines=15> */
.L_x_1389:
[----:B------:R-:W-:Y:S05]  /*74e0*/  BSYNC.RECONVERGENT B0 ;  /* 0x0000000000007941 */ /* 0x000fea0003800200 */
.L_x_1388:
        /* <DEDUP_REMOVED lines=30> */
[----:B------:R-:W-:Y:S05]  /*76d0*/  CALL.REL.NOINC `($__internal_21_$__cuda_sm20_dsqrt_rn_f64_mediumpath_v1) ;  /* 0x0000001400207944 */ /* 0x000fea0003c00000 */
[----:B------:R-:W-:Y:S01]  /*76e0*/  MOV R26, R16 ;  /* 0x00000010001a7202 */ /* 0x000fe20000000f00 */
[----:B------:R-:W-:-:S07]  /*76f0*/  IMAD.MOV.U32 R27, RZ, RZ, R17 ;  /* 0x000000ffff1b7224 */ /* 0x000fce00078e0011 */
.L_x_1391:
[----:B------:R-:W-:Y:S05]  /*7700*/  BSYNC.RECONVERGENT B0 ;  /* 0x0000000000007941 */ /* 0x000fea0003800200 */
.L_x_1390:
        /* <DEDUP_REMOVED lines=57> */
[----:B-----5:R-:W-:Y:S05]  /*7aa0*/  CALL.REL.NOINC `($__internal_21_$__cuda_sm20_dsqrt_rn_f64_mediumpath_v1) ;  /* 0x00000010002c7944 */ /* 0x020fea0003c00000 */
.L_x_1395:
[----:B------:R-:W-:Y:S05]  /*7ab0*/  BSYNC.RECONVERGENT B1 ;  /* 0x0000000000017941 */ /* 0x000fea0003800200 */
.L_x_1394:
        /* <DEDUP_REMOVED lines=26> */
[----:B-----5:R-:W-:Y:S05]  /*7c60*/  CALL.REL.NOINC `($__internal_20_$__cuda_sm20_div_rn_f64_full) ;  /* 0x00000008004c7944 */ /* 0x020fea0003c00000 */
[----:B------:R-:W-:Y:S02]  /*7c70*/  IMAD.MOV.U32 R44, RZ, RZ, R8 ;  /* 0x000000ffff2c7224 */ /* 0x000fe400078e0008 */
[----:B------:R-:W-:-:S07]  /*7c80*/  IMAD.MOV.U32 R45, RZ, RZ, R9 ;  /* 0x000000ffff2d7224 */ /* 0x000fce00078e0009 */
.L_x_1397:
[----:B------:R-:W-:Y:S05]  /*7c90*/  BSYNC.RECONVERGENT B1 ;  /* 0x0000000000017941 */ /* 0x000fea0003800200 */
.L_x_1396:
[----:B------:R-:W-:Y:S01]  /*7ca0*/  DADD R8, -RZ, |R44| ;  /* 0x00000000ff087229 */ /* 0x000fe2000000052c */
[----:B------:R-:W-:Y:S01]  /*7cb0*/  BSSY.RECONVERGENT B1, `(.L_x_1398) ;  /* 0x0000005000017945 */ /* 0x000fe20003800200 */
[----:B------:R-:W-:-:S08]  /*7cc0*/  IMAD.MOV.U32 R23, RZ, RZ, 0x40280000 ;  /* 0x40280000ff177424 */ /* 0x000fd000078e00ff */
[----:B------:R-:W-:Y:S01]  /*7cd0*/  IMAD.MOV.U32 R12, RZ, RZ, R8 ;  /* 0x000000ffff0c7224 */ /* 0x000fe200078e0008 */
[----:B------:R-:W-:-:S07]  /*7ce0*/  MOV R8, 0x7d00 ;  /* 0x00007d0000087802 */ /* 0x000fce0000000f00 */
[----:B-----5:R-:W-:Y:S05]  /*7cf0*/  CALL.REL.NOINC `($_Z12Vext_cal_iniPiPdS0_S0_S0_S0_S_S0_S0_S0_S0_S0_S_S_S_S0_S0_S0_S0_S0_S0_S0_S_S_S_S_S0_S0_S_S_S_S_S_S_S_S_S0_S0_S0_S0_S0_S0_S0_S0_S_S_S0_S0_S0_S0_S0_S0_S0_S0_S0_S0_S0_S0_S0_S0_S0_S0_S0_S0_S0_S0_$__internal_accurate_pow) ;  /* 0x00000010004c7944 */ /* 0x020fea0003c00000 */
[----:B------:R-:W-:Y:S05]  /*7d00*/  BSYNC.RECONVERGENT B1 ;  /* 0x0000000000017941 */ /* 0x000fea0003800200 */
.L_x_1398:
        /* <DEDUP_REMOVED lines=16> */
.L_x_1400:
[----:B------:R-:W-:Y:S05]  /*7e10*/  BSYNC.RECONVERGENT B1 ;  /* 0x0000000000017941 */ /* 0x000fea0003800200 */
.L_x_1399:
[----:B------:R-:W-:Y:S01]  /*7e20*/  BSSY.RECONVERGENT B1, `(.L_x_1401) ;  /* 0x0000005000017945 */ /* 0x000fe20003800200 */
[----:B------:R-:W-:Y:S01]  /*7e30*/  IMAD.MOV.U32 R9, RZ, RZ, R11 ;  /* 0x000000ffff097224 */ /* 0x000fe200078e000b */
[----:B------:R-:W-:Y:S01]  /*7e40*/  MOV R8, 0x7e70 ;  /* 0x00007e7000087802 */ /* 0x000fe20000000f00 */
[----:B------:R-:W-:-:S07]  /*7e50*/  IMAD.MOV.U32 R23, RZ, RZ, 0x40180000 ;  /* 0x40180000ff177424 */ /* 0x000fce00078e00ff */
[----:B------:R-:W-:Y:S05]  /*7e60*/  CALL.REL.NOINC `($_Z12Vext_cal_iniPiPdS0_S0_S0_S0_S_S0_S0_S0_S0_S0_S_S_S_S0_S0_S0_S0_S0_S0_S0_S_S_S_S_S0_S0_S_S_S_S_S_S_S_S_S0_S0_S0_S0_S0_S0_S0_S0_S_S_S0_S0_S0_S0_S0_S0_S0_S0_S0_S0_S0_S0_S0_S0_S0_S0_S0_S0_S0_S0_$__internal_accurate_pow) ;  /* 0x0000000c00f07944 */ /* 0x000fea0003c00000 */
[----:B------:R-:W-:Y:S05]  /*7e70*/  BSYNC.RECONVERGENT B1 ;  /* 0x0000000000017941 */ /* 0x000fea0003800200 */
.L_x_1401:
        /* <DEDUP_REMOVED lines=23> */
.L_x_1403:
[----:B------:R-:W-:Y:S05]  /*7ff0*/  BSYNC.RECONVERGENT B1 ;  /* 0x0000000000017941 */ /* 0x000fea0003800200 */
.L_x_1402:
        /* <DEDUP_REMOVED lines=15> */
[----:B------:R-:W-:Y:S05]  /*80f0*/  CALL.REL.NOINC `($__internal_20_$__cuda_sm20_div_rn_f64_full) ;  /* 0x0000000400287944 */ /* 0x000fea0003c00000 */
[----:B------:R-:W-:Y:S02]  /*8100*/  IMAD.MOV.U32 R32, RZ, RZ, R8 ;  /* 0x000000ffff207224 */ /* 0x000fe400078e0008 */
[----:B------:R-:W-:-:S07]  /*8110*/  IMAD.MOV.U32 R33, RZ, RZ, R9 ;  /* 0x000000ffff217224 */ /* 0x000fce00078e0009 */
.L_x_1405:
[----:B------:R-:W-:Y:S05]  /*8120*/  BSYNC.RECONVERGENT B1 ;  /* 0x0000000000017941 */ /* 0x000fea0003800200 */
.L_x_1404:
[----:B------:R-:W-:Y:S01]  /*8130*/  DADD R8, -RZ, |R32| ;  /* 0x00000000ff087229 */ /* 0x000fe20000000520 */
[----:B------:R-:W-:Y:S01]  /*8140*/  BSSY.RECONVERGENT B1, `(.L_x_1406) ;  /* 0x0000005000017945 */ /* 0x000fe20003800200 */
[----:B------:R-:W-:-:S08]  /*8150*/  IMAD.MOV.U32 R23, RZ, RZ, 0x40280000 ;  /* 0x40280000ff177424 */ /* 0x000fd000078e00ff */
[----:B------:R-:W-:Y:S02]  /*8160*/  MOV R12, R8 ;  /* 0x00000008000c7202 */ /* 0x000fe40000000f00 */
[----:B------:R-:W-:-:S07]  /*8170*/  MOV R8, 0x8190 ;  /* 0x0000819000087802 */ /* 0x000fce0000000f00 */
[----:B------:R-:W-:Y:S05]  /*8180*/  CALL.REL.NOINC `($_Z12Vext_cal_iniPiPdS0_S0_S0_S0_S_S0_S0_S0_S0_S0_S_S_S_S0_S0_S0_S0_S0_S0_S0_S_S_S_S_S0_S0_S_S_S_S_S_S_S_S_S0_S0_S0_S0_S0_S0_S0_S0_S_S_S0_S0_S0_S0_S0_S0_S0_S0_S0_S0_S0_S0_S0_S0_S0_S0_S0_S0_S0_S0_$__internal_accurate_pow) ;  /* 0x0000000c00287944 */ /* 0x000fea0003c00000 */
[----:B------:R-:W-:Y:S05]  /*8190*/  BSYNC.RECONVERGENT B1 ;  /* 0x0000000000017941 */ /* 0x000fea0003800200 */
.L_x_1406:
        /* <DEDUP_REMOVED lines=16> */
.L_x_1408:
[----:B------:R-:W-:Y:S05]  /*82a0*/  BSYNC.RECONVERGENT B1 ;  /* 0x0000000000017941 */ /* 0x000fea0003800200 */
.L_x_1407:
[----:B------:R-:W-:Y:S01]  /*82b0*/  BSSY.RECONVERGENT B1, `(.L_x_1409) ;  /* 0x0000005000017945 */ /* 0x000fe20003800200 */
[----:B------:R-:W-:Y:S01]  /*82c0*/  IMAD.MOV.U32 R9, RZ, RZ, R11 ;  /* 0x000000ffff097224 */ /* 0x000fe200078e000b */
[----:B------:R-:W-:Y:S02]  /*82d0*/  MOV R23, 0x40180000 ;  /* 0x4018000000177802 */ /* 0x000fe40000000f00 */
[----:B------:R-:W-:-:S07]  /*82e0*/  MOV R8, 0x8300 ;  /* 0x0000830000087802 */ /* 0x000fce0000000f00 */
[----:B------:R-:W-:Y:S05]  /*82f0*/  CALL.REL.NOINC `($_Z12Vext_cal_iniPiPdS0_S0_S0_S0_S_S0_S0_S0_S0_S0_S_S_S_S0_S0_S0_S0_S0_S0_S0_S_S_S_S_S0_S0_S_S_S_S_S_S_S_S_S0_S0_S0_S0_S0_S0_S0_S0_S_S_S0_S0_S0_S0_S0_S0_S0_S0_S0_S0_S0_S0_S0_S0_S0_S0_S0_S0_S0_S0_$__internal_accurate_pow) ;  /* 0x0000000800cc7944 */ /* 0x000fea0003c00000 */
[----:B------:R-:W-:Y:S05]  /*8300*/  BSYNC.RECONVERGENT B1 ;  /* 0x0000000000017941 */ /* 0x000fea0003800200 */
.L_x_1409:
        /* <DEDUP_REMOVED lines=13> */
.L_x_1411:
[----:B------:R-:W-:Y:S05]  /*83e0*/  BSYNC.RECONVERGENT B1 ;  /* 0x0000000000017941 */ /* 0x000fea0003800200 */
.L_x_1410:
[----:B------:R-:W-:Y:S02]  /*83f0*/  DADD R4, -R8, R4 ;  /* 0x0000000008047229 */ /* 0x000fe40000000104 */
[----:B------:R-:W-:-:S08]  /*8400*/  DSETP.NEU.AND P0, PT, R32, 1, PT ;  /* 0x3ff000002000742a */ /* 0x000fd00003f0d000 */
[----:B------:R-:W-:Y:S02]  /*8410*/  FSEL R4, R4, RZ, P0 ;  /* 0x000000ff04047208 */ /* 0x000fe40000000000 */
[----:B------:R-:W-:-:S06]  /*8420*/  FSEL R5, R5, RZ, P0 ;  /* 0x000000ff05057208 */ /* 0x000fcc0000000000 */
[----:B------:R-:W-:-:S07]  /*8430*/  DFMA R18, -R16, R4, R18 ;  /* 0x000000041012722b */ /* 0x000fce0000000112 */
[----:B------:R0:W-:Y:S04]  /*8440*/  STG.E.64 desc[UR4][R6.64], R18 ;  /* 0x0000001206007986 */ /* 0x0001e8000c101b04 */
.L_x_1393:
[----:B------:R-:W-:Y:S05]  /*8450*/  BSYNC.RECONVERGENT B0 ;  /* 0x0000000000007941 */ /* 0x000fea0003800200 */
.L_x_1392:
        /* <DEDUP_REMOVED lines=20> */
        .weak           $__internal_20_$__cuda_sm20_div_rn_f64_full
        .type           $__internal_20_$__cuda_sm20_div_rn_f64_full,@function
        .size           $__internal_20_$__cuda_sm20_div_rn_f64_full,($__internal_21_$__cuda_sm20_dsqrt_rn_f64_mediumpath_v1 - $__internal_20_$__cuda_sm20_div_rn_f64_full)
$__internal_20_$__cuda_sm20_div_rn_f64_full:
        /* <DEDUP_REMOVED lines=66> */
.L_x_1414:
        /* <DEDUP_REMOVED lines=16> */
.L_x_1417:
[----:B------:R-:W-:Y:S01]  /*8ac0*/  LOP3.LUT R15, R27, 0x80000, RZ, 0xfc, !PT ;  /* 0x000800001b0f7812 */ /* 0x000fe200078efcff */
[----:B------:R-:W-:Y:S01]  /*8ad0*/  IMAD.MOV.U32 R14, RZ, RZ, R26 ;  /* 0x000000ffff0e7224 */ /* 0x000fe200078e001a */
[----:B------:R-:W-:Y:S06]  /*8ae0*/  BRA `(.L_x_1415) ;  /* 0x0000000000087947 */ /* 0x000fec0003800000 */
.L_x_1416:
[----:B------:R-:W-:Y:S01]  /*8af0*/  LOP3.LUT R15, R29, 0x80000, RZ, 0xfc, !PT ;  /* 0x000800001d0f7812 */ /* 0x000fe200078efcff */
[----:B------:R-:W-:-:S07]  /*8b00*/  IMAD.MOV.U32 R14, RZ, RZ, R28 ;  /* 0x000000ffff0e7224 */ /* 0x000fce00078e001c */
.L_x_1415:
[----:B------:R-:W-:Y:S05]  /*8b10*/  BSYNC.RECONVERGENT B2 ;  /* 0x0000000000027941 */ /* 0x000fea0003800200 */
.L_x_1413:
[----:B------:R-:W-:Y:S01]  /*8b20*/  IMAD.MOV.U32 R11, RZ, RZ, 0x0 ;  /* 0x00000000ff0b7424 */ /* 0x000fe200078e00ff */
[----:B------:R-:W-:Y:S01]  /*8b30*/  MOV R8, R14 ;  /* 0x0000000e00087202 */ /* 0x000fe20000000f00 */
[----:B------:R-:W-:Y:S02]  /*8b40*/  IMAD.MOV.U32 R9, RZ, RZ, R15 ;  /* 0x000000ffff097224 */ /* 0x000fe400078e000f */
[----:B------:R-:W-:Y:S05]  /*8b50*/  RET.REL.NODEC R10 `(_Z12Vext_cal_iniPiPdS0_S0_S0_S0_S_S0_S0_S0_S0_S0_S_S_S_S0_S0_S0_S0_S0_S0_S0_S_S_S_S_S0_S0_S_S_S_S_S_S_S_S_S0_S0_S0_S0_S0_S0_S0_S0_S_S_S0_S0_S0_S0_S0_S0_S0_S0_S0_S0_S0_S0_S0_S0_S0_S0_S0_S0_S0_S0_) ;  /* 0xffffff740a287950 */ /* 0x000fea0003c3ffff */
        .weak           $__internal_21_$__cuda_sm20_dsqrt_rn_f64_mediumpath_v1
        .type           $__internal_21_$__cuda_sm20_dsqrt_rn_f64_mediumpath_v1,@function
        .size           $__internal_21_$__cuda_sm20_dsqrt_rn_f64_mediumpath_v1,($_Z12Vext_cal_iniPiPdS0_S0_S0_S0_S_S0_S0_S0_S0_S0_S_S_S_S0_S0_S0_S0_S0_S0_S0_S_S_S_S_S0_S0_S_S_S_S_S_S_S_S_S0_S0_S0_S0_S0_S0_S0_S0_S_S_S0_S0_S0_S0_S0_S0_S0_S0_S0_S0_S0_S0_S0_S0_S0_S0_S0_S0_S0_S0_$__internal_accurate_pow - $__internal_21_$__cuda_sm20_dsqrt_rn_f64_mediumpath_v1)
$__internal_21_$__cuda_sm20_dsqrt_rn_f64_mediumpath_v1:
        /* <DEDUP_REMOVED lines=15> */
.L_x_1419:
        /* <DEDUP_REMOVED lines=24> */
.L_x_1421:
[----:B------:R-:W-:-:S11]  /*8dd0*/  DADD R12, R14, R14 ;  /* 0x000000000e0c7229 */ /* 0x000fd6000000000e */
.L_x_1420:
[----:B------:R-:W-:Y:S05]  /*8de0*/  BSYNC.RECONVERGENT B2 ;  /* 0x0000000000027941 */ /* 0x000fea0003800200 */
.L_x_1418:
[----:B------:R-:W-:Y:S01]  /*8df0*/  IMAD.MOV.U32 R11, RZ, RZ, 0x0 ;  /* 0x00000000ff0b7424 */ /* 0x000fe200078e00ff */
[----:B------:R-:W-:Y:S01]  /*8e00*/  MOV R16, R12 ;  /* 0x0000000c00107202 */ /* 0x000fe20000000f00 */
[----:B------:R-:W-:Y:S02]  /*8e10*/  IMAD.MOV.U32 R17, RZ, RZ, R13 ;  /* 0x000000ffff117224 */ /* 0x000fe400078e000d */
[----:B------:R-:W-:Y:S05]  /*8e20*/  RET.REL.NODEC R10 `(_Z12Vext_cal_iniPiPdS0_S0_S0_S0_S_S0_S0_S0_S0_S0_S_S_S_S0_S0_S0_S0_S0_S0_S0_S_S_S_S_S0_S0_S_S_S_S_S_S_S_S_S0_S0_S0_S0_S0_S0_S0_S0_S_S_S0_S0_S0_S0_S0_S0_S0_S0_S0_S0_S0_S0_S0_S0_S0_S0_S0_S0_S0_S0_) ;  /* 0xffffff700a747950 */ /* 0x000fea0003c3ffff */
        .type           $_Z12Vext_cal_iniPiPdS0_S0_S0_S0_S_S0_S0_S0_S0_S0_S_S_S_S0_S0_S0_S0_S0_S0_S0_S_S_S_S_S0_S0_S_S_S_S_S_S_S_S_S0_S0_S0_S0_S0_S0_S0_S0_S_S_S0_S0_S0_S0_S0_S0_S0_S0_S0_S0_S0_S0_S0_S0_S0_S0_S0_S0_S0_S0_$__internal_accurate_pow,@function
        .size           $_Z12Vext_cal_iniPiPdS0_S0_S0_S0_S_S0_S0_S0_S0_S0_S_S_S_S0_S0_S0_S0_S0_S0_S0_S_S_S_S_S0_S0_S_S_S_S_S_S_S_S_S0_S0_S0_S0_S0_S0_S0_S0_S_S_S0_S0_S0_S0_S0_S0_S0_S0_S0_S0_S0_S0_S0_S0_S0_S0_S0_S0_S0_S0_$__internal_accurate_pow,($_Z12Vext_cal_iniPiPdS0_S0_S0_S0_S_S0_S0_S0_S0_S0_S_S_S_S0_S0_S0_S0_S0_S0_S0_S_S_S_S_S0_S0_S_S_S_S_S_S_S_S_S0_S0_S0_S0_S0_S0_S0_S0_S_S_S0_S0_S0_S0_S0_S0_S0_S0_S0_S0_S0_S0_S0_S0_S0_S0_S0_S0_S0_S0_$__internal_trig_reduction_slowpathd - $_Z12Vext_cal_iniPiPdS0_S0_S0_S0_S_S0_S0_S0_S0_S0_S_S_S_S0_S0_S0_S0_S0_S0_S0_S_S_S_S_S0_S0_S_S_S_S_S_S_S_S_S0_S0_S0_S0_S0_S0_S0_S0_S_S_S0_S0_S0_S0_S0_S0_S0_S0_S0_S0_S0_S0_S0_S0_S0_S0_S0_S0_S0_S0_$__internal_accurate_pow)
$_Z12Vext_cal_iniPiPdS0_S0_S0_S0_S_S0_S0_S0_S0_S0_S_S_S_S0_S0_S0_S0_S0_S0_S0_S_S_S_S_S0_S0_S_S_S_S_S_S_S_S_S0_S0_S0_S0_S0_S0_S0_S0_S_S_S0_S0_S0_S0_S0_S0_S0_S0_S0_S0_S0_S0_S0_S0_S0_S0_S0_S0_S0_S0_$__internal_accurate_pow:
        /* <DEDUP_REMOVED lines=167> */
.L_x_1422:
[----:B------:R-:W-:Y:S01]  /*98a0*/  DFMA R26, R26, R14, R14 ;  /* 0x0000000e1a1a722b */ /* 0x000fe2000000000e */
[----:B------:R-:W-:Y:S01]  /*98b0*/  IMAD.MOV.U32 R10, RZ, RZ, R8 ;  /* 0x000000ffff0a7224 */ /* 0x000fe200078e0008 */
[----:B------:R-:W-:Y:S01]  /*98c0*/  DSETP.NEU.AND P1, PT, |R14|, +INF , PT ;  /* 0x7ff000000e00742a */ /* 0x000fe20003f2d200 */
[----:B------:R-:W-:-:S07]  /*98d0*/  IMAD.MOV.U32 R11, RZ, RZ, 0x0 ;  /* 0x00000000ff0b7424 */ /* 0x000fce00078e00ff */
[----:B------:R-:W-:Y:S02]  /*98e0*/  FSEL R9, R14, R26, !P1 ;  /* 0x0000001a0e097208 */ /* 0x000fe40004800000 */
[----:B------:R-:W-:Y:S01]  /*98f0*/  FSEL R14, R15, R27, !P1 ;  /* 0x0000001b0f0e7208 */ /* 0x000fe20004800000 */
[----:B------:R-:W-:Y:S06]  /*9900*/  RET.REL.NODEC R10 `(_Z12Vext_cal_iniPiPdS0_S0_S0_S0_S_S0_S0_S0_S0_S0_S_S_S_S0_S0_S0_S0_S0_S0_S0_S_S_S_S_S0_S0_S_S_S_S_S_S_S_S_S0_S0_S0_S0_S0_S0_S0_S0_S_S_S0_S0_S0_S0_S0_S0_S0_S0_S0_S0_S0_S0_S0_S0_S0_S0_S0_S0_S0_S0_) ;  /* 0xffffff640abc7950 */ /* 0x000fec0003c3ffff */
        .type           $_Z12Vext_cal_iniPiPdS0_S0_S0_S0_S_S0_S0_S0_S0_S0_S_S_S_S0_S0_S0_S0_S0_S0_S0_S_S_S_S_S0_S0_S_S_S_S_S_S_S_S_S0_S0_S0_S0_S0_S0_S0_S0_S_S_S0_S0_S0_S0_S0_S0_S0_S0_S0_S0_S0_S0_S0_S0_S0_S0_S0_S0_S0_S0_$__internal_trig_reduction_slowpathd,@function
        .size           $_Z12Vext_cal_iniPiPdS0_S0_S0_S0_S_S0_S0_S0_S0_S0_S_S_S_S0_S0_S0_S0_S0_S0_S0_S_S_S_S_S0_S0_S_S_S_S_S_S_S_S_S0_S0_S0_S0_S0_S0_S0_S0_S_S_S0_S0_S0_S0_S0_S0_S0_S0_S0_S0_S0_S0_S0_S0_S0_S0_S0_S0_S0_S0_$__internal_trig_reduction_slowpathd,(.L_x_2025 - $_Z12Vext_cal_iniPiPdS0_S0_S0_S0_S_S0_S0_S0_S0_S0_S_S_S_S0_S0_S0_S0_S0_S0_S0_S_S_S_S_S0_S0_S_S_S_S_S_S_S_S_S0_S0_S0_S0_S0_S0_S0_S0_S_S_S0_S0_S0_S0_S0_S0_S0_S0_S0_S0_S0_S0_S0_S0_S0_S0_S0_S0_S0_S0_$__internal_trig_reduction_slowpathd)
$_Z12Vext_cal_iniPiPdS0_S0_S0_S0_S_S0_S0_S0_S0_S0_S_S_S_S0_S0_S0_S0_S0_S0_S0_S_S_S_S_S0_S0_S_S_S_S_S_S_S_S_S0_S0_S0_S0_S0_S0_S0_S0_S_S_S0_S0_S0_S0_S0_S0_S0_S0_S0_S0_S0_S0_S0_S0_S0_S0_S0_S0_S0_S0_$__internal_trig_reduction_slowpathd:
        /* <DEDUP_REMOVED lines=23> */
.L_x_1427:
        /* <DEDUP_REMOVED lines=32> */
.L_x_1426:
[----:B------:R-:W-:-:S07]  /*9c80*/  IMAD.MOV.U32 R21, RZ, RZ, R23 ;  /* 0x000000ffff157224 */ /* 0x000fce00078e0017 */
.L_x_1425:
[----:B------:R-:W-:Y:S05]  /*9c90*/  BSYNC.RECONVERGENT B0 ;  /* 0x0000000000007941 */ /* 0x000fea0003800200 */
.L_x_1424:
        /* <DEDUP_REMOVED lines=60> */
.L_x_1429:
[----:B------:R-:W-:Y:S05]  /*a060*/  BSYNC.RECONVERGENT B0 ;  /* 0x0000000000007941 */ /* 0x000fea0003800200 */
.L_x_1428:
        /* <DEDUP_REMOVED lines=36> */
.L_x_1423:
[----:B------:R-:W-:Y:S02]  /*a2b0*/  IMAD.MOV.U32 R23, RZ, RZ, R47 ;  /* 0x000000ffff177224 */ /* 0x000fe400078e002f */
[----:B------:R-:W-:-:S04]  /*a2c0*/  IMAD.MOV.U32 R47, RZ, RZ, 0x0 ;  /* 0x00000000ff2f7424 */ /* 0x000fc800078e00ff */
[----:B------:R-:W-:Y:S05]  /*a2d0*/  RET.REL.NODEC R46 `(_Z12Vext_cal_iniPiPdS0_S0_S0_S0_S_S0_S0_S0_S0_S0_S_S_S_S0_S0_S0_S0_S0_S0_S0_S_S_S_S_S0_S0_S_S_S_S_S_S_S_S_S0_S0_S0_S0_S0_S0_S0_S0_S_S_S0_S0_S0_S0_S0_S0_S0_S0_S0_S0_S0_S0_S0_S0_S0_S0_S0_S0_S0_S0_) ;  /* 0xffffff5c2e487950 */ /* 0x000fea0003c3ffff */
.L_x_1430:
        /* <DEDUP_REMOVED lines=10> */
.L_x_2025:


//--------------------- .text._Z23copy_ini_middle_upgradePdS_S_S_S_S_PiS_S_S_S_S_S_S0_PN3cub18CUB_300001_SM_100012KeyValuePairIidEES0_S0_S0_ --------------------------
	.section	.text._Z23copy_ini_middle_upgradePdS_S_S_S_S_PiS_S_S_S_S_S_S0_PN3cub18CUB_300001_SM_100012KeyValuePairIidEES0_S0_S0_,"ax",@progbits
	.align	128
        .global         _Z23copy_ini_middle_upgradePdS_S_S_S_S_PiS_S_S_S_S_S_S0_PN3cub18CUB_300001_SM_100012KeyValuePairIidEES0_S0_S0_
        .type           _Z23copy_ini_middle_upgradePdS_S_S_S_S_PiS_S_S_S_S_S_S0_PN3cub18CUB_300001_SM_100012KeyValuePairIidEES0_S0_S0_,@function
        .size           _Z23copy_ini_middle_upgradePdS_S_S_S_S_PiS_S_S_S_S_S_S0_PN3cub18CUB_300001_SM_100012KeyValuePairIidEES0_S0_S0_,(.L_x_2026 - _Z23copy_ini_middle_upgradePdS_S_S_S_S_PiS_S_S_S_S_S_S0_PN3cub18CUB_300001_SM_100012KeyValuePairIidEES0_S0_S0_)
        .other          _Z23copy_ini_middle_upgradePdS_S_S_S_S_PiS_S_S_S_S_S_S0_PN3cub18CUB_300001_SM_100012KeyValuePairIidEES0_S0_S0_,@"STO_CUDA_ENTRY STV_DEFAULT"
_Z23copy_ini_middle_upgradePdS_S_S_S_S_PiS_S_S_S_S_S_S0_PN3cub18CUB_300001_SM_100012KeyValuePairIidEES0_S0_S0_:
.text._Z23copy_ini_middle_upgradePdS_S_S_S_S_PiS_S_S_S_S_S_S0_PN3cub18CUB_300001_SM_100012KeyValuePairIidEES0_S0_S0_:
[----:B------:R-:W-:Y:S01]  /*0000*/  LDC R1, c[0x0][0x37c] ;  /* 0x0000df00ff017b82 */ /* 0x000fe20000000800 */
[----:B------:R-:W0:Y:S07]  /*0010*/  S2R R3, SR_TID.X ;  /* 0x0000000000037919 */ /* 0x000e2e0000002100 */
[----:B------:R-:W0:Y:S08]  /*0020*/  S2UR UR4, SR_CTAID.X ;  /* 0x00000000000479c3 */ /* 0x000e300000002500 */
[----:B------:R-:W0:Y:S02]  /*0030*/  LDC R0, c[0x0][0x360] ;  /* 0x0000d800ff007b82 */ /* 0x000e240000000800 */
[----:B0-----:R-:W-:-:S05]  /*0040*/  IMAD R3, R0, UR4, R3 ;  /* 0x0000000400037c24 */ /* 0x001fca000f8e0203 */
[----:B------:R-:W-:-:S13]  /*0050*/  ISETP.GT.AND P0, PT, R3, 0x5, PT ;  /* 0x000000050300780c */ /* 0x000fda0003f04270 */
[----:B------:R-:W-:Y:S05]  /*0060*/  @P0 EXIT ;  /* 0x000000000000094d */ /* 0x000fea0003800000 */
[----:B------:R-:W0:Y:S01]  /*0070*/  LDC.64 R8, c[0x0][0x390] ;  /* 0x0000e400ff087b82 */ /* 0x000e220000000a00 */
[----:B------:R-:W1:Y:S01]  /*0080*/  LDCU UR4, c[0x0][0x370] ;  /* 0x00006e00ff0477ac */ /* 0x000e620008000800 */
[----:B------:R-:W2:Y:S06]  /*0090*/  LDCU.64 UR6, c[0x0][0x358] ;  /* 0x00006b00ff0677ac */ /* 0x000eac0008000a00 */
[----:B------:R-:W3:Y:S08]  /*00a0*/  LDC.64 R10, c[0x0][0x380] ;  /* 0x0000e000ff0a7b82 */ /* 0x000ef00000000a00 */
[----:B------:R-:W4:Y:S01]  /*00b0*/  LDC.64 R12, c[0x0][0x388] ;  /* 0x0000e200ff0c7b82 */ /* 0x000f220000000a00 */
[----:B-1----:R-:W-:-:S07]  /*00c0*/  IMAD R0, R0, UR4, RZ ;  /* 0x0000000400007c24 */ /* 0x002fce000f8e02ff */
[----:B------:R-:W1:Y:S08]  /*00d0*/  LDC.64 R14, c[0x0][0x3e0] ;  /* 0x0000f800ff0e7b82 */ /* 0x000e700000000a00 */
[----:B------:R-:W0:Y:S08]  /*00e0*/  LDC.64 R16, c[0x0][0x3a8] ;  /* 0x0000ea00ff107b82 */ /* 0x000e300000000a00 */
[----:B------:R-:W0:Y:S08]  /*00f0*/  LDC.64 R18, c[0x0][0x3d0] ;  /* 0x0000f400ff127b82 */ /* 0x000e300000000a00 */
[----:B------:R-:W0:Y:S08]  /*0100*/  LDC.64 R20, c[0x0][0x398] ;  /* 0x0000e600ff147b82 */ /* 0x000e300000000a00 */
[----:B------:R-:W0:Y:S08]  /*0110*/  LDC.64 R22, c[0x0][0x3d8] ;  /* 0x0000f600ff167b82 */ /* 0x000e300000000a00 */
[----:B--234-:R-:W0:Y:S02]  /*0120*/  LDC.64 R24, c[0x0][0x3a0] ;  /* 0x0000e800ff187b82 */ /* 0x01ce240000000a00 */
.L_x_1441:
[----:B0-234-:R-:W2:Y:S02]  /*0130*/  LDC.64 R4, c[0x0][0x3b0] ;  /* 0x0000ec00ff047b82 */ /* 0x01dea40000000a00 */
[----:B--2---:R-:W2:Y:S01]  /*0140*/  LDG.E R4, desc[UR6][R4.64] ;  /* 0x0000000604047981 */ /* 0x004ea2000c1e1900 */
[----:B------:R-:W-:Y:S01]  /*0150*/  BSSY.RECONVERGENT B0, `(.L_x_1431) ;  /* 0x0000177000007945 */ /* 0x000fe20003800200 */
[----:B--2---:R-:W-:-:S13]  /*0160*/  ISETP.NE.AND P0, PT, R4, 0x3, PT ;  /* 0x000000030400780c */ /* 0x004fda0003f05270 */
[----:B------:R-:W-:Y:S05]  /*0170*/  @!P0 BRA `(.L_x_1432) ;  /* 0x0000000c00e88947 */ /* 0x000fea0003800000 */
[----:B------:R-:W-:-:S13]  /*0180*/  ISETP.NE.AND P0, PT, R4, 0x2, PT ;  /* 0x000000020400780c */ /* 0x000fda0003f05270 */
[----:B------:R-:W-:Y:S05]  /*0190*/  @!P0 BRA `(.L_x_1433) ;  /* 0x0000000400f48947 */ /* 0x000fea0003800000 */
[----:B------:R-:W-:-:S13]  /*01a0*/  ISETP.NE.AND P0, PT, R4, 0x1, PT ;  /* 0x000000010400780c */ /* 0x000fda0003f05270 */
[----:B------:R-:W-:Y:S05]  /*01b0*/  @P0 BRA `(.L_x_1434) ;  /* 0x0000001400c00947 */ /* 0x000fea0003800000 */
[----:B------:R-:W-:-:S05]  /*01c0*/  IMAD.HI R2, R3, 0x2aaaaaab, RZ ;  /* 0x2aaaaaab03027827 */ /* 0x000fca00078e02ff */
[----:B------:R-:W-:-:S05]  /*01d0*/  LEA.HI R2, R2, R2, RZ, 0x1 ;  /* 0x0000000202027211 */ /* 0x000fca00078f08ff */
[----:B------:R-:W-:-:S05]  /*01e0*/  IMAD R5, R2, -0x6, R3 ;  /* 0xfffffffa02057824 */ /* 0x000fca00078e0203 */
[----:B------:R-:W-:-:S13]  /*01f0*/  ISETP.GT.AND P0, PT, R5, 0x2, PT ;  /* 0x000000020500780c */ /* 0x000fda0003f04270 */
[----:B------:R-:W-:Y:S05]  /*0200*/  @P0 BRA `(.L_x_1435) ;  /* 0x00000004000c0947 */ /* 0x000fea0003800000 */
[----:B------:R-:W-:-:S04]  /*0210*/  VIMNMX.U32 R2, PT, PT, R5, 0x3, PT ;  /* 0x0000000305027848 */ /* 0x000fc80003fe0000 */
[----:B------:R-:W-:-:S04]  /*0220*/  SHF.L.U32 R2, R2, 0x2, RZ ;  /* 0x0000000202027819 */ /* 0x000fc800000006ff */
[----:B------:R-:W2:Y:S02]  /*0230*/  LDC R4, c[0x2][R2] ;  /* 0x0080000002047b82 */ /* 0x000ea40000000800 */
[----:B--2---:R-:W-:-:S04]  /*0240*/  SHF.R.S32.HI R5, RZ, 0x1f, R4 ;  /* 0x0000001fff057819 */ /* 0x004fc80000011404 */
.L_x_1907:
[----:B------:R-:W-:Y:S05]  /*0250*/  BRX R4 -0x260                                                                                                                                                                                                                                                        (*"BRANCH_TARGETS .L_x_1908,.L_x_1909,.L_x_1910,.L_x_1434"*) ;  /* 0xfffffffc04687949 */ /* 0x000fea000383ffff */
.L_x_1910:
[----:B------:R-:W2:Y:S08]  /*0260*/  LDC.64 R4, c[0x0][0x3f0] ;  /* 0x0000fc00ff047b82 */ /* 0x000eb00000000a00 */
[----:B------:R-:W3:Y:S08]  /*0270*/  LDC.64 R6, c[0x0][0x3f8] ;  /* 0x0000fe00ff067b82 */ /* 0x000ef00000000a00 */
[----:B------:R-:W4:Y:S01]  /*0280*/  LDC.64 R26, c[0x0][0x400] ;  /* 0x00010000ff1a7b82 */ /* 0x000f220000000a00 */
[----:B--2---:R-:W2:Y:S07]  /*0290*/  LDG.E R4, desc[UR6][R4.64] ;  /* 0x0000000604047981 */ /* 0x004eae000c1e1900 */
[----:B------:R-:W5:Y:S01]  /*02a0*/  LDC.64 R28, c[0x0][0x3c8] ;  /* 0x0000f200ff1c7b82 */ /* 0x000f620000000a00 */
[----:B---3--:R-:W2:Y:S04]  /*02b0*/  LDG.E R7, desc[UR6][R6.64] ;  /* 0x0000000606077981 */ /* 0x008ea8000c1e1900 */
[----:B----4-:R-:W3:Y:S03]  /*02c0*/  LDG.E R27, desc[UR6][R26.64] ;  /* 0x000000061a1b7981 */ /* 0x010ee6000c1e1900 */
[----:B------:R-:W4:Y:S02]  /*02d0*/  LDC.64 R30, c[0x0][0x3e8] ;  /* 0x0000fa00ff1e7b82 */ /* 0x000f240000000a00 */
[----:B----4-:R-:W0:Y:S01]  /*02e0*/  LDG.E R31, desc[UR6][R30.64] ;  /* 0x000000061e1f7981 */ /* 0x010e22000c1e1900 */
[----:B--2---:R-:W-:-:S04]  /*02f0*/  IMAD R2, R4, R7, RZ ;  /* 0x0000000704027224 */ /* 0x004fc800078e02ff */
[----:B---3--:R-:W-:-:S04]  /*0300*/  IMAD R33, R2, R27, RZ ;  /* 0x0000001b02217224 */ /* 0x008fc800078e02ff */
[----:B-----5:R-:W-:-:S06]  /*0310*/  IMAD.WIDE R28, R33, 0x8, R28 ;  /* 0x00000008211c7825 */ /* 0x020fcc00078e021c */
[----:B------:R-:W2:Y:S01]  /*0320*/  LDG.E.64 R28, desc[UR6][R28.64] ;  /* 0x000000061c1c7981 */ /* 0x000ea2000c1e1b00 */
[----:B0-----:R-:W-:-:S05]  /*0330*/  IMAD.WIDE R32, R31, 0x8, R8 ;  /* 0x000000081f207825 */ /* 0x001fca00078e0208 */
[----:B--2---:R0:W-:Y:S01]  /*0340*/  STG.E.64 desc[UR6][R32.64], R28 ;  /* 0x0000001c20007986 */ /* 0x0041e2000c101b06 */
[----:B------:R-:W-:Y:S05]  /*0350*/  BRA `(.L_x_1434) ;  /* 0x0000001400587947 */ /* 0x000fea0003800000 */
.L_x_1908:
[----:B------:R-:W2:Y:S02]  /*0360*/  LDC.64 R4, c[0x0][0x408] ;  /* 0x00010200ff047b82 */ /* 0x000ea40000000a00 */
[----:B--2---:R-:W2:Y:S06]  /*0370*/  LDG.E R4, desc[UR6][R4.64] ;  /* 0x0000000604047981 */ /* 0x004eac000c1e1900 */
[----:B------:R-:W3:Y:S02]  /*0380*/  LDC.64 R6, c[0x0][0x3e8] ;  /* 0x0000fa00ff067b82 */ /* 0x000ee40000000a00 */
[----:B---3--:R-:W3:Y:S01]  /*0390*/  LDG.E R7, desc[UR6][R6.64] ;  /* 0x0000000606077981 */ /* 0x008ee2000c1e1900 */
[----:B------:R-:W-:-:S02]  /*03a0*/  HFMA2 R28, -RZ, RZ, 0, 5.9604644775390625e-08 ;  /* 0x00000001ff1c7431 */ /* 0x000fc400000001ff */
[----:B--2---:R-:W-:-:S06]  /*03b0*/  VIADD R26, R4, 0x1 ;  /* 0x00000001041a7836 */ /* 0x004fcc0000000000 */
[----:B------:R-:W2:Y:S08]  /*03c0*/  I2F.F64 R26, R26 ;  /* 0x0000001a001a7312 */ /* 0x000eb00000201c00 */
[----:B--2---:R-:W2:Y:S02]  /*03d0*/  MUFU.RCP64H R29, R27 ;  /* 0x0000001b001d7308 */ /* 0x004ea40000001800 */
[----:B--2---:R-:W-:-:S08]  /*03e0*/  DFMA R30, -R26, R28, 1 ;  /* 0x3ff000001a1e742b */ /* 0x004fd0000000011c */
[----:B------:R-:W-:-:S08]  /*03f0*/  DFMA R30, R30, R30, R30 ;  /* 0x0000001e1e1e722b */ /* 0x000fd0000000001e */
[----:B------:R-:W-:Y:S02]  /*0400*/  DFMA R28, R28, R30, R28 ;  /* 0x0000001e1c1c722b */ /* 0x000fe4000000001c */
[----:B---3--:R-:W2:Y:S06]  /*0410*/  I2F.F64 R30, R7 ;  /* 0x00000007001e7312 */ /* 0x008eac0000201c00 */
[----:B------:R-:W-:-:S08]  /*0420*/  DFMA R32, -R26, R28, 1 ;  /* 0x3ff000001a20742b */ /* 0x000fd0000000011c */
[----:B------:R-:W-:Y:S01]  /*0430*/  DFMA R32, R28, R32, R28 ;  /* 0x000000201c20722b */ /* 0x000fe2000000001c */
[----:B--2---:R-:W-:-:S07]  /*0440*/  FSETP.GEU.AND P1, PT, |R31|, 6.5827683646048100446e-37, PT ;  /* 0x036000001f00780b */ /* 0x004fce0003f2e200 */
        /* <DEDUP_REMOVED lines=9> */
[----:B01----:R-:W-:Y:S05]  /*04e0*/  CALL.REL.NOINC `($__internal_22_$__cuda_sm20_div_rn_f64_full) ;  /* 0x0000001400087944 */ /* 0x003fea0003c00000 */
[----:B------:R-:W-:Y:S01]  /*04f0*/  IMAD.MOV.U32 R4, RZ, RZ, R26 ;  /* 0x000000ffff047224 */ /* 0x000fe200078e001a */
[----:B------:R-:W-:-:S07]  /*0500*/  MOV R5, R27 ;  /* 0x0000001b00057202 */ /* 0x000fce0000000f00 */
.L_x_1436:
[----:B------:R-:W-:-:S05]  /*0510*/  IMAD.WIDE R6, R7, 0x8, R10 ;  /* 0x0000000807067825 */ /* 0x000fca00078e020a */
[----:B------:R2:W-:Y:S01]  /*0520*/  STG.E.64 desc[UR6][R6.64], R4 ;  /* 0x0000000406007986 */ /* 0x0005e2000c101b06 */
[----:B------:R-:W-:Y:S05]  /*0530*/  BRA `(.L_x_1434) ;  /* 0x0000001000e07947 */ /* 0x000fea0003800000 */
.L_x_1909:
        /* <DEDUP_REMOVED lines=8> */
[----:B----4-:R-:W4:Y:S01]  /*05c0*/  LDG.E R33, desc[UR6][R32.64] ;  /* 0x0000000620217981 */ /* 0x010f22000c1e1900 */
[----:B--2---:R-:W-:-:S04]  /*05d0*/  IMAD R2, R26, R29, RZ ;  /* 0x0000001d1a027224 */ /* 0x004fc800078e02ff */
[----:B---3--:R-:W-:-:S04]  /*05e0*/  IMAD R7, R2, R31, RZ ;  /* 0x0000001f02077224 */ /* 0x008fc800078e02ff */
[----:B-----5:R-:W-:-:S06]  /*05f0*/  IMAD.WIDE R4, R7, 0x8, R4 ;  /* 0x0000000807047825 */ /* 0x020fcc00078e0204 */
[----:B------:R-:W2:Y:S01]  /*0600*/  LDG.E.64 R4, desc[UR6][R4.64] ;  /* 0x0000000604047981 */ /* 0x000ea2000c1e1b00 */
[----:B----4-:R-:W-:-:S05]  /*0610*/  IMAD.WIDE R6, R33, 0x8, R12 ;  /* 0x0000000821067825 */ /* 0x010fca00078e020c */
[----:B--2---:R2:W-:Y:S01]  /*0620*/  STG.E.64 desc[UR6][R6.64], R4 ;  /* 0x0000000406007986 */ /* 0x0045e2000c101b06 */
[----:B------:R-:W-:Y:S05]  /*0630*/  BRA `(.L_x_1434) ;  /* 0x0000001000a07947 */ /* 0x000fea0003800000 */
.L_x_1435:
[----:B------:R-:W-:-:S05]  /*0640*/  IMAD.MOV.U32 R2, RZ, RZ, -0x3 ;  /* 0xfffffffdff027424 */ /* 0x000fca00078e00ff */
[----:B------:R-:W-:-:S04]  /*0650*/  VIADDMNMX.U32 R2, R5, R2, 0x3, PT ;  /* 0x0000000305027446 */ /* 0x000fc80003800002 */
[----:B------:R-:W-:-:S04]  /*0660*/  SHF.L.U32 R2, R2, 0x2, RZ ;  /* 0x0000000202027819 */ /* 0x000fc800000006ff */
[----:B------:R-:W2:Y:S02]  /*0670*/  LDC R4, c[0x2][R2+0x10] ;  /* 0x0080040002047b82 */ /* 0x000ea40000000800 */
[----:B--2---:R-:W-:-:S04]  /*0680*/  SHF.R.S32.HI R5, RZ, 0x1f, R4 ;  /* 0x0000001fff057819 */ /* 0x004fc80000011404 */
.L_x_1912:
[----:B------:R-:W-:Y:S05]  /*0690*/  BRX R4 -0x6a0                                                                                                                                                                                                                                                        (*"BRANCH_TARGETS .L_x_1913,.L_x_1914,.L_x_1915,.L_x_1434"*) ;  /* 0xfffffff804587949 */ /* 0x000fea000383ffff */
.L_x_1915:
[----:B------:R-:W2:Y:S08]  /*06a0*/  LDC.64 R26, c[0x0][0x3f0] ;  /* 0x0000fc00ff1a7b82 */ /* 0x000eb00000000a00 */
[----:B------:R-:W3:Y:S08]  /*06b0*/  LDC.64 R28, c[0x0][0x3f8] ;  /* 0x0000fe00ff1c7b82 */ /* 0x000ef00000000a00 */
[----:B------:R-:W4:Y:S01]  /*06c0*/  LDC.64 R30, c[0x0][0x400] ;  /* 0x00010000ff1e7b82 */ /* 0x000f220000000a00 */
[----:B--2---:R-:W2:Y:S04]  /*06d0*/  LDG.E R26, desc[UR6][R26.64] ;  /* 0x000000061a1a7981 */ /* 0x004ea8000c1e1900 */
[----:B---3--:R-:W2:Y:S04]  /*06e0*/  LDG.E R29, desc[UR6][R28.64] ;  /* 0x000000061c1d7981 */ /* 0x008ea8000c1e1900 */
[----:B----4-:R-:W3:Y:S01]  /*06f0*/  LDG.E R31, desc[UR6][R30.64] ;  /* 0x000000061e1f7981 */ /* 0x010ee2000c1e1900 */
[----:B------:R-:W4:Y:S03]  /*0700*/  LDC.64 R32, c[0x0][0x3e8] ;  /* 0x0000fa00ff207b82 */ /* 0x000f260000000a00 */
[----:B----4-:R-:W0:Y:S01]  /*0710*/  LDG.E R7, desc[UR6][R32.64] ;  /* 0x0000000620077981 */ /* 0x010e22000c1e1900 */
[----:B--2---:R-:W-:-:S04]  /*0720*/  IMAD R2, R26, R29, RZ ;  /* 0x0000001d1a027224 */ /* 0x004fc800078e02ff */
[----:B---3--:R-:W-:-:S04]  /*0730*/  IMAD R5, R2, R31, RZ ;  /* 0x0000001f02057224 */ /* 0x008fc800078e02ff */
[----:B-1----:R-:W-:-:S06]  /*0740*/  IMAD.WIDE R4, R5, 0x8, R14 ;  /* 0x0000000805047825 */ /* 0x002fcc00078e020e */
[----:B------:R-:W2:Y:S01]  /*0750*/  LDG.E.64 R4, desc[UR6][R4.64] ;  /* 0x0000000604047981 */ /* 0x000ea2000c1e1b00 */
[----:B0-----:R-:W-:-:S05]  /*0760*/  IMAD.WIDE R6, R7, 0x8, R16 ;  /* 0x0000000807067825 */ /* 0x001fca00078e0210 */
[----:B--2---:R0:W-:Y:S01]  /*0770*/  STG.E.64 desc[UR6][R6.64], R4 ;  /* 0x0000000406007986 */ /* 0x0041e2000c101b06 */
[----:B------:R-:W-:Y:S05]  /*0780*/  BRA `(.L_x_1434) ;  /* 0x00000010004c7947 */ /* 0x000fea0003800000 */
.L_x_1913:
[----:B------:R-:W2:Y:S08]  /*0790*/  LDC.64 R26, c[0x0][0x3f0] ;  /* 0x0000fc00ff1a7b82 */ /* 0x000eb00000000a00 */
[----:B------:R-:W3:Y:S08]  /*07a0*/  LDC.64 R28, c[0x0][0x3f8] ;  /* 0x0000fe00ff1c7b82 */ /* 0x000ef00000000a00 */
[----:B------:R-:W4:Y:S01]  /*07b0*/  LDC.64 R30, c[0x0][0x400] ;  /* 0x00010000ff1e7b82 */ /* 0x000f220000000a00 */
[----:B--2---:R-:W2:Y:S04]  /*07c0*/  LDG.E R26, desc[UR6][R26.64] ;  /* 0x000000061a1a7981 */ /* 0x004ea8000c1e1900 */
[----:B---3--:R-:W2:Y:S04]  /*07d0*/  LDG.E R29, desc[UR6][R28.64] ;  /* 0x000000061c1d7981 */ /* 0x008ea8000c1e1900 */
[----:B----4-:R-:W3:Y:S01]  /*07e0*/  LDG.E R31, desc[UR6][R30.64] ;  /* 0x000000061e1f7981 */ /* 0x010ee2000c1e1900 */
[----:B------:R-:W4:Y:S03]  /*07f0*/  LDC.64 R32, c[0x0][0x3e8] ;  /* 0x0000fa00ff207b82 */ /* 0x000f260000000a00 */
[----:B----4-:R-:W4:Y:S01]  /*0800*/  LDG.E R7, desc[UR6][R32.64] ;  /* 0x0000000620077981 */ /* 0x010f22000c1e1900 */
[----:B--2---:R-:W-:-:S04]  /*0810*/  IMAD R2, R26, R29, RZ ;  /* 0x0000001d1a027224 */ /* 0x004fc800078e02ff */
[----:B---3--:R-:W-:-:S04]  /*0820*/  IMAD R5, R2, R31, RZ ;  /* 0x0000001f02057224 */ /* 0x008fc800078e02ff */
[----:B0-----:R-:W-:-:S06]  /*0830*/  IMAD.WIDE R4, R5, 0x8, R18 ;  /* 0x0000000805047825 */ /* 0x001fcc00078e0212 */
[----:B------:R-:W2:Y:S01]  /*0840*/  LDG.E.64 R4, desc[UR6][R4.64] ;  /* 0x0000000604047981 */ /* 0x000ea2000c1e1b00 */
[----:B----4-:R-:W-:-:S05]  /*0850*/  IMAD.WIDE R6, R7, 0x8, R20 ;  /* 0x0000000807067825 */ /* 0x010fca00078e0214 */
[----:B--2---:R0:W-:Y:S01]  /*0860*/  STG.E.64 desc[UR6][R6.64], R4 ;  /* 0x0000000406007986 */ /* 0x0041e2000c101b06 */
[----:B------:R-:W-:Y:S05]  /*0870*/  BRA `(.L_x_1434) ;  /* 0x0000001000107947 */ /* 0x000fea0003800000 */
.L_x_1914:
        /* <DEDUP_REMOVED lines=15> */
.L_x_1433:
[----:B------:R-:W-:-:S05]  /*0970*/  IMAD.HI R2, R3, 0x2aaaaaab, RZ ;  /* 0x2aaaaaab03027827 */ /* 0x000fca00078e02ff */
[----:B------:R-:W-:-:S05]  /*0980*/  LEA.HI R2, R2, R2, RZ, 0x1 ;  /* 0x0000000202027211 */ /* 0x000fca00078f08ff */
[----:B------:R-:W-:-:S05]  /*0990*/  IMAD R2, R2, -0x6, R3 ;  /* 0xfffffffa02027824 */ /* 0x000fca00078e0203 */
[----:B------:R-:W-:-:S13]  /*09a0*/  ISETP.GT.AND P0, PT, R2, 0x2, PT ;  /* 0x000000020200780c */ /* 0x000fda0003f04270 */
[----:B------:R-:W-:Y:S05]  /*09b0*/  @P0 BRA `(.L_x_1437) ;  /* 0x00000004000c0947 */ /* 0x000fea0003800000 */
[----:B------:R-:W-:-:S05]  /*09c0*/  VIMNMX.U32 R2, PT, PT, R2, 0x3, PT ;  /* 0x0000000302027848 */ /* 0x000fca0003fe0000 */
[----:B------:R-:W-:-:S04]  /*09d0*/  IMAD.SHL.U32 R2, R2, 0x4, RZ ;  /* 0x0000000402027824 */ /* 0x000fc800078e00ff */
[----:B------:R-:W2:Y:S02]  /*09e0*/  LDC R4, c[0x2][R2+0x20] ;  /* 0x0080080002047b82 */ /* 0x000ea40000000800 */
[----:B--2---:R-:W-:-:S04]  /*09f0*/  SHF.R.S32.HI R5, RZ, 0x1f, R4 ;  /* 0x0000001fff057819 */ /* 0x004fc80000011404 */
.L_x_1917:
[----:B------:R-:W-:Y:S05]  /*0a00*/  BRX R4 -0xa10                                                                                                                                                                                                                                                        (*"BRANCH_TARGETS .L_x_1918,.L_x_1919,.L_x_1920,.L_x_1434"*) ;  /* 0xfffffff4047c7949 */ /* 0x000fea000383ffff */
.L_x_1920:
        /* <DEDUP_REMOVED lines=16> */
.L_x_1918:
        /* <DEDUP_REMOVED lines=16> */
.L_x_1919:
[----:B------:R-:W2:Y:S02]  /*0c10*/  LDC.64 R30, c[0x0][0x408] ;  /* 0x00010200ff1e7b82 */ /* 0x000ea40000000a00 */
[----:B--2---:R-:W2:Y:S06]  /*0c20*/  LDG.E R30, desc[UR6][R30.64] ;  /* 0x000000061e1e7981 */ /* 0x004eac000c1e1900 */
[----:B------:R-:W3:Y:S02]  /*0c30*/  LDC.64 R6, c[0x0][0x3e8] ;  /* 0x0000fa00ff067b82 */ /* 0x000ee40000000a00 */
[----:B---3--:R-:W3:Y:S01]  /*0c40*/  LDG.E R7, desc[UR6][R6.64] ;  /* 0x0000000606077981 */ /* 0x008ee2000c1e1900 */
[----:B------:R-:W-:Y:S01]  /*0c50*/  IMAD.MOV.U32 R4, RZ, RZ, 0x1 ;  /* 0x00000001ff047424 */ /* 0x000fe200078e00ff */
[----:B--2---:R-:W-:-:S06]  /*0c60*/  IADD3 R26, PT, PT, R30, 0x1, RZ ;  /* 0x000000011e1a7810 */ /* 0x004fcc0007ffe0ff */
[----:B------:R-:W2:Y:S08]  /*0c70*/  I2F.F64 R26, R26 ;  /* 0x0000001a001a7312 */ /* 0x000eb00000201c00 */
[----:B--2---:R-:W2:Y:S08]  /*0c80*/  MUFU.RCP64H R5, R27 ;  /* 0x0000001b00057308 */ /* 0x004eb00000001800 */
[----:B---3--:R-:W3:Y:S01]  /*0c90*/  I2F.F64 R30, R7 ;  /* 0x00000007001e7312 */ /* 0x008ee20000201c00 */
[----:B--2---:R-:W-:Y:S01]  /*0ca0*/  DFMA R28, -R26, R4, 1 ;  /* 0x3ff000001a1c742b */ /* 0x004fe20000000104 */
[----:B---3--:R-:W-:-:S07]  /*0cb0*/  FSETP.GEU.AND P1, PT, |R31|, 6.5827683646048100446e-37, PT ;  /* 0x036000001f00780b */ /* 0x008fce0003f2e200 */
        /* <DEDUP_REMOVED lines=13> */
[----:B01----:R-:W-:Y:S05]  /*0d90*/  CALL.REL.NOINC `($__internal_22_$__cuda_sm20_div_rn_f64_full) ;  /* 0x0000000800dc7944 */ /* 0x003fea0003c00000 */
[----:B------:R-:W-:Y:S01]  /*0da0*/  MOV R4, R26 ;  /* 0x0000001a00047202 */ /* 0x000fe20000000f00 */
[----:B------:R-:W-:-:S07]  /*0db0*/  IMAD.MOV.U32 R5, RZ, RZ, R27 ;  /* 0x000000ffff057224 */ /* 0x000fce00078e001b */
.L_x_1438:
[----:B------:R-:W-:-:S05]  /*0dc0*/  IMAD.WIDE R6, R7, 0x8, R12 ;  /* 0x0000000807067825 */ /* 0x000fca00078e020c */
[----:B------:R2:W-:Y:S01]  /*0dd0*/  STG.E.64 desc[UR6][R6.64], R4 ;  /* 0x0000000406007986 */ /* 0x0005e2000c101b06 */
[----:B------:R-:W-:Y:S05]  /*0de0*/  BRA `(.L_x_1434) ;  /* 0x0000000800b47947 */ /* 0x000fea0003800000 */
.L_x_1437:
[----:B------:R-:W-:-:S04]  /*0df0*/  MOV R5, 0xfffffffd ;  /* 0xfffffffd00057802 */ /* 0x000fc80000000f00 */
[----:B------:R-:W-:-:S05]  /*0e00*/  VIADDMNMX.U32 R2, R2, R5, 0x3, PT ;  /* 0x0000000302027446 */ /* 0x000fca0003800005 */
[----:B------:R-:W-:-:S04]  /*0e10*/  IMAD.SHL.U32 R2, R2, 0x4, RZ ;  /* 0x0000000402027824 */ /* 0x000fc800078e00ff */
[----:B------:R-:W2:Y:S02]  /*0e20*/  LDC R4, c[0x2][R2+0x30] ;  /* 0x00800c0002047b82 */ /* 0x000ea40000000800 */
[----:B--2---:R-:W-:-:S04]  /*0e30*/  SHF.R.S32.HI R5, RZ, 0x1f, R4 ;  /* 0x0000001fff057819 */ /* 0x004fc80000011404 */
.L_x_1922:
[----:B------:R-:W-:Y:S05]  /*0e40*/  BRX R4 -0xe50                                                                                                                                                                                                                                                        (*"BRANCH_TARGETS .L_x_1923,.L_x_1924,.L_x_1925,.L_x_1434"*) ;  /* 0xfffffff0046c7949 */ /* 0x000fea000383ffff */
.L_x_1925:
        /* <DEDUP_REMOVED lines=15> */
.L_x_1923:
        /* <DEDUP_REMOVED lines=15> */
.L_x_1924:
        /* <DEDUP_REMOVED lines=15> */
.L_x_1432:
        /* <DEDUP_REMOVED lines=9> */
.L_x_1927:
[----:B------:R-:W-:Y:S05]  /*11b0*/  BRX R4 -0x11c0                                                                                                                                                                                                                                                       (*"BRANCH_TARGETS .L_x_1928,.L_x_1929,.L_x_1930,.L_x_1434"*) ;  /* 0xffffffec04907949 */ /* 0x000fea000383ffff */
.L_x_1930:
[----:B------:R-:W2:Y:S02]  /*11c0*/  LDC.64 R30, c[0x0][0x408] ;  /* 0x00010200ff1e7b82 */ /* 0x000ea40000000a00 */
[----:B--2---:R-:W2:Y:S06]  /*11d0*/  LDG.E R30, desc[UR6][R30.64] ;  /* 0x000000061e1e7981 */ /* 0x004eac000c1e1900 */
[----:B------:R-:W3:Y:S02]  /*11e0*/  LDC.64 R6, c[0x0][0x3e8] ;  /* 0x0000fa00ff067b82 */ /* 0x000ee40000000a00 */
[----:B---3--:R-:W3:Y:S01]  /*11f0*/  LDG.E R6, desc[UR6][R6.64] ;  /* 0x0000000606067981 */ /* 0x008ee2000c1e1900 */
[----:B------:R-:W-:-:S02]  /*1200*/  HFMA2 R4, -RZ, RZ, 0, 5.9604644775390625e-08 ;  /* 0x00000001ff047431 */ /* 0x000fc400000001ff */
[----:B--2---:R-:W-:-:S06]  /*1210*/  VIADD R26, R30, 0x1 ;  /* 0x000000011e1a7836 */ /* 0x004fcc0000000000 */
        /* <DEDUP_REMOVED lines=21> */
.L_x_1440:
[----:B0-----:R-:W-:-:S05]  /*1370*/  IMAD.WIDE R6, R6, 0x8, R8 ;  /* 0x0000000806067825 */ /* 0x001fca00078e0208 */
[----:B------:R0:W-:Y:S01]  /*1380*/  STG.E.64 desc[UR6][R6.64], R4 ;  /* 0x0000000406007986 */ /* 0x0001e2000c101b06 */
[----:B------:R-:W-:Y:S05]  /*1390*/  BRA `(.L_x_1434) ;  /* 0x0000000400487947 */ /* 0x000fea0003800000 */
.L_x_1928:
        /* <DEDUP_REMOVED lines=16> */
.L_x_1929:
        /* <DEDUP_REMOVED lines=16> */
.L_x_1439:
[----:B------:R-:W-:-:S05]  /*15a0*/  IMAD.MOV.U32 R5, RZ, RZ, -0x3 ;  /* 0xfffffffdff057424 */ /* 0x000fca00078e00ff */
[----:B------:R-:W-:-:S04]  /*15b0*/  VIADDMNMX.U32 R2, R2, R5, 0x3, PT ;  /* 0x0000000302027446 */ /* 0x000fc80003800005 */
[----:B------:R-:W-:-:S04]  /*15c0*/  SHF.L.U32 R2, R2, 0x2, RZ ;  /* 0x0000000202027819 */ /* 0x000fc800000006ff */
[----:B------:R-:W2:Y:S02]  /*15d0*/  LDC R4, c[0x2][R2+0x50] ;  /* 0x0080140002047b82 */ /* 0x000ea40000000800 */
[----:B--2---:R-:W-:-:S04]  /*15e0*/  SHF.R.S32.HI R5, RZ, 0x1f, R4 ;  /* 0x0000001fff057819 */ /* 0x004fc80000011404 */
.L_x_1932:
[----:B------:R-:W-:Y:S05]  /*15f0*/  BRX R4 -0x1600                                                                                                                                                                                                                                                       (*"BRANCH_TARGETS .L_x_1933,.L_x_1934,.L_x_1935,.L_x_1434"*) ;  /* 0xffffffe804807949 */ /* 0x000fea000383ffff */
.L_x_1935:
        /* <DEDUP_REMOVED lines=15> */
.L_x_1933:
        /* <DEDUP_REMOVED lines=15> */
.L_x_1934:
        /* <DEDUP_REMOVED lines=13> */
[----:B--2---:R0:W-:Y:S02]  /*18b0*/  STG.E.64 desc[UR6][R6.64], R4 ;  /* 0x0000000406007986 */ /* 0x0041e4000c101b06 */
.L_x_1434:
[----:B------:R-:W-:Y:S05]  /*18c0*/  BSYNC.RECONVERGENT B0 ;  /* 0x0000000000007941 */ /* 0x000fea0003800200 */
.L_x_1431:
[----:B------:R-:W-:-:S05]  /*18d0*/  IMAD.IADD R3, R0, 0x1, R3 ;  /* 0x0000000100037824 */ /* 0x000fca00078e0203 */
[----:B------:R-:W-:-:S13]  /*18e0*/  ISETP.GE.AND P0, PT, R3, 0x6, PT ;  /* 0x000000060300780c */ /* 0x000fda0003f06270 */
[----:B------:R-:W-:Y:S05]  /*18f0*/  @!P0 BRA `(.L_x_1441) ;  /* 0xffffffe8000c8947 */ /* 0x000fea000383ffff */
[----:B------:R-:W-:Y:S05]  /*1900*/  EXIT ;  /* 0x000000000000794d */ /* 0x000fea0003800000 */
        .weak           $__internal_22_$__cuda_sm20_div_rn_f64_full
        .type           $__internal_22_$__cuda_sm20_div_rn_f64_full,@function
        .size           $__internal_22_$__cuda_sm20_div_rn_f64_full,(.L_x_2026 - $__internal_22_$__cuda_sm20_div_rn_f64_full)
$__internal_22_$__cuda_sm20_div_rn_f64_full:
[C---:B------:R-:W-:Y:S01]  /*1910*/  FSETP.GEU.AND P0, PT, |R29|.reuse, 1.469367938527859385e-39, PT ;  /* 0x001000001d00780b */ /* 0x040fe20003f0e200 */
[----:B------:R-:W-:Y:S01]  /*1920*/  IMAD.MOV.U32 R32, RZ, RZ, 0x1 ;  /* 0x00000001ff207424 */ /* 0x000fe200078e00ff */
[----:B------:R-:W-:Y:S01]  /*1930*/  LOP3.LUT R26, R29, 0x800fffff, RZ, 0xc0, !PT ;  /* 0x800fffff1d1a7812 */ /* 0x000fe200078ec0ff */
[----:B------:R-:W-:Y:S01]  /*1940*/  BSSY.RECONVERGENT B1, `(.L_x_1442) ;  /* 0x0000054000017945 */ /* 0x000fe20003800200 */
[C---:B------:R-:W-:Y:S02]  /*1950*/  FSETP.GEU.AND P2, PT, |R31|.reuse, 1.469367938527859385e-39, PT ;  /* 0x001000001f00780b */ /* 0x040fe40003f4e200 */
[----:B------:R-:W-:Y:S02]  /*1960*/  LOP3.LUT R27, R26, 0x3ff00000, RZ, 0xfc, !PT ;  /* 0x3ff000001a1b7812 */ /* 0x000fe400078efcff */
[----:B------:R-:W-:Y:S02]  /*1970*/  MOV R26, R28 ;  /* 0x0000001c001a7202 */ /* 0x000fe40000000f00 */
[----:B------:R-:W-:-:S02]  /*1980*/  LOP3.LUT R4, R31, 0x7ff00000, RZ, 0xc0, !PT ;  /* 0x7ff000001f047812 */ /* 0x000fc400078ec0ff */
[C---:B------:R-:W-:Y:S01]  /*1990*/  LOP3.LUT R41, R29.reuse, 0x7ff00000, RZ, 0xc0, !PT ;  /* 0x7ff000001d297812 */ /* 0x040fe200078ec0ff */
[----:B------:R-:W-:Y:S02]  /*19a0*/  @!P0 DMUL R26, R28, 8.98846567431157953865e+307 ;  /* 0x7fe000001c1a8828 */ /* 0x000fe40000000000 */
[----:B------:R-:W-:Y:S01]  /*19b0*/  IMAD.MOV.U32 R40, RZ, RZ, R4 ;  /* 0x000000ffff287224 */ /* 0x000fe200078e0004 */
[C---:B------:R-:W-:Y:S02]  /*19c0*/  ISETP.GE.U32.AND P1, PT, R4.reuse, R41, PT ;  /* 0x000000290400720c */ /* 0x040fe40003f26070 */
[----:B------:R-:W-:Y:S01]  /*19d0*/  @!P2 LOP3.LUT R5, R29, 0x7ff00000, RZ, 0xc0, !PT ;  /* 0x7ff000001d05a812 */ /* 0x000fe200078ec0ff */
[----:B------:R-:W0:Y:S03]  /*19e0*/  MUFU.RCP64H R33, R27 ;  /* 0x0000001b00217308 */ /* 0x000e260000001800 */
[----:B------:R-:W-:-:S02]  /*19f0*/  @!P2 ISETP.GE.U32.AND P3, PT, R4, R5, PT ;  /* 0x000000050400a20c */ /* 0x000fc40003f66070 */
[----:B------:R-:W-:Y:S02]  /*1a00*/  MOV R5, 0x1ca00000 ;  /* 0x1ca0000000057802 */ /* 0x000fe40000000f00 */
[----:B------:R-:W-:Y:S02]  /*1a10*/  @!P0 LOP3.LUT R41, R27, 0x7ff00000, RZ, 0xc0, !PT ;  /* 0x7ff000001b298812 */ /* 0x000fe400078ec0ff */
[----:B------:R-:W-:-:S04]  /*1a20*/  @!P2 SEL R37, R5, 0x63400000, !P3 ;  /* 0x634000000525a807 */ /* 0x000fc80005800000 */
[----:B------:R-:W-:Y:S01]  /*1a30*/  @!P2 LOP3.LUT R38, R37, 0x80000000, R31, 0xf8, !PT ;  /* 0x800000002526a812 */ /* 0x000fe200078ef81f */
[----:B0-----:R-:W-:-:S03]  /*1a40*/  DFMA R34, R32, -R26, 1 ;  /* 0x3ff000002022742b */ /* 0x001fc6000000081a */
[----:B------:R-:W-:Y:S02]  /*1a50*/  @!P2 LOP3.LUT R39, R38, 0x100000, RZ, 0xfc, !PT ;  /* 0x001000002627a812 */ /* 0x000fe400078efcff */
[----:B------:R-:W-:-:S03]  /*1a60*/  @!P2 MOV R38, RZ ;  /* 0x000000ff0026a202 */ /* 0x000fc60000000f00 */
[----:B------:R-:W-:-:S08]  /*1a70*/  DFMA R34, R34, R34, R34 ;  /* 0x000000222222722b */ /* 0x000fd00000000022 */
[----:B------:R-:W-:Y:S01]  /*1a80*/  DFMA R34, R32, R34, R32 ;  /* 0x000000222022722b */ /* 0x000fe20000000020 */
[----:B------:R-:W-:Y:S01]  /*1a90*/  SEL R33, R5, 0x63400000, !P1 ;  /* 0x6340000005217807 */ /* 0x000fe20004800000 */
[----:B------:R-:W-:-:S03]  /*1aa0*/  IMAD.MOV.U32 R32, RZ, RZ, R30 ;  /* 0x000000ffff207224 */ /* 0x000fc600078e001e */
[----:B------:R-:W-:-:S03]  /*1ab0*/  LOP3.LUT R33, R33, 0x800fffff, R31, 0xf8, !PT ;  /* 0x800fffff21217812 */ /* 0x000fc600078ef81f */
[----:B------:R-:W-:-:S03]  /*1ac0*/  DFMA R36, R34, -R26, 1 ;  /* 0x3ff000002224742b */ /* 0x000fc6000000081a */
[----:B------:R-:W-:-:S05]  /*1ad0*/  @!P2 DFMA R32, R32, 2, -R38 ;  /* 0x400000002020a82b */ /* 0x000fca0000000826 */
[----:B------:R-:W-:-:S05]  /*1ae0*/  DFMA R36, R34, R36, R34 ;  /* 0x000000242224722b */ /* 0x000fca0000000022 */
[----:B------:R-:W-:-:S03]  /*1af0*/  @!P2 LOP3.LUT R40, R33, 0x7ff00000, RZ, 0xc0, !PT ;  /* 0x7ff000002128a812 */ /* 0x000fc600078ec0ff */
[----:B------:R-:W-:Y:S01]  /*1b00*/  DMUL R34, R36, R32 ;  /* 0x0000002024227228 */ /* 0x000fe20000000000 */
[----:B------:R-:W-:-:S04]  /*1b10*/  IADD3 R42, PT, PT, R40, -0x1, RZ ;  /* 0xffffffff282a7810 */ /* 0x000fc80007ffe0ff */
[----:B------:R-:W-:Y:S01]  /*1b20*/  ISETP.GT.U32.AND P0, PT, R42, 0x7feffffe, PT ;  /* 0x7feffffe2a00780c */ /* 0x000fe20003f04070 */
[----:B------:R-:W-:Y:S02]  /*1b30*/  VIADD R42, R41, 0xffffffff ;  /* 0xffffffff292a7836 */ /* 0x000fe40000000000 */
        /* <DEDUP_REMOVED lines=8> */
[----:B------:R-:W-:-:S04]  /*1bc0*/  SEL R5, R5, 0x63400000, !P0 ;  /* 0x6340000005057807 */ /* 0x000fc80004000000 */
[----:B------:R-:W-:Y:S02]  /*1bd0*/  IADD3 R34, PT, PT, -R5, R30, RZ ;  /* 0x0000001e05227210 */ /* 0x000fe40007ffe1ff */
[----:B------:R-:W-:-:S03]  /*1be0*/  MOV R30, RZ ;  /* 0x000000ff001e7202 */ /* 0x000fc60000000f00 */
        /* <DEDUP_REMOVED lines=10> */
[----:B------:R-:W-:Y:S01]  /*1c90*/  IADD3 R27, PT, PT, -R34, RZ, RZ ;  /* 0x000000ff221b7210 */ /* 0x000fe20007ffe1ff */
[----:B------:R-:W-:Y:S01]  /*1ca0*/  IMAD.MOV.U32 R26, RZ, RZ, RZ ;  /* 0x000000ffff1a7224 */ /* 0x000fe200078e00ff */
[----:B------:R-:W-:-:S05]  /*1cb0*/  DMUL.RP R30, R38, R30 ;  /* 0x0000001e261e7228 */ /* 0x000fca0000008000 */
[----:B------:R-:W-:-:S05]  /*1cc0*/  DFMA R26, R4, -R26, R38 ;  /* 0x8000001a041a722b */ /* 0x000fca0000000026 */
[----:B------:R-:W-:Y:S02]  /*1cd0*/  LOP3.LUT R29, R31, R29, RZ, 0x3c, !PT ;  /* 0x0000001d1f1d7212 */ /* 0x000fe400078e3cff */
[----:B------:R-:W-:-:S04]  /*1ce0*/  IADD3 R26, PT, PT, -R34, -0x43300000, RZ ;  /* 0xbcd00000221a7810 */ /* 0x000fc80007ffe1ff */
[----:B------:R-:W-:-:S04]  /*1cf0*/  FSETP.NEU.AND P0, PT, |R27|, R26, PT ;  /* 0x0000001a1b00720b */ /* 0x000fc80003f0d200 */
[----:B------:R-:W-:Y:S02]  /*1d00*/  FSEL R4, R30, R4, !P0 ;  /* 0x000000041e047208 */ /* 0x000fe40004000000 */
[----:B------:R-:W-:Y:S01]  /*1d10*/  FSEL R5, R29, R5, !P0 ;  /* 0x000000051d057208 */ /* 0x000fe20004000000 */
[----:B------:R-:W-:Y:S06]  /*1d20*/  BRA `(.L_x_1444) ;  /* 0x0000000000547947 */ /* 0x000fec0003800000 */
.L_x_1443:
        /* <DEDUP_REMOVED lines=11> */
[----:B------:R-:W-:Y:S02]  /*1de0*/  @P0 LOP3.LUT R26, R5, 0x7ff00000, RZ, 0xfc, !PT ;  /* 0x7ff00000051a0812 */ /* 0x000fe400078efcff */
[----:B------:R-:W-:Y:S01]  /*1df0*/  @!P0 MOV R4, RZ ;  /* 0x000000ff00048202 */ /* 0x000fe20000000f00 */
[----:B------:R-:W-:Y:S01]  /*1e00*/  @P0 IMAD.MOV.U32 R4, RZ, RZ, RZ ;  /* 0x000000ffff040224 */ /* 0x000fe200078e00ff */
[----:B------:R-:W-:Y:S01]  /*1e10*/  @P0 MOV R5, R26 ;  /* 0x0000001a00050202 */ /* 0x000fe20000000f00 */
[----:B------:R-:W-:Y:S06]  /*1e20*/  BRA `(.L_x_1444) ;  /* 0x0000000000147947 */ /* 0x000fec0003800000 */
.L_x_1446:
[----:B------:R-:W-:Y:S01]  /*1e30*/  LOP3.LUT R5, R29, 0x80000, RZ, 0xfc, !PT ;  /* 0x000800001d057812 */ /* 0x000fe200078efcff */
[----:B------:R-:W-:Y:S01]  /*1e40*/  IMAD.MOV.U32 R4, RZ, RZ, R28 ;  /* 0x000000ffff047224 */ /* 0x000fe200078e001c */
[----:B------:R-:W-:Y:S06]  /*1e50*/  BRA `(.L_x_1444) ;  /* 0x0000000000087947 */ /* 0x000fec0003800000 */
.L_x_1445:
[----:B------:R-:W-:Y:S02]  /*1e60*/  LOP3.LUT R5, R31, 0x80000, RZ, 0xfc, !PT ;  /* 0x000800001f057812 */ /* 0x000fe400078efcff */
[----:B------:R-:W-:-:S07]  /*1e70*/  MOV R4, R30 ;  /* 0x0000001e00047202 */ /* 0x000fce0000000f00 */
.L_x_1444:
[----:B------:R-:W-:Y:S05]  /*1e80*/  BSYNC.RECONVERGENT B1 ;  /* 0x0000000000017941 */ /* 0x000fea0003800200 */
.L_x_1442:
[----:B------:R-:W-:Y:S02]  /*1e90*/  IMAD.MOV.U32 R27, RZ, RZ, R5 ;  /* 0x000000ffff1b7224 */ /* 0x000fe400078e0005 */
[----:B------:R-:W-:Y:S01]  /*1ea0*/  HFMA2 R5, -RZ, RZ, 0, 0 ;  /* 0x00000000ff057431 */ /* 0x000fe200000001ff */
[----:B------:R-:W-:Y:S02]  /*1eb0*/  MOV R26, R4 ;  /* 0x00000004001a7202 */ /* 0x000fe40000000f00 */
[----:B------:R-:W-:-:S04]  /*1ec0*/  MOV R4, R2 ;  /* 0x0000000200047202 */ /* 0x000fc80000000f00 */
[----:B------:R-:W-:Y:S05]  /*1ed0*/  RET.REL.NODEC R4 `(_Z23copy_ini_middle_upgradePdS_S_S_S_S_PiS_S_S_S_S_S_S0_PN3cub18CUB_300001_SM_100012KeyValuePairIidEES0_S0_S0_) ;  /* 0xffffffe004487950 */ /* 0x000fea0003c3ffff */
.L_x_1447:
        /* <DEDUP_REMOVED lines=10> */
.L_x_2026:


//--------------------- .text._Z15copy_ini_middlePdS_S_S_S_S_S_S_S_S_S_S_PiPN3cub18CUB_300001_SM_100012KeyValuePairIidEES0_S0_S0_ --------------------------
	.section	.text._Z15copy_ini_middlePdS_S_S_S_S_S_S_S_S_S_S_PiPN3cub18CUB_300001_SM_100012KeyValuePairIidEES0_S0_S0_,"ax",@progbits
	.align	128
        .global         _Z15copy_ini_middlePdS_S_S_S_S_S_S_S_S_S_S_PiPN3cub18CUB_300001_SM_100012KeyValuePairIidEES0_S0_S0_
        .type           _Z15copy_ini_middlePdS_S_S_S_S_S_S_S_S_S_S_PiPN3cub18CUB_300001_SM_100012KeyValuePairIidEES0_S0_S0_,@function
        .size           _Z15copy_ini_middlePdS_S_S_S_S_S_S_S_S_S_S_PiPN3cub18CUB_300001_SM_100012KeyValuePairIidEES0_S0_S0_,(.L_x_2027 - _Z15copy_ini_middlePdS_S_S_S_S_S_S_S_S_S_S_PiPN3cub18CUB_300001_SM_100012KeyValuePairIidEES0_S0_S0_)
        .other          _Z15copy_ini_middlePdS_S_S_S_S_S_S_S_S_S_S_PiPN3cub18CUB_300001_SM_100012KeyValuePairIidEES0_S0_S0_,@"STO_CUDA_ENTRY STV_DEFAULT"
_Z15copy_ini_middlePdS_S_S_S_S_S_S_S_S_S_S_PiPN3cub18CUB_300001_SM_100012KeyValuePairIidEES0_S0_S0_:
.text._Z15copy_ini_middlePdS_S_S_S_S_S_S_S_S_S_S_PiPN3cub18CUB_300001_SM_100012KeyValuePairIidEES0_S0_S0_:
        /* <DEDUP_REMOVED lines=19> */
.L_x_1452:
[----:B0-234-:R-:W-:Y:S01]  /*0130*/  IMAD.HI R2, R0, 0x2aaaaaab, RZ ;  /* 0x2aaaaaab00027827 */ /* 0x01dfe200078e02ff */
[----:B------:R-:W-:Y:S04]  /*0140*/  BSSY.RECONVERGENT B0, `(.L_x_1448) ;  /* 0x0000078000007945 */ /* 0x000fe80003800200 */
[----:B------:R-:W-:-:S05]  /*0150*/  LEA.HI R3, R2, R2, RZ, 0x1 ;  /* 0x0000000202037211 */ /* 0x000fca00078f08ff */
[--C-:B------:R-:W-:Y:S02]  /*0160*/  IMAD R3, R3, -0x6, R0.reuse ;  /* 0xfffffffa03037824 */ /* 0x100fe400078e0200 */
[----:B------:R-:W-:-:S03]  /*0170*/  IMAD.IADD R0, R29, 0x1, R0 ;  /* 0x000000011d007824 */ /* 0x000fc600078e0200 */
[----:B------:R-:W-:Y:S02]  /*0180*/  ISETP.GT.AND P0, PT, R3, 0x2, PT ;  /* 0x000000020300780c */ /* 0x000fe40003f04270 */
[----:B------:R-:W-:-:S11]  /*0190*/  ISETP.GE.AND P1, PT, R0, 0x6, PT ;  /* 0x000000060000780c */ /* 0x000fd60003f26270 */
[----:B------:R-:W-:Y:S05]  /*01a0*/  @P0 BRA `(.L_x_1449) ;  /* 0x0000000000f40947 */ /* 0x000fea0003800000 */
[----:B------:R-:W-:-:S05]  /*01b0*/  VIMNMX.U32 R2, PT, PT, R3, 0x3, PT ;  /* 0x0000000303027848 */ /* 0x000fca0003fe0000 */
[----:B------:R-:W-:-:S04]  /*01c0*/  IMAD.SHL.U32 R22, R2, 0x4, RZ ;  /* 0x0000000402167824 */ /* 0x000fc800078e00ff */
[----:B------:R-:W2:Y:S02]  /*01d0*/  LDC R2, c[0x2][R22] ;  /* 0x0080000016027b82 */ /* 0x000ea40000000800 */
[----:B--2---:R-:W-:-:S04]  /*01e0*/  SHF.R.S32.HI R3, RZ, 0x1f, R2 ;  /* 0x0000001fff037819 */ /* 0x004fc80000011402 */
.L_x_1937:
[----:B------:R-:W-:Y:S05]  /*01f0*/  BRX R2 -0x200                                                                                                                                                                                                                                                        (*"BRANCH_TARGETS .L_x_1938,.L_x_1939,.L_x_1940,.L_x_1450"*) ;  /* 0xfffffffc02807949 */ /* 0x000fea000383ffff */
.L_x_1940:
        /* <DEDUP_REMOVED lines=15> */
.L_x_1938:
[----:B------:R-:W2:Y:S02]  /*02f0*/  LDC.64 R2, c[0x0][0x400] ;  /* 0x00010000ff027b82 */ /* 0x000ea40000000a00 */
[----:B--2---:R-:W2:Y:S06]  /*0300*/  LDG.E R2, desc[UR6][R2.64] ;  /* 0x0000000602027981 */ /* 0x004eac000c1e1900 */
[----:B------:R-:W3:Y:S02]  /*0310*/  LDC.64 R30, c[0x0][0x3e0] ;  /* 0x0000f800ff1e7b82 */ /* 0x000ee40000000a00 */
[----:B---3--:R-:W3:Y:S01]  /*0320*/  LDG.E R31, desc[UR6][R30.64] ;  /* 0x000000061e1f7981 */ /* 0x008ee2000c1e1900 */
[----:B------:R-:W-:-:S02]  /*0330*/  IMAD.MOV.U32 R24, RZ, RZ, 0x1 ;  /* 0x00000001ff187424 */ /* 0x000fc400078e00ff */
[----:B--2---:R-:W-:-:S06]  /*0340*/  VIADD R22, R2, 0x1 ;  /* 0x0000000102167836 */ /* 0x004fcc0000000000 */
[----:B------:R-:W2:Y:S08]  /*0350*/  I2F.F64 R22, R22 ;  /* 0x0000001600167312 */ /* 0x000eb00000201c00 */
[----:B--2---:R-:W2:Y:S02]  /*0360*/  MUFU.RCP64H R25, R23 ;  /* 0x0000001700197308 */ /* 0x004ea40000001800 */
[----:B--2---:R-:W-:-:S08]  /*0370*/  DFMA R26, -R22, R24, 1 ;  /* 0x3ff00000161a742b */ /* 0x004fd00000000118 */
[----:B------:R-:W-:-:S08]  /*0380*/  DFMA R26, R26, R26, R26 ;  /* 0x0000001a1a1a722b */ /* 0x000fd0000000001a */
[----:B------:R-:W-:Y:S01]  /*0390*/  DFMA R26, R24, R26, R24 ;  /* 0x0000001a181a722b */ /* 0x000fe20000000018 */
[----:B---3--:R-:W2:Y:S07]  /*03a0*/  I2F.F64 R24, R31 ;  /* 0x0000001f00187312 */ /* 0x008eae0000201c00 */
        /* <DEDUP_REMOVED lines=9> */
[----:B------:R-:W-:-:S07]  /*0440*/  MOV R38, 0x460 ;  /* 0x0000046000267802 */ /* 0x000fce0000000f00 */
[----:B01----:R-:W-:Y:S05]  /*0450*/  CALL.REL.NOINC `($__internal_23_$__cuda_sm20_div_rn_f64_full) ;  /* 0x0000000400247944 */ /* 0x003fea0003c00000 */
.L_x_1451:
[----:B------:R-:W-:-:S05]  /*0460*/  IMAD.WIDE R22, R31, 0x8, R8 ;  /* 0x000000081f167825 */ /* 0x000fca00078e0208 */
[----:B------:R2:W-:Y:S01]  /*0470*/  STG.E.64 desc[UR6][R22.64], R2 ;  /* 0x0000000216007986 */ /* 0x0005e2000c101b06 */
[----:B------:R-:W-:Y:S05]  /*0480*/  BRA `(.L_x_1450) ;  /* 0x00000004000c7947 */ /* 0x000fea0003800000 */
.L_x_1939:
        /* <DEDUP_REMOVED lines=15> */
.L_x_1449:
[----:B------:R-:W-:-:S05]  /*0580*/  IMAD.MOV.U32 R2, RZ, RZ, -0x3 ;  /* 0xfffffffdff027424 */ /* 0x000fca00078e00ff */
[----:B------:R-:W-:-:S05]  /*0590*/  VIADDMNMX.U32 R2, R3, R2, 0x3, PT ;  /* 0x0000000303027446 */ /* 0x000fca0003800002 */
[----:B------:R-:W-:-:S04]  /*05a0*/  IMAD.SHL.U32 R22, R2, 0x4, RZ ;  /* 0x0000000402167824 */ /* 0x000fc800078e00ff */
[----:B------:R-:W2:Y:S02]  /*05b0*/  LDC R2, c[0x2][R22+0x10] ;  /* 0x0080040016027b82 */ /* 0x000ea40000000800 */
[----:B--2---:R-:W-:-:S04]  /*05c0*/  SHF.R.S32.HI R3, RZ, 0x1f, R2 ;  /* 0x0000001fff037819 */ /* 0x004fc80000011402 */
.L_x_1942:
[----:B------:R-:W-:Y:S05]  /*05d0*/  BRX R2 -0x5e0                                                                                                                                                                                                                                                        (*"BRANCH_TARGETS .L_x_1943,.L_x_1944,.L_x_1945,.L_x_1450"*) ;  /* 0xfffffff802887949 */ /* 0x000fea000383ffff */
.L_x_1945:
        /* <DEDUP_REMOVED lines=15> */
.L_x_1943:
        /* <DEDUP_REMOVED lines=15> */
.L_x_1944:
        /* <DEDUP_REMOVED lines=11> */
[----:B-----5:R-:W-:Y:S02]  /*0870*/  IMAD.WIDE R2, R23, 0x8, R2 ;  /* 0x0000000817027825 */ /* 0x020fe400078e0202 */
[----:B------:R-:W4:Y:S04]  /*0880*/  LDC.64 R22, c[0x0][0x3a0] ;  /* 0x0000e800ff167b82 */ /* 0x000f280000000a00 */
[----:B------:R-:W2:Y:S01]  /*0890*/  LDG.E.64 R2, desc[UR6][R2.64] ;  /* 0x0000000602027981 */ /* 0x000ea2000c1e1b00 */
[----:B----4-:R-:W-:-:S05]  /*08a0*/  IMAD.WIDE R22, R33, 0x8, R22 ;  /* 0x0000000821167825 */ /* 0x010fca00078e0216 */
[----:B--2---:R4:W-:Y:S02]  /*08b0*/  STG.E.64 desc[UR6][R22.64], R2 ;  /* 0x0000000216007986 */ /* 0x0049e4000c101b06 */
.L_x_1450:
[----:B------:R-:W-:Y:S05]  /*08c0*/  BSYNC.RECONVERGENT B0 ;  /* 0x0000000000007941 */ /* 0x000fea0003800200 */
.L_x_1448:
[----:B------:R-:W-:Y:S05]  /*08d0*/  @!P1 BRA `(.L_x_1452) ;  /* 0xfffffff800149947 */ /* 0x000fea000383ffff */
[----:B------:R-:W-:Y:S05]  /*08e0*/  EXIT ;  /* 0x000000000000794d */ /* 0x000fea0003800000 */
        .weak           $__internal_23_$__cuda_sm20_div_rn_f64_full
        .type           $__internal_23_$__cuda_sm20_div_rn_f64_full,@function
        .size           $__internal_23_$__cuda_sm20_div_rn_f64_full,(.L_x_2027 - $__internal_23_$__cuda_sm20_div_rn_f64_full)
$__internal_23_$__cuda_sm20_div_rn_f64_full:
        /* <DEDUP_REMOVED lines=31> */
[----:B------:R-:W-:Y:S02]  /*0ae0*/  DMUL R32, R34, R26 ;  /* 0x0000001a22207228 */ /* 0x000fe40000000000 */
[----:B------:R-:W-:-:S05]  /*0af0*/  VIADD R41, R40, 0xffffffff ;  /* 0xffffffff28297836 */ /* 0x000fca0000000000 */
[----:B------:R-:W-:Y:S01]  /*0b00*/  ISETP.GT.U32.AND P0, PT, R41, 0x7feffffe, PT ;  /* 0x7feffffe2900780c */ /* 0x000fe20003f04070 */
[----:B------:R-:W-:Y:S01]  /*0b10*/  DFMA R36, R32, -R2, R26 ;  /* 0x800000022024722b */ /* 0x000fe2000000001a */
[----:B------:R-:W-:-:S04]  /*0b20*/  IADD3 R41, PT, PT, R39, -0x1, RZ ;  /* 0xffffffff27297810 */ /* 0x000fc80007ffe0ff */
[----:B------:R-:W-:-:S03]  /*0b30*/  ISETP.GT.U32.OR P0, PT, R41, 0x7feffffe, P0 ;  /* 0x7feffffe2900780c */ /* 0x000fc60000704470 */
[----:B------:R-:W-:-:S10]  /*0b40*/  DFMA R32, R34, R36, R32 ;  /* 0x000000242220722b */ /* 0x000fd40000000020 */
        /* <DEDUP_REMOVED lines=19> */
[----:B------:R-:W-:-:S06]  /*0c80*/  MOV R2, RZ ;  /* 0x000000ff00027202 */ /* 0x000fcc0000000f00 */
[----:B------:R-:W-:Y:S02]  /*0c90*/  DFMA R2, R34, -R2, R32 ;  /* 0x800000022202722b */ /* 0x000fe40000000020 */
[----:B------:R-:W-:-:S04]  /*0ca0*/  DMUL.RP R32, R32, R36 ;  /* 0x0000002420207228 */ /* 0x000fc80000008000 */
[----:B------:R-:W-:-:S04]  /*0cb0*/  IADD3 R2, PT, PT, -R24, -0x43300000, RZ ;  /* 0xbcd0000018027810 */ /* 0x000fc80007ffe1ff */
[----:B------:R-:W-:Y:S02]  /*0cc0*/  FSETP.NEU.AND P0, PT, |R3|, R2, PT ;  /* 0x000000020300720b */ /* 0x000fe40003f0d200 */
[----:B------:R-:W-:Y:S02]  /*0cd0*/  LOP3.LUT R23, R33, R23, RZ, 0x3c, !PT ;  /* 0x0000001721177212 */ /* 0x000fe400078e3cff */
[----:B------:R-:W-:Y:S02]  /*0ce0*/  FSEL R34, R32, R34, !P0 ;  /* 0x0000002220227208 */ /* 0x000fe40004000000 */
[----:B------:R-:W-:Y:S01]  /*0cf0*/  FSEL R35, R23, R35, !P0 ;  /* 0x0000002317237208 */ /* 0x000fe20004000000 */
[----:B------:R-:W-:Y:S06]  /*0d00*/  BRA `(.L_x_1455) ;  /* 0x0000000000547947 */ /* 0x000fec0003800000 */
.L_x_1454:
        /* <DEDUP_REMOVED lines=16> */
.L_x_1457:
[----:B------:R-:W-:Y:S02]  /*0e10*/  LOP3.LUT R35, R23, 0x80000, RZ, 0xfc, !PT ;  /* 0x0008000017237812 */ /* 0x000fe400078efcff */
[----:B------:R-:W-:Y:S01]  /*0e20*/  MOV R34, R22 ;  /* 0x0000001600227202 */ /* 0x000fe20000000f00 */
[----:B------:R-:W-:Y:S06]  /*0e30*/  BRA `(.L_x_1455) ;  /* 0x0000000000087947 */ /* 0x000fec0003800000 */
.L_x_1456:
[----:B------:R-:W-:Y:S01]  /*0e40*/  LOP3.LUT R35, R25, 0x80000, RZ, 0xfc, !PT ;  /* 0x0008000019237812 */ /* 0x000fe200078efcff */
[----:B------:R-:W-:-:S07]  /*0e50*/  IMAD.MOV.U32 R34, RZ, RZ, R24 ;  /* 0x000000ffff227224 */ /* 0x000fce00078e0018 */
.L_x_1455:
[----:B------:R-:W-:Y:S05]  /*0e60*/  BSYNC.RECONVERGENT B1 ;  /* 0x0000000000017941 */ /* 0x000fea0003800200 */
.L_x_1453:
[----:B------:R-:W-:Y:S02]  /*0e70*/  IMAD.MOV.U32 R39, RZ, RZ, 0x0 ;  /* 0x00000000ff277424 */ /* 0x000fe400078e00ff */
[----:B------:R-:W-:Y:S02]  /*0e80*/  IMAD.MOV.U32 R2, RZ, RZ, R34 ;  /* 0x000000ffff027224 */ /* 0x000fe400078e0022 */
[----:B------:R-:W-:Y:S01]  /*0e90*/  IMAD.MOV.U32 R3, RZ, RZ, R35 ;  /* 0x000000ffff037224 */ /* 0x000fe200078e0023 */
[----:B------:R-:W-:Y:S06]  /*0ea0*/  RET.REL.NODEC R38 `(_Z15copy_ini_middlePdS_S_S_S_S_S_S_S_S_S_S_PiPN3cub18CUB_300001_SM_100012KeyValuePairIidEES0_S0_S0_) ;  /* 0xfffffff026547950 */ /* 0x000fec0003c3ffff */
.L_x_1458:
        /* <DEDUP_REMOVED lines=13> */
.L_x_2027:


//--------------------- .text._Z16copy_ini_upgradePdS_S_S_S_S_PiS_S_S_S_S_S_PN3cub18CUB_300001_SM_100012KeyValuePairIidEES0_S0_S0_ --------------------------
	.section	.text._Z16copy_ini_upgradePdS_S_S_S_S_PiS_S_S_S_S_S_PN3cub18CUB_300001_SM_100012KeyValuePairIidEES0_S0_S0_,"ax",@progbits
	.align	128
        .global         _Z16copy_ini_upgradePdS_S_S_S_S_PiS_S_S_S_S_S_PN3cub18CUB_300001_SM_100012KeyValuePairIidEES0_S0_S0_
        .type           _Z16copy_ini_upgradePdS_S_S_S_S_PiS_S_S_S_S_S_PN3cub18CUB_300001_SM_100012KeyValuePairIidEES0_S0_S0_,@function
        .size           _Z16copy_ini_upgradePdS_S_S_S_S_PiS_S_S_S_S_S_PN3cub18CUB_300001_SM_100012KeyValuePairIidEES0_S0_S0_,(.L_x_2074 - _Z16copy_ini_upgradePdS_S_S_S_S_PiS_S_S_S_S_S_PN3cub18CUB_300001_SM_100012KeyValuePairIidEES0_S0_S0_)
        .other          _Z16copy_ini_upgradePdS_S_S_S_S_PiS_S_S_S_S_S_PN3cub18CUB_300001_SM_100012KeyValuePairIidEES0_S0_S0_,@"STO_CUDA_ENTRY STV_DEFAULT"
_Z16copy_ini_upgradePdS_S_S_S_S_PiS_S_S_S_S_S_PN3cub18CUB_300001_SM_100012KeyValuePairIidEES0_S0_S0_:
.text._Z16copy_ini_upgradePdS_S_S_S_S_PiS_S_S_S_S_S_PN3cub18CUB_300001_SM_100012KeyValuePairIidEES0_S0_S0_:
        /* <DEDUP_REMOVED lines=23> */
.L_x_1466:
[----:B0-2---:R-:W2:Y:S01]  /*0170*/  LDG.E R26, desc[UR6][R30.64] ;  /* 0x000000061e1a7981 */ /* 0x005ea2000c1e1900 */
[----:B------:R-:W-:Y:S01]  /*0180*/  BSSY.RECONVERGENT B0, `(.L_x_1459) ;  /* 0x000013b000007945 */ /* 0x000fe20003800200 */
[----:B--2---:R-:W-:-:S13]  /*0190*/  ISETP.NE.AND P0, PT, R26, 0x3, PT ;  /* 0x000000031a00780c */ /* 0x004fda0003f05270 */
[----:B-1-34-:R-:W-:Y:S05]  /*01a0*/  @!P0 BRA `(.L_x_1460) ;  /* 0x0000000c00488947 */ /* 0x01afea0003800000 */
        /* <DEDUP_REMOVED lines=11> */
[----:B------:R-:W0:Y:S02]  /*0260*/  LDC R32, c[0x2][R26] ;  /* 0x008000001a207b82 */ /* 0x000e240000000800 */
[----:B0-----:R-:W-:-:S04]  /*0270*/  SHF.R.S32.HI R33, RZ, 0x1f, R32 ;  /* 0x0000001fff217819 */ /* 0x001fc80000011420 */
.L_x_1947:
[----:B------:R-:W-:Y:S05]  /*0280*/  BRX R32 -0x290                                                                                                                                                                                                                                                       (*"BRANCH_TARGETS .L_x_1948,.L_x_1949,.L_x_1950,.L_x_1462"*) ;  /* 0xfffffffc205c7949 */ /* 0x000fea000383ffff */
.L_x_1950:
[----:B------:R-:W0:Y:S08]  /*0290*/  LDC.64 R34, c[0x0][0x3e8] ;  /* 0x0000fa00ff227b82 */ /* 0x000e300000000a00 */
[----:B------:R-:W1:Y:S01]  /*02a0*/  LDC.64 R32, c[0x0][0x3f0] ;  /* 0x0000fc00ff207b82 */ /* 0x000e620000000a00 */
[----:B0-----:R0:W2:Y:S04]  /*02b0*/  LDG.E R26, desc[UR6][R34.64] ;  /* 0x00000006221a7981 */ /* 0x0010a8000c1e1900 */
[----:B-1----:R-:W2:Y:S03]  /*02c0*/  LDG.E R33, desc[UR6][R32.64] ;  /* 0x0000000620217981 */ /* 0x002ea6000c1e1900 */
[----:B0-----:R-:W0:Y:S02]  /*02d0*/  LDC.64 R34, c[0x0][0x3f8] ;  /* 0x0000fe00ff227b82 */ /* 0x001e240000000a00 */
[----:B0-----:R-:W3:Y:S06]  /*02e0*/  LDG.E R28, desc[UR6][R34.64] ;  /* 0x00000006221c7981 */ /* 0x001eec000c1e1900 */
[----:B------:R-:W0:Y:S02]  /*02f0*/  LDC.64 R36, c[0x0][0x400] ;  /* 0x00010000ff247b82 */ /* 0x000e240000000a00 */
[----:B0-----:R-:W4:Y:S01]  /*0300*/  LDG.E R36, desc[UR6][R36.64] ;  /* 0x0000000624247981 */ /* 0x001f22000c1e1900 */
[----:B--2---:R-:W-:-:S04]  /*0310*/  IMAD R26, R26, R33, RZ ;  /* 0x000000211a1a7224 */ /* 0x004fc800078e02ff */
[----:B---3--:R-:W-:-:S04]  /*0320*/  IMAD R26, R26, R28, RZ ;  /* 0x0000001c1a1a7224 */ /* 0x008fc800078e02ff */
[----:B------:R-:W-:-:S06]  /*0330*/  IMAD.WIDE R32, R26, 0x8, R20 ;  /* 0x000000081a207825 */ /* 0x000fcc00078e0214 */
[----:B------:R-:W2:Y:S01]  /*0340*/  LDG.E.64 R32, desc[UR6][R32.64] ;  /* 0x0000000620207981 */ /* 0x000ea2000c1e1b00 */
[----:B----4-:R-:W-:-:S04]  /*0350*/  IMAD R29, R29, R36, R29 ;  /* 0x000000241d1d7224 */ /* 0x010fc800078e021d */
[----:B------:R-:W-:-:S05]  /*0360*/  IMAD.WIDE R28, R29, 0x8, R2 ;  /* 0x000000081d1c7825 */ /* 0x000fca00078e0202 */
[----:B--2---:R0:W-:Y:S01]  /*0370*/  STG.E.64 desc[UR6][R28.64], R32 ;  /* 0x000000201c007986 */ /* 0x0041e2000c101b06 */
[----:B------:R-:W-:Y:S05]  /*0380*/  BRA `(.L_x_1462) ;  /* 0x0000001000687947 */ /* 0x000fea0003800000 */
.L_x_1948:
[----:B------:R-:W0:Y:S02]  /*0390*/  LDC.64 R36, c[0x0][0x400] ;  /* 0x00010000ff247b82 */ /* 0x000e240000000a00 */
[----:B0-----:R-:W2:Y:S01]  /*03a0*/  LDG.E R36, desc[UR6][R36.64] ;  /* 0x0000000624247981 */ /* 0x001ea2000c1e1900 */
[----:B------:R-:W0:Y:S01]  /*03b0*/  I2F.F64 R32, R29 ;  /* 0x0000001d00207312 */ /* 0x000e220000201c00 */
[----:B--2---:R-:W-:-:S04]  /*03c0*/  IMAD R35, R29, R36, R29 ;  /* 0x000000241d237224 */ /* 0x004fc800078e021d */
[----:B------:R-:W-:-:S05]  /*03d0*/  IMAD.WIDE R34, R35, 0x8, R4 ;  /* 0x0000000823227825 */ /* 0x000fca00078e0204 */
[----:B0-----:R0:W-:Y:S01]  /*03e0*/  STG.E.64 desc[UR6][R34.64], R32 ;  /* 0x0000002022007986 */ /* 0x0011e2000c101b06 */
[----:B------:R-:W-:Y:S05]  /*03f0*/  BRA `(.L_x_1462) ;  /* 0x00000010004c7947 */ /* 0x000fea0003800000 */
.L_x_1949:
        /* <DEDUP_REMOVED lines=16> */
.L_x_1463:
[----:B------:R-:W-:-:S04]  /*0500*/  MOV R26, 0xfffffffd ;  /* 0xfffffffd001a7802 */ /* 0x000fc80000000f00 */
[----:B------:R-:W-:-:S04]  /*0510*/  VIADDMNMX.U32 R26, R33, R26, 0x3, PT ;  /* 0x00000003211a7446 */ /* 0x000fc8000380001a */
[----:B------:R-:W-:-:S04]  /*0520*/  SHF.L.U32 R26, R26, 0x2, RZ ;  /* 0x000000021a1a7819 */ /* 0x000fc800000006ff */
[----:B------:R-:W0:Y:S02]  /*0530*/  LDC R32, c[0x2][R26+0x10] ;  /* 0x008004001a207b82 */ /* 0x000e240000000800 */
[----:B0-----:R-:W-:-:S04]  /*0540*/  SHF.R.S32.HI R33, RZ, 0x1f, R32 ;  /* 0x0000001fff217819 */ /* 0x001fc80000011420 */
.L_x_1952:
[----:B------:R-:W-:Y:S05]  /*0550*/  BRX R32 -0x560                                                                                                                                                                                                                                                       (*"BRANCH_TARGETS .L_x_1953,.L_x_1954,.L_x_1955,.L_x_1462"*) ;  /* 0xfffffff820a87949 */ /* 0x000fea000383ffff */
.L_x_1955:
        /* <DEDUP_REMOVED lines=16> */
.L_x_1953:
        /* <DEDUP_REMOVED lines=16> */
.L_x_1954:
        /* <DEDUP_REMOVED lines=16> */
.L_x_1461:
        /* <DEDUP_REMOVED lines=9> */
.L_x_1957:
[----:B------:R-:W-:Y:S05]  /*08f0*/  BRX R32 -0x900                                                                                                                                                                                                                                                       (*"BRANCH_TARGETS .L_x_1958,.L_x_1959,.L_x_1960,.L_x_1462"*) ;  /* 0xfffffff420c07949 */ /* 0x000fea000383ffff */
.L_x_1960:
        /* <DEDUP_REMOVED lines=16> */
.L_x_1958:
        /* <DEDUP_REMOVED lines=16> */
.L_x_1959:
[----:B------:R-:W0:Y:S02]  /*0b00*/  LDC.64 R36, c[0x0][0x400] ;  /* 0x00010000ff247b82 */ /* 0x000e240000000a00 */
[----:B0-----:R-:W2:Y:S01]  /*0b10*/  LDG.E R36, desc[UR6][R36.64] ;  /* 0x0000000624247981 */ /* 0x001ea2000c1e1900 */
[----:B------:R-:W0:Y:S01]  /*0b20*/  I2F.F64 R32, R29 ;  /* 0x0000001d00207312 */ /* 0x000e220000201c00 */
[----:B--2---:R-:W-:-:S04]  /*0b30*/  IMAD R35, R29, R36, R29 ;  /* 0x000000241d237224 */ /* 0x004fc800078e021d */
[----:B------:R-:W-:-:S05]  /*0b40*/  IMAD.WIDE R34, R35, 0x8, R6 ;  /* 0x0000000823227825 */ /* 0x000fca00078e0206 */
[----:B0-----:R3:W-:Y:S01]  /*0b50*/  STG.E.64 desc[UR6][R34.64], R32 ;  /* 0x0000002022007986 */ /* 0x0017e2000c101b06 */
[----:B------:R-:W-:Y:S05]  /*0b60*/  BRA `(.L_x_1462) ;  /* 0x0000000800707947 */ /* 0x000fea0003800000 */
.L_x_1464:
[----:B------:R-:W-:-:S04]  /*0b70*/  MOV R33, 0xfffffffd ;  /* 0xfffffffd00217802 */ /* 0x000fc80000000f00 */
[----:B------:R-:W-:-:S04]  /*0b80*/  VIADDMNMX.U32 R26, R26, R33, 0x3, PT ;  /* 0x000000031a1a7446 */ /* 0x000fc80003800021 */
[----:B------:R-:W-:-:S04]  /*0b90*/  SHF.L.U32 R26, R26, 0x2, RZ ;  /* 0x000000021a1a7819 */ /* 0x000fc800000006ff */
[----:B------:R-:W0:Y:S02]  /*0ba0*/  LDC R32, c[0x2][R26+0x30] ;  /* 0x00800c001a207b82 */ /* 0x000e240000000800 */
[----:B0-----:R-:W-:-:S04]  /*0bb0*/  SHF.R.S32.HI R33, RZ, 0x1f, R32 ;  /* 0x0000001fff217819 */ /* 0x001fc80000011420 */
.L_x_1962:
[----:B------:R-:W-:Y:S05]  /*0bc0*/  BRX R32 -0xbd0                                                                                                                                                                                                                                                       (*"BRANCH_TARGETS .L_x_1963,.L_x_1964,.L_x_1965,.L_x_1462"*) ;  /* 0xfffffff4200c7949 */ /* 0x000fea000383ffff */
.L_x_1965:
        /* <DEDUP_REMOVED lines=16> */
.L_x_1963:
        /* <DEDUP_REMOVED lines=16> */
.L_x_1964:
        /* <DEDUP_REMOVED lines=16> */
.L_x_1460:
        /* <DEDUP_REMOVED lines=9> */
.L_x_1967:
[----:B------:R-:W-:Y:S05]  /*0f60*/  BRX R32 -0xf70                                                                                                                                                                                                                                                       (*"BRANCH_TARGETS .L_x_1968,.L_x_1969,.L_x_1970,.L_x_1462"*) ;  /* 0xfffffff020247949 */ /* 0x000fea000383ffff */
.L_x_1970:
[----:B------:R-:W0:Y:S02]  /*0f70*/  LDC.64 R36, c[0x0][0x400] ;  /* 0x00010000ff247b82 */ /* 0x000e240000000a00 */
[----:B0-----:R-:W2:Y:S01]  /*0f80*/  LDG.E R36, desc[UR6][R36.64] ;  /* 0x0000000624247981 */ /* 0x001ea2000c1e1900 */
[----:B------:R-:W0:Y:S01]  /*0f90*/  I2F.F64 R32, R29 ;  /* 0x0000001d00207312 */ /* 0x000e220000201c00 */
[----:B--2---:R-:W-:-:S04]  /*0fa0*/  IMAD R35, R29, R36, R29 ;  /* 0x000000241d237224 */ /* 0x004fc800078e021d */
[----:B------:R-:W-:-:S05]  /*0fb0*/  IMAD.WIDE R34, R35, 0x8, R2 ;  /* 0x0000000823227825 */ /* 0x000fca00078e0202 */
[----:B0-----:R0:W-:Y:S01]  /*0fc0*/  STG.E.64 desc[UR6][R34.64], R32 ;  /* 0x0000002022007986 */ /* 0x0011e2000c101b06 */
[----:B------:R-:W-:Y:S05]  /*0fd0*/  BRA `(.L_x_1462) ;  /* 0x0000000400547947 */ /* 0x000fea0003800000 */
.L_x_1968:
        /* <DEDUP_REMOVED lines=16> */
.L_x_1969:
        /* <DEDUP_REMOVED lines=16> */
.L_x_1465:
[----:B------:R-:W-:-:S04]  /*11e0*/  MOV R33, 0xfffffffd ;  /* 0xfffffffd00217802 */ /* 0x000fc80000000f00 */
[----:B------:R-:W-:-:S04]  /*11f0*/  VIADDMNMX.U32 R26, R26, R33, 0x3, PT ;  /* 0x000000031a1a7446 */ /* 0x000fc80003800021 */
[----:B------:R-:W-:-:S04]  /*1200*/  SHF.L.U32 R26, R26, 0x2, RZ ;  /* 0x000000021a1a7819 */ /* 0x000fc800000006ff */
[----:B------:R-:W0:Y:S02]  /*1210*/  LDC R32, c[0x2][R26+0x50] ;  /* 0x008014001a207b82 */ /* 0x000e240000000800 */
[----:B0-----:R-:W-:-:S04]  /*1220*/  SHF.R.S32.HI R33, RZ, 0x1f, R32 ;  /* 0x0000001fff217819 */ /* 0x001fc80000011420 */
.L_x_1972:
[----:B------:R-:W-:Y:S05]  /*1230*/  BRX R32 -0x1240                                                                                                                                                                                                                                                      (*"BRANCH_TARGETS .L_x_1973,.L_x_1974,.L_x_1975,.L_x_1462"*) ;  /* 0xffffffec20707949 */ /* 0x000fea000383ffff */
.L_x_1975:
        /* <DEDUP_REMOVED lines=16> */
.L_x_1973:
        /* <DEDUP_REMOVED lines=16> */
.L_x_1974:
        /* <DEDUP_REMOVED lines=14> */
[----:B--2---:R0:W-:Y:S02]  /*1520*/  STG.E.64 desc[UR6][R28.64], R32 ;  /* 0x000000201c007986 */ /* 0x0041e4000c101b06 */
.L_x_1462:
[----:B------:R-:W-:Y:S05]  /*1530*/  BSYNC.RECONVERGENT B0 ;  /* 0x0000000000007941 */ /* 0x000fea0003800200 */
.L_x_1459:
[----:B------:R-:W-:-:S04]  /*1540*/  IADD3 R0, PT, PT, R27, R0, RZ ;  /* 0x000000001b007210 */ /* 0x000fc80007ffe0ff */
[----:B------:R-:W-:-:S13]  /*1550*/  ISETP.GE.AND P0, PT, R0, 0xc, PT ;  /* 0x0000000c0000780c */ /* 0x000fda0003f06270 */
[----:B------:R-:W-:Y:S05]  /*1560*/  @!P0 BRA `(.L_x_1466) ;  /* 0xffffffec00008947 */ /* 0x000fea000383ffff */
[----:B------:R-:W-:Y:S05]  /*1570*/  EXIT ;  /* 0x000000000000794d */ /* 0x000fea0003800000 */
.L_x_1467:
        /* <DEDUP_REMOVED lines=16> */
.L_x_2074:


//--------------------- .text._Z8copy_iniPdS_S_S_S_S_S_S_S_S_S_S_PN3cub18CUB_300001_SM_100012KeyValuePairIidEEPiS5_S5_ --------------------------
	.section	.text._Z8copy_iniPdS_S_S_S_S_S_S_S_S_S_S_PN3cub18CUB_300001_SM_100012KeyValuePairIidEEPiS5_S5_,"ax",@progbits
	.align	128
        .global         _Z8copy_iniPdS_S_S_S_S_S_S_S_S_S_S_PN3cub18CUB_300001_SM_100012KeyValuePairIidEEPiS5_S5_
        .type           _Z8copy_iniPdS_S_S_S_S_S_S_S_S_S_S_PN3cub18CUB_300001_SM_100012KeyValuePairIidEEPiS5_S5_,@function
        .size           _Z8copy_iniPdS_S_S_S_S_S_S_S_S_S_S_PN3cub18CUB_300001_SM_100012KeyValuePairIidEEPiS5_S5_,(.L_x_2075 - _Z8copy_iniPdS_S_S_S_S_S_S_S_S_S_S_PN3cub18CUB_300001_SM_100012KeyValuePairIidEEPiS5_S5_)
        .other          _Z8copy_iniPdS_S_S_S_S_S_S_S_S_S_S_PN3cub18CUB_300001_SM_100012KeyValuePairIidEEPiS5_S5_,@"STO_CUDA_ENTRY STV_DEFAULT"
_Z8copy_iniPdS_S_S_S_S_S_S_S_S_S_S_PN3cub18CUB_300001_SM_100012KeyValuePairIidEEPiS5_S5_:
.text._Z8copy_iniPdS_S_S_S_S_S_S_S_S_S_S_PN3cub18CUB_300001_SM_100012KeyValuePairIidEEPiS5_S5_:
        /* <DEDUP_REMOVED lines=20> */
[----:B-1234-:R-:W0:Y:S02]  /*0140*/  LDC.64 R22, c[0x0][0x3a0] ;  /* 0x0000e800ff167b82 */ /* 0x01ee240000000a00 */
.L_x_1471:
[----:B012-4-:R-:W-:Y:S01]  /*0150*/  IMAD.HI R27, R0, 0x2aaaaaab, RZ ;  /* 0x2aaaaaab001b7827 */ /* 0x017fe200078e02ff */
[----:B------:R-:W-:Y:S04]  /*0160*/  BSSY.RECONVERGENT B0, `(.L_x_1468) ;  /* 0x0000066000007945 */ /* 0x000fe80003800200 */
[----:B------:R-:W-:-:S05]  /*0170*/  LEA.HI R27, R27, R27, RZ, 0x1 ;  /* 0x0000001b1b1b7211 */ /* 0x000fca00078f08ff */
[----:B---3--:R-:W-:-:S05]  /*0180*/  IMAD R29, R27, -0x6, R0 ;  /* 0xfffffffa1b1d7824 */ /* 0x008fca00078e0200 */
[----:B------:R-:W-:-:S13]  /*0190*/  ISETP.GT.AND P0, PT, R29, 0x2, PT ;  /* 0x000000021d00780c */ /* 0x000fda0003f04270 */
[----:B------:R-:W-:Y:S05]  /*01a0*/  @P0 BRA `(.L_x_1469) ;  /* 0x0000000000b00947 */ /* 0x000fea0003800000 */
[----:B------:R-:W-:-:S04]  /*01b0*/  VIMNMX.U32 R24, PT, PT, R29, 0x3, PT ;  /* 0x000000031d187848 */ /* 0x000fc80003fe0000 */
[----:B------:R-:W-:-:S04]  /*01c0*/  SHF.L.U32 R24, R24, 0x2, RZ ;  /* 0x0000000218187819 */ /* 0x000fc800000006ff */
[----:B------:R-:W1:Y:S02]  /*01d0*/  LDC R28, c[0x2][R24] ;  /* 0x00800000181c7b82 */ /* 0x000e640000000800 */
[----:B-1----:R-:W-:-:S04]  /*01e0*/  SHF.R.S32.HI R29, RZ, 0x1f, R28 ;  /* 0x0000001fff1d7819 */ /* 0x002fc8000001141c */
.L_x_1977:
[----:B------:R-:W-:Y:S05]  /*01f0*/  BRX R28 -0x200                                                                                                                                                                                                                                                       (*"BRANCH_TARGETS .L_x_1978,.L_x_1979,.L_x_1980,.L_x_1470"*) ;  /* 0xfffffffc1c807949 */ /* 0x000fea000383ffff */
.L_x_1980:
[----:B------:R-:W1:Y:S08]  /*0200*/  LDC.64 R32, c[0x0][0x3e0] ;  /* 0x0000f800ff207b82 */ /* 0x000e700000000a00 */
[----:B------:R-:W2:Y:S08]  /*0210*/  LDC.64 R34, c[0x0][0x3e8] ;  /* 0x0000fa00ff227b82 */ /* 0x000eb00000000a00 */
[----:B------:R-:W3:Y:S01]  /*0220*/  LDC.64 R28, c[0x0][0x3f0] ;  /* 0x0000fc00ff1c7b82 */ /* 0x000ee20000000a00 */
[----:B-1----:R-:W4:Y:S04]  /*0230*/  LDG.E R32, desc[UR6][R32.64] ;  /* 0x0000000620207981 */ /* 0x002f28000c1e1900 */
[----:B--2---:R-:W4:Y:S04]  /*0240*/  LDG.E R35, desc[UR6][R34.64] ;  /* 0x0000000622237981 */ /* 0x004f28000c1e1900 */
[----:B---3--:R-:W2:Y:S01]  /*0250*/  LDG.E R29, desc[UR6][R28.64] ;  /* 0x000000061c1d7981 */ /* 0x008ea2000c1e1900 */
[----:B------:R-:W1:Y:S03]  /*0260*/  LDC.64 R30, c[0x0][0x3f8] ;  /* 0x0000fe00ff1e7b82 */ /* 0x000e660000000a00 */
[----:B-1----:R-:W3:Y:S01]  /*0270*/  LDG.E R30, desc[UR6][R30.64] ;  /* 0x000000061e1e7981 */ /* 0x002ee2000c1e1900 */
[----:B----4-:R-:W-:-:S04]  /*0280*/  IMAD R24, R32, R35, RZ ;  /* 0x0000002320187224 */ /* 0x010fc800078e02ff */
[----:B--2---:R-:W-:-:S04]  /*0290*/  IMAD R37, R24, R29, RZ ;  /* 0x0000001d18257224 */ /* 0x004fc800078e02ff */
[----:B0-----:R-:W-:-:S06]  /*02a0*/  IMAD.WIDE R36, R37, 0x8, R2 ;  /* 0x0000000825247825 */ /* 0x001fcc00078e0202 */
[----:B------:R-:W2:Y:S01]  /*02b0*/  LDG.E.64 R36, desc[UR6][R36.64] ;  /* 0x0000000624247981 */ /* 0x000ea2000c1e1b00 */
[----:B---3--:R-:W-:-:S04]  /*02c0*/  IMAD R27, R27, R30, R27 ;  /* 0x0000001e1b1b7224 */ /* 0x008fc800078e021b */
[----:B------:R-:W-:-:S05]  /*02d0*/  IMAD.WIDE R26, R27, 0x8, R4 ;  /* 0x000000081b1a7825 */ /* 0x000fca00078e0204 */
[----:B--2---:R2:W-:Y:S01]  /*02e0*/  STG.E.64 desc[UR6][R26.64], R36 ;  /* 0x000000241a007986 */ /* 0x0045e2000c101b06 */
[----:B------:R-:W-:Y:S05]  /*02f0*/  BRA `(.L_x_1470) ;  /* 0x0000000400307947 */ /* 0x000fea0003800000 */
.L_x_1978:
[----:B------:R-:W1:Y:S02]  /*0300*/  LDC.64 R32, c[0x0][0x3f8] ;  /* 0x0000fe00ff207b82 */ /* 0x000e640000000a00 */
[----:B-1----:R-:W2:Y:S01]  /*0310*/  LDG.E R32, desc[UR6][R32.64] ;  /* 0x0000000620207981 */ /* 0x002ea2000c1e1900 */
[----:B------:R-:W1:Y:S01]  /*0320*/  I2F.F64 R28, R27 ;  /* 0x0000001b001c7312 */ /* 0x000e620000201c00 */
[----:B--2---:R-:W-:-:S04]  /*0330*/  IMAD R31, R27, R32, R27 ;  /* 0x000000201b1f7224 */ /* 0x004fc800078e021b */
[----:B------:R-:W-:-:S05]  /*0340*/  IMAD.WIDE R30, R31, 0x8, R6 ;  /* 0x000000081f1e7825 */ /* 0x000fca00078e0206 */
[----:B-1----:R3:W-:Y:S01]  /*0350*/  STG.E.64 desc[UR6][R30.64], R28 ;  /* 0x0000001c1e007986 */ /* 0x0027e2000c101b06 */
[----:B------:R-:W-:Y:S05]  /*0360*/  BRA `(.L_x_1470) ;  /* 0x0000000400147947 */ /* 0x000fea0003800000 */
.L_x_1979:
        /* <DEDUP_REMOVED lines=10> */
[----:B------:R-:W-:-:S06]  /*0410*/  IMAD.WIDE R32, R33, 0x8, R8 ;  /* 0x0000000821207825 */ /* 0x000fcc00078e0208 */
[----:B------:R-:W2:Y:S01]  /*0420*/  LDG.E.64 R32, desc[UR6][R32.64] ;  /* 0x0000000620207981 */ /* 0x000ea2000c1e1b00 */
[----:B---3--:R-:W-:-:S04]  /*0430*/  IMAD R27, R27, R30, R27 ;  /* 0x0000001e1b1b7224 */ /* 0x008fc800078e021b */
[----:B0-----:R-:W-:-:S05]  /*0440*/  IMAD.WIDE R26, R27, 0x8, R10 ;  /* 0x000000081b1a7825 */ /* 0x001fca00078e020a */
[----:B--2---:R1:W-:Y:S01]  /*0450*/  STG.E.64 desc[UR6][R26.64], R32 ;  /* 0x000000201a007986 */ /* 0x0043e2000c101b06 */
[----:B------:R-:W-:Y:S05]  /*0460*/  BRA `(.L_x_1470) ;  /* 0x0000000000d47947 */ /* 0x000fea0003800000 */
.L_x_1469:
[----:B------:R-:W-:-:S04]  /*0470*/  MOV R24, 0xfffffffd ;  /* 0xfffffffd00187802 */ /* 0x000fc80000000f00 */
[----:B------:R-:W-:-:S04]  /*0480*/  VIADDMNMX.U32 R24, R29, R24, 0x3, PT ;  /* 0x000000031d187446 */ /* 0x000fc80003800018 */
[----:B------:R-:W-:-:S04]  /*0490*/  SHF.L.U32 R24, R24, 0x2, RZ ;  /* 0x0000000218187819 */ /* 0x000fc800000006ff */
[----:B------:R-:W1:Y:S02]  /*04a0*/  LDC R28, c[0x2][R24+0x10] ;  /* 0x00800400181c7b82 */ /* 0x000e640000000800 */
[----:B-1----:R-:W-:-:S04]  /*04b0*/  SHF.R.S32.HI R29, RZ, 0x1f, R28 ;  /* 0x0000001fff1d7819 */ /* 0x002fc8000001141c */
.L_x_1982:
[----:B------:R-:W-:Y:S05]  /*04c0*/  BRX R28 -0x4d0                                                                                                                                                                                                                                                       (*"BRANCH_TARGETS .L_x_1983,.L_x_1984,.L_x_1985,.L_x_1470"*) ;  /* 0xfffffff81ccc7949 */ /* 0x000fea000383ffff */
.L_x_1985:
        /* <DEDUP_REMOVED lines=16> */
.L_x_1983:
        /* <DEDUP_REMOVED lines=16> */
.L_x_1984:
        /* <DEDUP_REMOVED lines=14> */
[----:B--2---:R4:W-:Y:S02]  /*07b0*/  STG.E.64 desc[UR6][R26.64], R32 ;  /* 0x000000201a007986 */ /* 0x0049e4000c101b06 */
.L_x_1470:
[----:B------:R-:W-:Y:S05]  /*07c0*/  BSYNC.RECONVERGENT B0 ;  /* 0x0000000000007941 */ /* 0x000fea0003800200 */
.L_x_1468:
[----:B------:R-:W-:-:S04]  /*07d0*/  IADD3 R0, PT, PT, R25, R0, RZ ;  /* 0x0000000019007210 */ /* 0x000fc80007ffe0ff */
[----:B------:R-:W-:-:S13]  /*07e0*/  ISETP.GE.AND P0, PT, R0, 0xc, PT ;  /* 0x0000000c0000780c */ /* 0x000fda0003f06270 */
[----:B------:R-:W-:Y:S05]  /*07f0*/  @!P0 BRA `(.L_x_1471) ;  /* 0xfffffff800548947 */ /* 0x000fea000383ffff */
[----:B------:R-:W-:Y:S05]  /*0800*/  EXIT ;  /* 0x000000000000794d */ /* 0x000fea0003800000 */
.L_x_1472:
        /* <DEDUP_REMOVED lines=15> */
.L_x_2075:


//--------------------- .text._Z12ini_string_1PiPdS0_S0_S0_S0_S0_S_S_S_PN3cub18CUB_300001_SM_100012KeyValuePairIidEES0_S0_S0_S0_S0_S0_ --------------------------
	.section	.text._Z12ini_string_1PiPdS0_S0_S0_S0_S0_S_S_S_PN3cub18CUB_300001_SM_100012KeyValuePairIidEES0_S0_S0_S0_S0_S0_,"ax",@progbits
	.align	128
        .global         _Z12ini_string_1PiPdS0_S0_S0_S0_S0_S_S_S_PN3cub18CUB_300001_SM_100012KeyValuePairIidEES0_S0_S0_S0_S0_S0_
        .type           _Z12ini_string_1PiPdS0_S0_S0_S0_S0_S_S_S_PN3cub18CUB_300001_SM_100012KeyValuePairIidEES0_S0_S0_S0_S0_S0_,@function
        .size           _Z12ini_string_1PiPdS0_S0_S0_S0_S0_S_S_S_PN3cub18CUB_300001_SM_100012KeyValuePairIidEES0_S0_S0_S0_S0_S0_,(.L_x_2028 - _Z12ini_string_1PiPdS0_S0_S0_S0_S0_S_S_S_PN3cub18CUB_300001_SM_100012KeyValuePairIidEES0_S0_S0_S0_S0_S0_)
        .other          _Z12ini_string_1PiPdS0_S0_S0_S0_S0_S_S_S_PN3cub18CUB_300001_SM_100012KeyValuePairIidEES0_S0_S0_S0_S0_S0_,@"STO_CUDA_ENTRY STV_DEFAULT"
_Z12ini_string_1PiPdS0_S0_S0_S0_S0_S_S_S_PN3cub18CUB_300001_SM_100012KeyValuePairIidEES0_S0_S0_S0_S0_S0_:
.text._Z12ini_string_1PiPdS0_S0_S0_S0_S0_S_S_S_PN3cub18CUB_300001_SM_100012KeyValuePairIidEES0_S0_S0_S0_S0_S0_:
[----:B------:R-:W-:Y:S08]  /*0000*/  LDC R1, c[0x0][0x37c] ;  /* 0x0000df00ff017b82 */ /* 0x000ff00000000800 */
[----:B------:R-:W0:Y:S01]  /*0010*/  LDC.64 R2, c[0x0][0x380] ;  /* 0x0000e000ff027b82 */ /* 0x000e220000000a00 */
[----:B------:R-:W0:Y:S02]  /*0020*/  LDCU.64 UR4, c[0x0][0x358] ;  /* 0x00006b00ff0477ac */ /* 0x000e240008000a00 */
[----:B0-----:R0:W2:Y:S05]  /*0030*/  LDG.E R3, desc[UR4][R2.64] ;  /* 0x0000000402037981 */ /* 0x0010aa000c1e1900 */
[----:B------:R-:W0:Y:S01]  /*0040*/  S2UR UR6, SR_CTAID.X ;  /* 0x00000000000679c3 */ /* 0x000e220000002500 */
[----:B------:R-:W0:Y:S07]  /*0050*/  S2R R5, SR_TID.X ;  /* 0x0000000000057919 */ /* 0x000e2e0000002100 */
[----:B------:R-:W0:Y:S02]  /*0060*/  LDC R0, c[0x0][0x360] ;  /* 0x0000d800ff007b82 */ /* 0x000e240000000800 */
[----:B0-----:R-:W-:-:S05]  /*0070*/  IMAD R2, R0, UR6, R5 ;  /* 0x0000000600027c24 */ /* 0x001fca000f8e0205 */
[----:B--2---:R-:W-:-:S13]  /*0080*/  ISETP.GE.AND P0, PT, R2, R3, PT ;  /* 0x000000030200720c */ /* 0x004fda0003f06270 */
        /* <DEDUP_REMOVED lines=12> */
.L_x_1482:
[----:B------:R-:W2:Y:S02]  /*0150*/  LDC.64 R4, c[0x0][0x3c8] ;  /* 0x0000f200ff047b82 */ /* 0x000ea40000000a00 */
[----:B--2---:R-:W2:Y:S02]  /*0160*/  LDG.E R4, desc[UR4][R4.64] ;  /* 0x0000000404047981 */ /* 0x004ea4000c1e1900 */
[----:B--2---:R-:W-:-:S13]  /*0170*/  ISETP.NE.AND P0, PT, R4, 0x3, PT ;  /* 0x000000030400780c */ /* 0x004fda0003f05270 */
[----:B------:R-:W-:Y:S05]  /*0180*/  @!P0 BRA `(.L_x_1473) ;  /* 0x0000000800988947 */ /* 0x000fea0003800000 */
[----:B------:R-:W-:-:S13]  /*0190*/  ISETP.NE.AND P0, PT, R4, 0x2, PT ;  /* 0x000000020400780c */ /* 0x000fda0003f05270 */
[----:B------:R-:W-:Y:S05]  /*01a0*/  @!P0 BRA `(.L_x_1474) ;  /* 0x0000000400448947 */ /* 0x000fea0003800000 */
[----:B------:R-:W-:-:S13]  /*01b0*/  ISETP.NE.AND P0, PT, R4, 0x1, PT ;  /* 0x000000010400780c */ /* 0x000fda0003f05270 */
[----:B------:R-:W-:Y:S05]  /*01c0*/  @P0 BRA `(.L_x_1475) ;  /* 0x0000000c00d00947 */ /* 0x000fea0003800000 */
[----:B------:R-:W-:Y:S01]  /*01d0*/  IADD3 R7, PT, PT, R7, -0x1, RZ ;  /* 0xffffffff07077810 */ /* 0x000fe20007ffe0ff */
[----:B------:R-:W-:Y:S01]  /*01e0*/  IMAD.MOV.U32 R4, RZ, RZ, 0x1 ;  /* 0x00000001ff047424 */ /* 0x000fe200078e00ff */
[----:B------:R-:W-:Y:S04]  /*01f0*/  BSSY.RECONVERGENT B0, `(.L_x_1476) ;  /* 0x0000015000007945 */ /* 0x000fe80003800200 */
[----:B------:R-:W2:Y:S08]  /*0200*/  I2F.F64 R6, R7 ;  /* 0x0000000700067312 */ /* 0x000eb00000201c00 */
[----:B--2---:R-:W2:Y:S02]  /*0210*/  MUFU.RCP64H R5, R7 ;  /* 0x0000000700057308 */ /* 0x004ea40000001800 */
[----:B--2---:R-:W-:-:S08]  /*0220*/  DFMA R8, -R6, R4, 1 ;  /* 0x3ff000000608742b */ /* 0x004fd00000000104 */
[----:B------:R-:W-:-:S08]  /*0230*/  DFMA R8, R8, R8, R8 ;  /* 0x000000080808722b */ /* 0x000fd00000000008 */
[----:B------:R-:W-:Y:S02]  /*0240*/  DFMA R4, R4, R8, R4 ;  /* 0x000000080404722b */ /* 0x000fe40000000004 */
[----:B------:R-:W2:Y:S06]  /*0250*/  I2F.F64 R8, R2 ;  /* 0x0000000200087312 */ /* 0x000eac0000201c00 */
        /* <DEDUP_REMOVED lines=9> */
[----:B------:R-:W-:Y:S02]  /*02f0*/  MOV R5, R7 ;  /* 0x0000000700057202 */ /* 0x000fe40000000f00 */
[----:B------:R-:W-:-:S07]  /*0300*/  MOV R0, 0x320 ;  /* 0x0000032000007802 */ /* 0x000fce0000000f00 */
[----:B01-34-:R-:W-:Y:S05]  /*0310*/  CALL.REL.NOINC `($__internal_24_$__cuda_sm20_div_rn_f64_full) ;  /* 0x0000000c00947944 */ /* 0x01bfea0003c00000 */
[----:B------:R-:W-:Y:S01]  /*0320*/  MOV R4, R28 ;  /* 0x0000001c00047202 */ /* 0x000fe20000000f00 */
[----:B------:R-:W-:-:S07]  /*0330*/  IMAD.MOV.U32 R5, RZ, RZ, R29 ;  /* 0x000000ffff057224 */ /* 0x000fce00078e001d */
.L_x_1477:
[----:B------:R-:W-:Y:S05]  /*0340*/  BSYNC.RECONVERGENT B0 ;  /* 0x0000000000007941 */ /* 0x000fea0003800200 */
.L_x_1476:
[----:B------:R-:W2:Y:S01]  /*0350*/  LDC.64 R26, c[0x0][0x3d0] ;  /* 0x0000f400ff1a7b82 */ /* 0x000ea20000000a00 */
[----:B---3--:R-:W-:-:S05]  /*0360*/  IMAD.WIDE R30, R2, 0x8, R20 ;  /* 0x00000008021e7825 */ /* 0x008fca00078e0214 */
[----:B------:R3:W-:Y:S02]  /*0370*/  STG.E.64 desc[UR4][R30.64], R4 ;  /* 0x000000041e007986 */ /* 0x0007e4000c101b04 */
[----:B------:R-:W5:Y:S08]  /*0380*/  LDC.64 R8, c[0x0][0x3b8] ;  /* 0x0000ee00ff087b82 */ /* 0x000f700000000a00 */
[----:B------:R-:W0:Y:S01]  /*0390*/  LDC.64 R6, c[0x0][0x3c0] ;  /* 0x0000f000ff067b82 */ /* 0x000e220000000a00 */
[----:B--2---:R-:W2:Y:S07]  /*03a0*/  LDG.E R0, desc[UR4][R26.64] ;  /* 0x000000041a007981 */ /* 0x004eae000c1e1900 */
[----:B------:R-:W1:Y:S01]  /*03b0*/  LDC.64 R28, c[0x0][0x390] ;  /* 0x0000e400ff1c7b82 */ /* 0x000e620000000a00 */
[----:B-----5:R-:W2:Y:S07]  /*03c0*/  LDG.E R33, desc[UR4][R8.64] ;  /* 0x0000000408217981 */ /* 0x020eae000c1e1900 */
[----:B---3--:R-:W3:Y:S01]  /*03d0*/  LDC.64 R4, c[0x0][0x398] ;  /* 0x0000e600ff047b82 */ /* 0x008ee20000000a00 */
[----:B0-----:R-:W5:Y:S01]  /*03e0*/  LDG.E R35, desc[UR4][R6.64] ;  /* 0x0000000406237981 */ /* 0x001f62000c1e1900 */
[----:B--2---:R-:W-:-:S06]  /*03f0*/  IMAD R0, R0, R33, RZ ;  /* 0x0000002100007224 */ /* 0x004fcc00078e02ff */
[----:B------:R-:W0:Y:S01]  /*0400*/  LDC.64 R32, c[0x0][0x3e0] ;  /* 0x0000f800ff207b82 */ /* 0x000e220000000a00 */
[----:B-----5:R-:W-:-:S04]  /*0410*/  IMAD R35, R0, R35, RZ ;  /* 0x0000002300237224 */ /* 0x020fc800078e02ff */
[----:B-1----:R-:W-:-:S06]  /*0420*/  IMAD.WIDE R28, R35, 0x8, R28 ;  /* 0x00000008231c7825 */ /* 0x002fcc00078e021c */
[----:B------:R-:W2:Y:S01]  /*0430*/  LDG.E.64 R28, desc[UR4][R28.64] ;  /* 0x000000041c1c7981 */ /* 0x000ea2000c1e1b00 */
[----:B0-----:R-:W-:-:S05]  /*0440*/  IMAD.WIDE R32, R2, 0x8, R32 ;  /* 0x0000000802207825 */ /* 0x001fca00078e0220 */
[----:B--2---:R0:W-:Y:S04]  /*0450*/  STG.E.64 desc[UR4][R32.64], R28 ;  /* 0x0000001c20007986 */ /* 0x0041e8000c101b04 */
[----:B------:R-:W2:Y:S04]  /*0460*/  LDG.E R0, desc[UR4][R26.64] ;  /* 0x000000041a007981 */ /* 0x000ea8000c1e1900 */
[----:B------:R-:W2:Y:S04]  /*0470*/  LDG.E R31, desc[UR4][R8.64] ;  /* 0x00000004081f7981 */ /* 0x000ea8000c1e1900 */
[----:B------:R-:W5:Y:S01]  /*0480*/  LDG.E R35, desc[UR4][R6.64] ;  /* 0x0000000406237981 */ /* 0x000f62000c1e1900 */
[----:B--2---:R-:W-:-:S02]  /*0490*/  IMAD R0, R0, R31, RZ ;  /* 0x0000001f00007224 */ /* 0x004fc400078e02ff */
[----:B------:R-:W1:Y:S02]  /*04a0*/  LDC.64 R30, c[0x0][0x3e8] ;  /* 0x0000fa00ff1e7b82 */ /* 0x000e640000000a00 */
[----:B-----5:R-:W-:-:S04]  /*04b0*/  IMAD R35, R0, R35, RZ ;  /* 0x0000002300237224 */ /* 0x020fc800078e02ff */
[----:B---3--:R-:W-:-:S06]  /*04c0*/  IMAD.WIDE R4, R35, 0x8, R4 ;  /* 0x0000000823047825 */ /* 0x008fcc00078e0204 */
[----:B------:R-:W2:Y:S01]  /*04d0*/  LDG.E.64 R4, desc[UR4][R4.64] ;  /* 0x0000000404047981 */ /* 0x000ea2000c1e1b00 */
[----:B-1----:R-:W-:-:S05]  /*04e0*/  IMAD.WIDE R30, R2, 0x8, R30 ;  /* 0x00000008021e7825 */ /* 0x002fca00078e021e */
[----:B--2---:R1:W-:Y:S04]  /*04f0*/  STG.E.64 desc[UR4][R30.64], R4 ;  /* 0x000000041e007986 */ /* 0x0043e8000c101b04 */
[----:B------:R-:W2:Y:S04]  /*0500*/  LDG.E R0, desc[UR4][R26.64] ;  /* 0x000000041a007981 */ /* 0x000ea8000c1e1900 */
[----:B0-----:R-:W2:Y:S04]  /*0510*/  LDG.E R29, desc[UR4][R8.64] ;  /* 0x00000004081d7981 */ /* 0x001ea8000c1e1900 */
[----:B------:R-:W3:Y:S01]  /*0520*/  LDG.E R33, desc[UR4][R6.64] ;  /* 0x0000000406217981 */ /* 0x000ee2000c1e1900 */
[----:B--2---:R-:W-:-:S04]  /*0530*/  IMAD R0, R0, R29, RZ ;  /* 0x0000001d00007224 */ /* 0x004fc800078e02ff */
[----:B---3--:R-:W-:-:S04]  /*0540*/  IMAD R29, R0, R33, RZ ;  /* 0x00000021001d7224 */ /* 0x008fc800078e02ff */
[----:B------:R-:W-:-:S06]  /*0550*/  IMAD.WIDE R28, R29, 0x8, R18 ;  /* 0x000000081d1c7825 */ /* 0x000fcc00078e0212 */
[----:B------:R-:W2:Y:S01]  /*0560*/  LDG.E.64 R28, desc[UR4][R28.64] ;  /* 0x000000041c1c7981 */ /* 0x000ea2000c1e1b00 */
[----:B------:R-:W-:-:S05]  /*0570*/  IMAD.WIDE R32, R2, 0x8, R14 ;  /* 0x0000000802207825 */ /* 0x000fca00078e020e */
[----:B--2---:R0:W-:Y:S04]  /*0580*/  STG.E.64 desc[UR4][R32.64], R28 ;  /* 0x0000001c20007986 */ /* 0x0041e8000c101b04 */
[----:B------:R-:W2:Y:S04]  /*0590*/  LDG.E R0, desc[UR4][R26.64] ;  /* 0x000000041a007981 */ /* 0x000ea8000c1e1900 */
[----:B-1----:R-:W2:Y:S04]  /*05a0*/  LDG.E R5, desc[UR4][R8.64] ;  /* 0x0000000408057981 */ /* 0x002ea8000c1e1900 */
[----:B------:R-:W3:Y:S01]  /*05b0*/  LDG.E R31, desc[UR4][R6.64] ;  /* 0x00000004061f7981 */ /* 0x000ee2000c1e1900 */
[----:B--2---:R-:W-:-:S04]  /*05c0*/  IMAD R0, R0, R5, RZ ;  /* 0x0000000500007224 */ /* 0x004fc800078e02ff */
[----:B---3--:R-:W-:-:S04]  /*05d0*/  IMAD R5, R0, R31, RZ ;  /* 0x0000001f00057224 */ /* 0x008fc800078e02ff */
[----:B----4-:R-:W-:-:S06]  /*05e0*/  IMAD.WIDE R4, R5, 0x8, R16 ;  /* 0x0000000805047825 */ /* 0x010fcc00078e0210 */
[----:B------:R-:W2:Y:S01]  /*05f0*/  LDG.E.64 R4, desc[UR4][R4.64] ;  /* 0x0000000404047981 */ /* 0x000ea2000c1e1b00 */
[----:B------:R-:W-:-:S05]  /*0600*/  IMAD.WIDE R30, R2, 0x8, R12 ;  /* 0x00000008021e7825 */ /* 0x000fca00078e020c */
[----:B--2---:R2:W-:Y:S04]  /*0610*/  STG.E.64 desc[UR4][R30.64], R4 ;  /* 0x000000041e007986 */ /* 0x0045e8000c101b04 */
[----:B------:R-:W3:Y:S04]  /*0620*/  LDG.E R0, desc[UR4][R26.64] ;  /* 0x000000041a007981 */ /* 0x000ee8000c1e1900 */
[----:B0-----:R-:W3:Y:S04]  /*0630*/  LDG.E R29, desc[UR4][R8.64] ;  /* 0x00000004081d7981 */ /* 0x001ee8000c1e1900 */
[----:B------:R-:W4:Y:S01]  /*0640*/  LDG.E R33, desc[UR4][R6.64] ;  /* 0x0000000406217981 */ /* 0x000f22000c1e1900 */
[----:B---3--:R-:W-:-:S04]  /*0650*/  IMAD R0, R0, R29, RZ ;  /* 0x0000001d00007224 */ /* 0x008fc800078e02ff */
[----:B----4-:R-:W-:-:S04]  /*0660*/  IMAD R29, R0, R33, RZ ;  /* 0x00000021001d7224 */ /* 0x010fc800078e02ff */
[----:B------:R-:W-:-:S06]  /*0670*/  IMAD.WIDE R28, R29, 0x8, R24 ;  /* 0x000000081d1c7825 */ /* 0x000fcc00078e0218 */
[----:B------:R-:W3:Y:S01]  /*0680*/  LDG.E.64 R28, desc[UR4][R28.64] ;  /* 0x000000041c1c7981 */ /* 0x000ee2000c1e1b00 */
[----:B------:R-:W-:-:S05]  /*0690*/  IMAD.WIDE R32, R2, 0x8, R22 ;  /* 0x0000000802207825 */ /* 0x000fca00078e0216 */
[----:B---3--:R2:W-:Y:S01]  /*06a0*/  STG.E.64 desc[UR4][R32.64], R28 ;  /* 0x0000001c20007986 */ /* 0x0085e2000c101b04 */
[----:B------:R-:W-:Y:S05]  /*06b0*/  BRA `(.L_x_1475) ;  /* 0x0000000800947947 */ /* 0x000fea0003800000 */
.L_x_1474:
[----:B------:R-:W2:Y:S08]  /*06c0*/  LDC.64 R6, c[0x0][0x3d0] ;  /* 0x0000f400ff067b82 */ /* 0x000eb00000000a00 */
[----:B------:R-:W5:Y:S08]  /*06d0*/  LDC.64 R8, c[0x0][0x3b8] ;  /* 0x0000ee00ff087b82 */ /* 0x000f700000000a00 */
[----:B------:R-:W0:Y:S01]  /*06e0*/  LDC.64 R26, c[0x0][0x3c0] ;  /* 0x0000f000ff1a7b82 */ /* 0x000e220000000a00 */
[----:B--2---:R-:W2:Y:S04]  /*06f0*/  LDG.E R6, desc[UR4][R6.64] ;  /* 0x0000000406067981 */ /* 0x004ea8000c1e1900 */
[----:B-----5:R-:W2:Y:S04]  /*0700*/  LDG.E R9, desc[UR4][R8.64] ;  /* 0x0000000408097981 */ /* 0x020ea8000c1e1900 */
[----:B0-----:R-:W5:Y:S01]  /*0710*/  LDG.E R27, desc[UR4][R26.64] ;  /* 0x000000041a1b7981 */ /* 0x001f62000c1e1900 */
[----:B------:R-:W0:Y:S01]  /*0720*/  LDC.64 R32, c[0x0][0x380] ;  /* 0x0000e000ff207b82 */ /* 0x000e220000000a00 */
[----:B--2---:R-:W-:-:S04]  /*0730*/  IMAD R0, R6, R9, RZ ;  /* 0x0000000906007224 */ /* 0x004fc800078e02ff */
[----:B-----5:R-:W-:-:S04]  /*0740*/  IMAD R5, R0, R27, RZ ;  /* 0x0000001b00057224 */ /* 0x020fc800078e02ff */
[----:B------:R-:W-:-:S06]  /*0750*/  IMAD.WIDE R4, R5, 0x8, R10 ;  /* 0x0000000805047825 */ /* 0x000fcc00078e020a */
[----:B------:R-:W2:Y:S01]  /*0760*/  LDG.E.64 R4, desc[UR4][R4.64] ;  /* 0x0000000404047981 */ /* 0x000ea2000c1e1b00 */
[----:B---3--:R-:W-:-:S05]  /*0770*/  IMAD.WIDE R30, R2, 0x8, R20 ;  /* 0x00000008021e7825 */ /* 0x008fca00078e0214 */
[----:B--2---:R2:W-:Y:S04]  /*0780*/  STG.E.64 desc[UR4][R30.64], R4 ;  /* 0x000000041e007986 */ /* 0x0045e8000c101b04 */
[----:B0-----:R-:W3:Y:S01]  /*0790*/  LDG.E R32, desc[UR4][R32.64] ;  /* 0x0000000420207981 */ /* 0x001ee2000c1e1900 */
[----:B------:R-:W-:Y:S01]  /*07a0*/  HFMA2 R8, -RZ, RZ, 0, 5.9604644775390625e-08 ;  /* 0x00000001ff087431 */ /* 0x000fe200000001ff */
[----:B------:R-:W-:Y:S01]  /*07b0*/  BSSY.RECONVERGENT B0, `(.L_x_1478) ;  /* 0x0000016000007945 */ /* 0x000fe20003800200 */
[----:B---3--:R-:W-:-:S06]  /*07c0*/  IADD3 R6, PT, PT, R32, -0x1, RZ ;  /* 0xffffffff20067810 */ /* 0x008fcc0007ffe0ff */
[----:B------:R-:W0:Y:S08]  /*07d0*/  I2F.F64 R6, R6 ;  /* 0x0000000600067312 */ /* 0x000e300000201c00 */
[----:B0-----:R-:W0:Y:S02]  /*07e0*/  MUFU.RCP64H R9, R7 ;  /* 0x0000000700097308 */ /* 0x001e240000001800 */
[----:B0-----:R-:W-:-:S08]  /*07f0*/  DFMA R26, -R6, R8, 1 ;  /* 0x3ff00000061a742b */ /* 0x001fd00000000108 */
[----:B------:R-:W-:-:S08]  /*0800*/  DFMA R26, R26, R26, R26 ;  /* 0x0000001a1a1a722b */ /* 0x000fd0000000001a */
[----:B------:R-:W-:Y:S01]  /*0810*/  DFMA R26, R8, R26, R8 ;  /* 0x0000001a081a722b */ /* 0x000fe20000000008 */
[----:B------:R-:W0:Y:S07]  /*0820*/  I2F.F64 R8, R2 ;  /* 0x0000000200087312 */ /* 0x000e2e0000201c00 */
[----:B------:R-:W-:-:S08]  /*0830*/  DFMA R28, -R6, R26, 1 ;  /* 0x3ff00000061c742b */ /* 0x000fd0000000011a */
[----:B------:R-:W-:Y:S01]  /*0840*/  DFMA R28, R26, R28, R26 ;  /* 0x0000001c1a1c722b */ /* 0x000fe2000000001a */
[----:B0-----:R-:W-:-:S07]  /*0850*/  FSETP.GEU.AND P1, PT, |R9|, 6.5827683646048100446e-37, PT ;  /* 0x036000000900780b */ /* 0x001fce0003f2e200 */
[----:B--2---:R-:W-:-:S08]  /*0860*/  DMUL R4, R8, R28 ;  /* 0x0000001c08047228 */ /* 0x004fd00000000000 */
[----:B------:R-:W-:-:S08]  /*0870*/  DFMA R26, -R6, R4, R8 ;  /* 0x00000004061a722b */ /* 0x000fd00000000108 */
[----:B------:R-:W-:-:S10]  /*0880*/  DFMA R4, R28, R26, R4 ;  /* 0x0000001a1c04722b */ /* 0x000fd40000000004 */
[----:B------:R-:W-:-:S05]  /*0890*/  FFMA R0, RZ, R7, R5 ;  /* 0x00000007ff007223 */ /* 0x000fca0000000005 */
[----:B------:R-:W-:-:S13]  /*08a0*/  FSETP.GT.AND P0, PT, |R0|, 1.469367938527859385e-39, PT ;  /* 0x001000000000780b */ /* 0x000fda0003f04200 */
[----:B------:R-:W-:Y:S05]  /*08b0*/  @P0 BRA P1, `(.L_x_1479) ;  /* 0x0000000000140947 */ /* 0x000fea0000800000 */
[----:B------:R-:W-:Y:S01]  /*08c0*/  IMAD.MOV.U32 R5, RZ, RZ, R7 ;  /* 0x000000ffff057224 */ /* 0x000fe200078e0007 */
[----:B------:R-:W-:-:S07]  /*08d0*/  MOV R0, 0x8f0 ;  /* 0x000008f000007802 */ /* 0x000fce0000000f00 */
[----:B-1--4-:R-:W-:Y:S05]  /*08e0*/  CALL.REL.NOINC `($__internal_24_$__cuda_sm20_div_rn_f64_full) ;  /* 0x0000000800207944 */ /* 0x012fea0003c00000 */
[----:B------:R-:W-:Y:S02]  /*08f0*/  MOV R4, R28 ;  /* 0x0000001c00047202 */ /* 0x000fe40000000f00 */
[----:B------:R-:W-:-:S07]  /*0900*/  MOV R5, R29 ;  /* 0x0000001d00057202 */ /* 0x000fce0000000f00 */
.L_x_1479:
[----:B------:R-:W-:Y:S05]  /*0910*/  BSYNC.RECONVERGENT B0 ;  /* 0x0000000000007941 */ /* 0x000fea0003800200 */
.L_x_1478:
[----:B------:R-:W0:Y:S08]  /*0920*/  LDC.64 R28, c[0x0][0x3e0] ;  /* 0x0000f800ff1c7b82 */ /* 0x000e300000000a00 */
[----:B------:R-:W2:Y:S08]  /*0930*/  LDC.64 R26, c[0x0][0x3d0] ;  /* 0x0000f400ff1a7b82 */ /* 0x000eb00000000a00 */
[----:B------:R-:W3:Y:S08]  /*0940*/  LDC.64 R8, c[0x0][0x3b8] ;  /* 0x0000ee00ff087b82 */ /* 0x000ef00000000a00 */
[----:B------:R-:W5:Y:S01]  /*0950*/  LDC.64 R6, c[0x0][0x3c0] ;  /* 0x0000f000ff067b82 */ /* 0x000f620000000a00 */
[----:B0-----:R-:W-:-:S05]  /*0960*/  IMAD.WIDE R30, R2, 0x8, R28 ;  /* 0x00000008021e7825 */ /* 0x001fca00078e021c */
[----:B------:R0:W-:Y:S02]  /*0970*/  STG.E.64 desc[UR4][R30.64], R4 ;  /* 0x000000041e007986 */ /* 0x0001e4000c101b04 */
[----:B------:R-:W1:Y:S02]  /*0980*/  LDC.64 R28, c[0x0][0x398] ;  /* 0x0000e600ff1c7b82 */ /* 0x000e640000000a00 */
[----:B--2---:R-:W2:Y:S04]  /*0990*/  LDG.E R0, desc[UR4][R26.64] ;  /* 0x000000041a007981 */ /* 0x004ea8000c1e1900 */
[----:B---3--:R-:W2:Y:S04]  /*09a0*/  LDG.E R33, desc[UR4][R8.64] ;  /* 0x0000000408217981 */ /* 0x008ea8000c1e1900 */
[----:B-----5:R-:W3:Y:S01]  /*09b0*/  LDG.E R35, desc[UR4][R6.64] ;  /* 0x0000000406237981 */ /* 0x020ee2000c1e1900 */
[----:B--2---:R-:W-:-:S02]  /*09c0*/  IMAD R0, R0, R33, RZ ;  /* 0x0000002100007224 */ /* 0x004fc400078e02ff */
[----:B------:R-:W2:Y:S02]  /*09d0*/  LDC.64 R32, c[0x0][0x3e8] ;  /* 0x0000fa00ff207b82 */ /* 0x000ea40000000a00 */
[----:B---3--:R-:W-:-:S04]  /*09e0*/  IMAD R35, R0, R35, RZ ;  /* 0x0000002300237224 */ /* 0x008fc800078e02ff */
[----:B-1----:R-:W-:-:S06]  /*09f0*/  IMAD.WIDE R28, R35, 0x8, R28 ;  /* 0x00000008231c7825 */ /* 0x002fcc00078e021c */
[----:B------:R-:W3:Y:S01]  /*0a00*/  LDG.E.64 R28, desc[UR4][R28.64] ;  /* 0x000000041c1c7981 */ /* 0x000ee2000c1e1b00 */
[----:B--2---:R-:W-:-:S05]  /*0a10*/  IMAD.WIDE R32, R2, 0x8, R32 ;  /* 0x0000000802207825 */ /* 0x004fca00078e0220 */
[----:B---3--:R1:W-:Y:S04]  /*0a20*/  STG.E.64 desc[UR4][R32.64], R28 ;  /* 0x0000001c20007986 */ /* 0x0083e8000c101b04 */
        /* <DEDUP_REMOVED lines=26> */
[----:B--2---:R1:W-:Y:S01]  /*0bd0*/  STG.E.64 desc[UR4][R30.64], R4 ;  /* 0x000000041e007986 */ /* 0x0043e2000c101b04 */
[----:B------:R-:W-:Y:S05]  /*0be0*/  BRA `(.L_x_1475) ;  /* 0x0000000400487947 */ /* 0x000fea0003800000 */
.L_x_1473:
[----:B------:R-:W2:Y:S08]  /*0bf0*/  LDC.64 R8, c[0x0][0x3d0] ;  /* 0x0000f400ff087b82 */ /* 0x000eb00000000a00 */
[----:B------:R-:W5:Y:S08]  /*0c00*/  LDC.64 R6, c[0x0][0x3b8] ;  /* 0x0000ee00ff067b82 */ /* 0x000f700000000a00 */
[----:B------:R-:W0:Y:S01]  /*0c10*/  LDC.64 R4, c[0x0][0x3c0] ;  /* 0x0000f000ff047b82 */ /* 0x000e220000000a00 */
[----:B--2---:R-:W2:Y:S04]  /*0c20*/  LDG.E R0, desc[UR4][R8.64] ;  /* 0x0000000408007981 */ /* 0x004ea8000c1e1900 */
[----:B-----5:R-:W2:Y:S04]  /*0c30*/  LDG.E R27, desc[UR4][R6.64] ;  /* 0x00000004061b7981 */ /* 0x020ea8000c1e1900 */
[----:B0-----:R-:W5:Y:S01]  /*0c40*/  LDG.E R29, desc[UR4][R4.64] ;  /* 0x00000004041d7981 */ /* 0x001f62000c1e1900 */
[----:B--2---:R-:W-:-:S04]  /*0c50*/  IMAD R0, R0, R27, RZ ;  /* 0x0000001b00007224 */ /* 0x004fc800078e02ff */
[----:B-----5:R-:W-:Y:S02]  /*0c60*/  IMAD R27, R0, R29, RZ ;  /* 0x0000001d001b7224 */ /* 0x020fe400078e02ff */
[----:B---3--:R-:W-:Y:S01]  /*0c70*/  IMAD.WIDE R30, R2, 0x8, R20 ;  /* 0x00000008021e7825 */ /* 0x008fe200078e0214 */
[----:B------:R-:W0:Y:S03]  /*0c80*/  LDC.64 R28, c[0x0][0x390] ;  /* 0x0000e400ff1c7b82 */ /* 0x000e260000000a00 */
[----:B------:R-:W-:-:S06]  /*0c90*/  IMAD.WIDE R26, R27, 0x8, R10 ;  /* 0x000000081b1a7825 */ /* 0x000fcc00078e020a */
[----:B------:R-:W2:Y:S04]  /*0ca0*/  LDG.E.64 R26, desc[UR4][R26.64] ;  /* 0x000000041a1a7981 */ /* 0x000ea8000c1e1b00 */
[----:B--2---:R2:W-:Y:S04]  /*0cb0*/  STG.E.64 desc[UR4][R30.64], R26 ;  /* 0x0000001a1e007986 */ /* 0x0045e8000c101b04 */
[----:B------:R-:W3:Y:S04]  /*0cc0*/  LDG.E R0, desc[UR4][R8.64] ;  /* 0x0000000408007981 */ /* 0x000ee8000c1e1900 */
[----:B------:R-:W3:Y:S04]  /*0cd0*/  LDG.E R33, desc[UR4][R6.64] ;  /* 0x0000000406217981 */ /* 0x000ee8000c1e1900 */
[----:B------:R-:W5:Y:S01]  /*0ce0*/  LDG.E R35, desc[UR4][R4.64] ;  /* 0x0000000404237981 */ /* 0x000f62000c1e1900 */
[----:B---3--:R-:W-:-:S02]  /*0cf0*/  IMAD R0, R0, R33, RZ ;  /* 0x0000002100007224 */ /* 0x008fc400078e02ff */
[----:B------:R-:W3:Y:S02]  /*0d00*/  LDC.64 R32, c[0x0][0x3e0] ;  /* 0x0000f800ff207b82 */ /* 0x000ee40000000a00 */
[----:B-----5:R-:W-:-:S04]  /*0d10*/  IMAD R35, R0, R35, RZ ;  /* 0x0000002300237224 */ /* 0x020fc800078e02ff */
[----:B0-----:R-:W-:-:S06]  /*0d20*/  IMAD.WIDE R28, R35, 0x8, R28 ;  /* 0x00000008231c7825 */ /* 0x001fcc00078e021c */
[----:B------:R-:W5:Y:S01]  /*0d30*/  LDG.E.64 R28, desc[UR4][R28.64] ;  /* 0x000000041c1c7981 */ /* 0x000f62000c1e1b00 */
[----:B------:R-:W0:Y:S01]  /*0d40*/  LDC.64 R34, c[0x0][0x380] ;  /* 0x0000e000ff227b82 */ /* 0x000e220000000a00 */
[----:B---3--:R-:W-:-:S05]  /*0d50*/  IMAD.WIDE R32, R2, 0x8, R32 ;  /* 0x0000000802207825 */ /* 0x008fca00078e0220 */
[----:B-----5:R3:W-:Y:S04]  /*0d60*/  STG.E.64 desc[UR4][R32.64], R28 ;  /* 0x0000001c20007986 */ /* 0x0207e8000c101b04 */
[----:B0-----:R-:W5:Y:S01]  /*0d70*/  LDG.E R34, desc[UR4][R34.64] ;  /* 0x0000000422227981 */ /* 0x001f62000c1e1900 */
[----:B------:R-:W-:Y:S01]  /*0d80*/  HFMA2 R4, -RZ, RZ, 0, 5.9604644775390625e-08 ;  /* 0x00000001ff047431 */ /* 0x000fe200000001ff */
[----:B------:R-:W-:Y:S01]  /*0d90*/  BSSY.RECONVERGENT B0, `(.L_x_1480) ;  /* 0x0000016000007945 */ /* 0x000fe20003800200 */
[----:B-----5:R-:W-:-:S06]  /*0da0*/  VIADD R6, R34, 0xffffffff ;  /* 0xffffffff22067836 */ /* 0x020fcc0000000000 */
[----:B------:R-:W0:Y:S08]  /*0db0*/  I2F.F64 R6, R6 ;  /* 0x0000000600067312 */ /* 0x000e300000201c00 */
[----:B0-----:R-:W0:Y:S02]  /*0dc0*/  MUFU.RCP64H R5, R7 ;  /* 0x0000000700057308 */ /* 0x001e240000001800 */
[----:B0-----:R-:W-:-:S08]  /*0dd0*/  DFMA R8, -R6, R4, 1 ;  /* 0x3ff000000608742b */ /* 0x001fd00000000104 */
[----:B------:R-:W-:-:S08]  /*0de0*/  DFMA R8, R8, R8, R8 ;  /* 0x000000080808722b */ /* 0x000fd00000000008 */
[----:B------:R-:W-:Y:S02]  /*0df0*/  DFMA R4, R4, R8, R4 ;  /* 0x000000080404722b */ /* 0x000fe40000000004 */
[----:B------:R-:W0:Y:S06]  /*0e00*/  I2F.F64 R8, R2 ;  /* 0x0000000200087312 */ /* 0x000e2c0000201c00 */
[----:B--2---:R-:W-:-:S08]  /*0e10*/  DFMA R26, -R6, R4, 1 ;  /* 0x3ff00000061a742b */ /* 0x004fd00000000104 */
[----:B------:R-:W-:Y:S01]  /*0e20*/  DFMA R4, R4, R26, R4 ;  /* 0x0000001a0404722b */ /* 0x000fe20000000004 */
[----:B0-----:R-:W-:-:S07]  /*0e30*/  FSETP.GEU.AND P1, PT, |R9|, 6.5827683646048100446e-37, PT ;  /* 0x036000000900780b */ /* 0x001fce0003f2e200 */
[----:B------:R-:W-:-:S08]  /*0e40*/  DMUL R26, R8, R4 ;  /* 0x00000004081a7228 */ /* 0x000fd00000000000 */
[----:B---3--:R-:W-:-:S08]  /*0e50*/  DFMA R28, -R6, R26, R8 ;  /* 0x0000001a061c722b */ /* 0x008fd00000000108 */
[----:B------:R-:W-:-:S10]  /*0e60*/  DFMA R4, R4, R28, R26 ;  /* 0x0000001c0404722b */ /* 0x000fd4000000001a */
[----:B------:R-:W-:-:S05]  /*0e70*/  FFMA R0, RZ, R7, R5 ;  /* 0x00000007ff007223 */ /* 0x000fca0000000005 */
[----:B------:R-:W-:-:S13]  /*0e80*/  FSETP.GT.AND P0, PT, |R0|, 1.469367938527859385e-39, PT ;  /* 0x001000000000780b */ /* 0x000fda0003f04200 */
[----:B------:R-:W-:Y:S05]  /*0e90*/  @P0 BRA P1, `(.L_x_1481) ;  /* 0x0000000000140947 */ /* 0x000fea0000800000 */
[----:B------:R-:W-:Y:S02]  /*0ea0*/  MOV R5, R7 ;  /* 0x0000000700057202 */ /* 0x000fe40000000f00 */
[----:B------:R-:W-:-:S07]  /*0eb0*/  MOV R0, 0xed0 ;  /* 0x00000ed000007802 */ /* 0x000fce0000000f00 */
[----:B-1--4-:R-:W-:Y:S05]  /*0ec0*/  CALL.REL.NOINC `($__internal_24_$__cuda_sm20_div_rn_f64_full) ;  /* 0x0000000000a87944 */ /* 0x012fea0003c00000 */
[----:B------:R-:W-:Y:S01]  /*0ed0*/  IMAD.MOV.U32 R4, RZ, RZ, R28 ;  /* 0x000000ffff047224 */ /* 0x000fe200078e001c */
[----:B------:R-:W-:-:S07]  /*0ee0*/  MOV R5, R29 ;  /* 0x0000001d00057202 */ /* 0x000fce0000000f00 */
.L_x_1481:
[----:B------:R-:W-:Y:S05]  /*0ef0*/  BSYNC.RECONVERGENT B0 ;  /* 0x0000000000007941 */ /* 0x000fea0003800200 */
.L_x_1480:
[----:B------:R-:W0:Y:S08]  /*0f00*/  LDC.64 R28, c[0x0][0x3e8] ;  /* 0x0000fa00ff1c7b82 */ /* 0x000e300000000a00 */
[----:B------:R-:W2:Y:S08]  /*0f10*/  LDC.64 R6, c[0x0][0x3d0] ;  /* 0x0000f400ff067b82 */ /* 0x000eb00000000a00 */
[----:B------:R-:W3:Y:S08]  /*0f20*/  LDC.64 R8, c[0x0][0x3b8] ;  /* 0x0000ee00ff087b82 */ /* 0x000ef00000000a00 */
[----:B------:R-:W5:Y:S01]  /*0f30*/  LDC.64 R26, c[0x0][0x3c0] ;  /* 0x0000f000ff1a7b82 */ /* 0x000f620000000a00 */
[----:B0-----:R-:W-:-:S05]  /*0f40*/  IMAD.WIDE R30, R2, 0x8, R28 ;  /* 0x00000008021e7825 */ /* 0x001fca00078e021c */
[----:B------:R0:W-:Y:S04]  /*0f50*/  STG.E.64 desc[UR4][R30.64], R4 ;  /* 0x000000041e007986 */ /* 0x0001e8000c101b04 */
[----:B--2---:R-:W2:Y:S04]  /*0f60*/  LDG.E R0, desc[UR4][R6.64] ;  /* 0x0000000406007981 */ /* 0x004ea8000c1e1900 */
[----:B---3--:R-:W2:Y:S04]  /*0f70*/  LDG.E R29, desc[UR4][R8.64] ;  /* 0x00000004081d7981 */ /* 0x008ea8000c1e1900 */
[----:B-----5:R-:W3:Y:S01]  /*0f80*/  LDG.E R33, desc[UR4][R26.64] ;  /* 0x000000041a217981 */ /* 0x020ee2000c1e1900 */
[----:B--2---:R-:W-:-:S04]  /*0f90*/  IMAD R0, R0, R29, RZ ;  /* 0x0000001d00007224 */ /* 0x004fc800078e02ff */
[----:B---3--:R-:W-:-:S04]  /*0fa0*/  IMAD R29, R0, R33, RZ ;  /* 0x00000021001d7224 */ /* 0x008fc800078e02ff */
[----:B-1----:R-:W-:-:S06]  /*0fb0*/  IMAD.WIDE R28, R29, 0x8, R18 ;  /* 0x000000081d1c7825 */ /* 0x002fcc00078e0212 */
        /* <DEDUP_REMOVED lines=17> */
[----:B------:R-:W-:-:S06]  /*10d0*/  IMAD.WIDE R28, R29, 0x8, R24 ;  /* 0x000000081d1c7825 */ /* 0x000fcc00078e0218 */
[----:B------:R-:W2:Y:S01]  /*10e0*/  LDG.E.64 R28, desc[UR4][R28.64] ;  /* 0x000000041c1c7981 */ /* 0x000ea2000c1e1b00 */
[----:B------:R-:W-:-:S05]  /*10f0*/  IMAD.WIDE R32, R2, 0x8, R22 ;  /* 0x0000000802207825 */ /* 0x000fca00078e0216 */
[----:B--2---:R0:W-:Y:S02]  /*1100*/  STG.E.64 desc[UR4][R32.64], R28 ;  /* 0x0000001c20007986 */ /* 0x0041e4000c101b04 */
.L_x_1475:
[----:B012---:R-:W0:Y:S02]  /*1110*/  LDC.64 R4, c[0x0][0x380] ;  /* 0x0000e000ff047b82 */ /* 0x007e240000000a00 */
[----:B0-----:R-:W2:Y:S01]  /*1120*/  LDG.E R7, desc[UR4][R4.64] ;  /* 0x0000000404077981 */ /* 0x001ea2000c1e1900 */
[----:B------:R-:W-:-:S04]  /*1130*/  IADD3 R2, PT, PT, R3, R2, RZ ;  /* 0x0000000203027210 */ /* 0x000fc80007ffe0ff */
[----:B--2---:R-:W-:-:S13]  /*1140*/  ISETP.GE.AND P0, PT, R2, R7, PT ;  /* 0x000000070200720c */ /* 0x004fda0003f06270 */
[----:B------:R-:W-:Y:S05]  /*1150*/  @!P0 BRA `(.L_x_1482) ;  /* 0xffffffec00fc8947 */ /* 0x000fea000383ffff */
[----:B------:R-:W-:Y:S05]  /*1160*/  EXIT ;  /* 0x000000000000794d */ /* 0x000fea0003800000 */
        .weak           $__internal_24_$__cuda_sm20_div_rn_f64_full
        .type           $__internal_24_$__cuda_sm20_div_rn_f64_full,@function
        .size           $__internal_24_$__cuda_sm20_div_rn_f64_full,(.L_x_2028 - $__internal_24_$__cuda_sm20_div_rn_f64_full)
$__internal_24_$__cuda_sm20_div_rn_f64_full:
[----:B------:R-:W-:Y:S01]  /*1170*/  FSETP.GEU.AND P2, PT, |R9|, 1.469367938527859385e-39, PT ;  /* 0x001000000900780b */ /* 0x000fe20003f4e200 */
[----:B------:R-:W-:Y:S01]  /*1180*/  IMAD.MOV.U32 R4, RZ, RZ, R6 ;  /* 0x000000ffff047224 */ /* 0x000fe200078e0006 */
[C---:B------:R-:W-:Y:S01]  /*1190*/  FSETP.GEU.AND P0, PT, |R5|.reuse, 1.469367938527859385e-39, PT ;  /* 0x001000000500780b */ /* 0x040fe20003f0e200 */
[----:B------:R-:W-:Y:S01]  /*11a0*/  BSSY.RECONVERGENT B1, `(.L_x_1483) ;  /* 0x0000054000017945 */ /* 0x000fe20003800200 */
[----:B------:R-:W-:Y:S02]  /*11b0*/  LOP3.LUT R7, R5, 0x800fffff, RZ, 0xc0, !PT ;  /* 0x800fffff05077812 */ /* 0x000fe400078ec0ff */
[----:B------:R-:W-:Y:S02]  /*11c0*/  LOP3.LUT R34, R9, 0x7ff00000, RZ, 0xc0, !PT ;  /* 0x7ff0000009227812 */ /* 0x000fe400078ec0ff */
[----:B------:R-:W-:Y:S02]  /*11d0*/  LOP3.LUT R7, R7, 0x3ff00000, RZ, 0xfc, !PT ;  /* 0x3ff0000007077812 */ /* 0x000fe400078efcff */
[----:B------:R-:W-:-:S02]  /*11e0*/  LOP3.LUT R37, R5, 0x7ff00000, RZ, 0xc0, !PT ;  /* 0x7ff0000005257812 */ /* 0x000fc400078ec0ff */
[----:B------:R-:W-:Y:S01]  /*11f0*/  MOV R35, 0x1ca00000 ;  /* 0x1ca0000000237802 */ /* 0x000fe20000000f00 */
[----:B------:R-:W-:Y:S01]  /*1200*/  @!P2 IMAD.MOV.U32 R30, RZ, RZ, RZ ;  /* 0x000000ffff1ea224 */ /* 0x000fe200078e00ff */
[----:B------:R-:W-:Y:S01]  /*1210*/  @!P2 LOP3.LUT R27, R5, 0x7ff00000, RZ, 0xc0, !PT ;  /* 0x7ff00000051ba812 */ /* 0x000fe200078ec0ff */
[----:B------:R-:W-:Y:S01]  /*1220*/  @!P0 DMUL R6, R4, 8.98846567431157953865e+307 ;  /* 0x7fe0000004068828 */ /* 0x000fe20000000000 */
[C---:B------:R-:W-:Y:S02]  /*1230*/  ISETP.GE.U32.AND P1, PT, R34.reuse, R37, PT ;  /* 0x000000252200720c */ /* 0x040fe40003f26070 */
[----:B------:R-:W-:Y:S02]  /*1240*/  @!P2 ISETP.GE.U32.AND P3, PT, R34, R27, PT ;  /* 0x0000001b2200a20c */ /* 0x000fe40003f66070 */
[C---:B------:R-:W-:Y:S01]  /*1250*/  SEL R27, R35.reuse, 0x63400000, !P1 ;  /* 0x63400000231b7807 */ /* 0x040fe20004800000 */
[----:B------:R-:W0:Y:S01]  /*1260*/  MUFU.RCP64H R29, R7 ;  /* 0x00000007001d7308 */ /* 0x000e220000001800 */
[----:B------:R-:W-:-:S02]  /*1270*/  @!P2 SEL R31, R35, 0x63400000, !P3 ;  /* 0x63400000231fa807 */ /* 0x000fc40005800000 */
[--C-:B------:R-:W-:Y:S02]  /*1280*/  LOP3.LUT R27, R27, 0x800fffff, R9.reuse, 0xf8, !PT ;  /* 0x800fffff1b1b7812 */ /* 0x100fe400078ef809 */
[----:B------:R-:W-:Y:S02]  /*1290*/  @!P2 LOP3.LUT R31, R31, 0x80000000, R9, 0xf8, !PT ;  /* 0x800000001f1fa812 */ /* 0x000fe400078ef809 */
[----:B------:R-:W-:Y:S02]  /*12a0*/  MOV R26, R8 ;  /* 0x00000008001a7202 */ /* 0x000fe40000000f00 */
[----:B------:R-:W-:Y:S02]  /*12b0*/  @!P2 LOP3.LUT R31, R31, 0x100000, RZ, 0xfc, !PT ;  /* 0x001000001f1fa812 */ /* 0x000fe400078efcff */
[----:B------:R-:W-:Y:S02]  /*12c0*/  MOV R28, 0x1 ;  /* 0x00000001001c7802 */ /* 0x000fe40000000f00 */
[----:B------:R-:W-:-:S02]  /*12d0*/  @!P0 LOP3.LUT R37, R7, 0x7ff00000, RZ, 0xc0, !PT ;  /* 0x7ff0000007258812 */ /* 0x000fc400078ec0ff */
[----:B------:R-:W-:Y:S02]  /*12e0*/  @!P2 DFMA R26, R26, 2, -R30 ;  /* 0x400000001a1aa82b */ /* 0x000fe4000000081e */
[----:B0-----:R-:W-:-:S08]  /*12f0*/  DFMA R30, R28, -R6, 1 ;  /* 0x3ff000001c1e742b */ /* 0x001fd00000000806 */
[----:B------:R-:W-:-:S08]  /*1300*/  DFMA R30, R30, R30, R30 ;  /* 0x0000001e1e1e722b */ /* 0x000fd0000000001e */
[----:B------:R-:W-:-:S08]  /*1310*/  DFMA R30, R28, R30, R28 ;  /* 0x0000001e1c1e722b */ /* 0x000fd0000000001c */
[----:B------:R-:W-:-:S08]  /*1320*/  DFMA R28, R30, -R6, 1 ;  /* 0x3ff000001e1c742b */ /* 0x000fd00000000806 */
[----:B------:R-:W-:-:S08]  /*1330*/  DFMA R28, R30, R28, R30 ;  /* 0x0000001c1e1c722b */ /* 0x000fd0000000001e */
[----:B------:R-:W-:-:S08]  /*1340*/  DMUL R30, R28, R26 ;  /* 0x0000001a1c1e7228 */ /* 0x000fd00000000000 */
[----:B------:R-:W-:-:S08]  /*1350*/  DFMA R32, R30, -R6, R26 ;  /* 0x800000061e20722b */ /* 0x000fd0000000001a */
[----:B------:R-:W-:Y:S01]  /*1360*/  DFMA R32, R28, R32, R30 ;  /* 0x000000201c20722b */ /* 0x000fe2000000001e */
[----:B------:R-:W-:Y:S02]  /*1370*/  MOV R30, R34 ;  /* 0x00000022001e7202 */ /* 0x000fe40000000f00 */
[----:B------:R-:W-:-:S05]  /*1380*/  @!P2 LOP3.LUT R30, R27, 0x7ff00000, RZ, 0xc0, !PT ;  /* 0x7ff000001b1ea812 */ /* 0x000fca00078ec0ff */
        /* <DEDUP_REMOVED lines=17> */
[----:B------:R-:W-:-:S09]  /*14a0*/  MOV R8, RZ ;  /* 0x000000ff00087202 */ /* 0x000fd20000000f00 */
[C---:B------:R-:W-:Y:S02]  /*14b0*/  FSETP.NEU.AND P0, PT, R7.reuse, RZ, PT ;  /* 0x000000ff0700720b */ /* 0x040fe40003f0d000 */
[----:B------:R-:W-:-:S04]  /*14c0*/  LOP3.LUT R5, R7, 0x80000000, R5, 0x48, !PT ;  /* 0x8000000007057812 */ /* 0x000fc800078e4805 */
[----:B------:R-:W-:-:S07]  /*14d0*/  LOP3.LUT R9, R5, R9, RZ, 0xfc, !PT ;  /* 0x0000000905097212 */ /* 0x000fce00078efcff */
[----:B------:R-:W-:Y:S05]  /*14e0*/  @!P0 BRA `(.L_x_1485) ;  /* 0x00000000007c8947 */ /* 0x000fea0003800000 */
[----:B------:R-:W-:Y:S01]  /*14f0*/  IMAD.MOV R7, RZ, RZ, -R30 ;  /* 0x000000ffff077224 */ /* 0x000fe200078e0a1e */
[----:B------:R-:W-:Y:S01]  /*1500*/  MOV R6, RZ ;  /* 0x000000ff00067202 */ /* 0x000fe20000000f00 */
        /* <DEDUP_REMOVED lines=8> */
.L_x_1484:
        /* <DEDUP_REMOVED lines=12> */
[----:B------:R-:W-:Y:S02]  /*1650*/  @!P0 MOV R28, RZ ;  /* 0x000000ff001c8202 */ /* 0x000fe40000000f00 */
[----:B------:R-:W-:Y:S02]  /*1660*/  @P0 MOV R28, RZ ;  /* 0x000000ff001c0202 */ /* 0x000fe40000000f00 */
[----:B------:R-:W-:Y:S01]  /*1670*/  @P0 MOV R29, R4 ;  /* 0x00000004001d0202 */ /* 0x000fe20000000f00 */
[----:B------:R-:W-:Y:S06]  /*1680*/  BRA `(.L_x_1485) ;  /* 0x0000000000147947 */ /* 0x000fec0003800000 */
.L_x_1487:
[----:B------:R-:W-:Y:S01]  /*1690*/  LOP3.LUT R29, R5, 0x80000, RZ, 0xfc, !PT ;  /* 0x00080000051d7812 */ /* 0x000fe200078efcff */
[----:B------:R-:W-:Y:S01]  /*16a0*/  IMAD.MOV.U32 R28, RZ, RZ, R4 ;  /* 0x000000ffff1c7224 */ /* 0x000fe200078e0004 */
[----:B------:R-:W-:Y:S06]  /*16b0*/  BRA `(.L_x_1485) ;  /* 0x0000000000087947 */ /* 0x000fec0003800000 */
.L_x_1486:
[----:B------:R-:W-:Y:S02]  /*16c0*/  LOP3.LUT R29, R9, 0x80000, RZ, 0xfc, !PT ;  /* 0x00080000091d7812 */ /* 0x000fe400078efcff */
[----:B------:R-:W-:-:S07]  /*16d0*/  MOV R28, R8 ;  /* 0x00000008001c7202 */ /* 0x000fce0000000f00 */
.L_x_1485:
[----:B------:R-:W-:Y:S05]  /*16e0*/  BSYNC.RECONVERGENT B1 ;  /* 0x0000000000017941 */ /* 0x000fea0003800200 */
.L_x_1483:
[----:B------:R-:W-:Y:S01]  /*16f0*/  HFMA2 R5, -RZ, RZ, 0, 0 ;  /* 0x00000000ff057431 */ /* 0x000fe200000001ff */
[----:B------:R-:W-:-:S04]  /*1700*/  MOV R4, R0 ;  /* 0x0000000000047202 */ /* 0x000fc80000000f00 */
[----:B------:R-:W-:Y:S05]  /*1710*/  RET.REL.NODEC R4 `(_Z12ini_string_1PiPdS0_S0_S0_S0_S0_S_S_S_PN3cub18CUB_300001_SM_100012KeyValuePairIidEES0_S0_S0_S0_S0_S0_) ;  /* 0xffffffe804387950 */ /* 0x000fea0003c3ffff */
.L_x_1488:
        /* <DEDUP_REMOVED lines=14> */
.L_x_2028:


//--------------------- .text._Z18Vext_cal_3_upgradePiPdS0_S0_S0_S0_S_S0_S0_S0_S0_S0_S_S_S_S0_S0_S0_S0_S0_S0_S0_S_S_S_S_S_S0_S0_S_S_S_S_S_S_S_S_S0_S0_S0_S0_S0_S0_S0_S0_S0_S0_S0_S0_S0_S0_S0_S0_S0_S0_S0_S0_ --------------------------
	.section	.text._Z18Vext_cal_3_upgradePiPdS0_S0_S0_S0_S_S0_S0_S0_S0_S0_S_S_S_S0_S0_S0_S0_S0_S0_S0_S_S_S_S_S_S0_S0_S_S_S_S_S_S_S_S_S0_S0_S0_S0_S0_S0_S0_S0_S0_S0_S0_S0_S0_S0_S0_S0_S0_S0_S0_S0_,"ax",@progbits
	.align	128
        .global         _Z18Vext_cal_3_upgradePiPdS0_S0_S0_S0_S_S0_S0_S0_S0_S0_S_S_S_S0_S0_S0_S0_S0_S0_S0_S_S_S_S_S_S0_S0_S_S_S_S_S_S_S_S_S0_S0_S0_S0_S0_S0_S0_S0_S0_S0_S0_S0_S0_S0_S0_S0_S0_S0_S0_S0_
        .type           _Z18Vext_cal_3_upgradePiPdS0_S0_S0_S0_S_S0_S0_S0_S0_S0_S_S_S_S0_S0_S0_S0_S0_S0_S0_S_S_S_S_S_S0_S0_S_S_S_S_S_S_S_S_S0_S0_S0_S0_S0_S0_S0_S0_S0_S0_S0_S0_S0_S0_S0_S0_S0_S0_S0_S0_,@function
        .size           _Z18Vext_cal_3_upgradePiPdS0_S0_S0_S0_S_S0_S0_S0_S0_S0_S_S_S_S0_S0_S0_S0_S0_S0_S0_S_S_S_S_S_S0_S0_S_S_S_S_S_S_S_S_S0_S0_S0_S0_S0_S0_S0_S0_S0_S0_S0_S0_S0_S0_S0_S0_S0_S0_S0_S0_,(.L_x_2032 - _Z18Vext_cal_3_upgradePiPdS0_S0_S0_S0_S_S0_S0_S0_S0_S0_S_S_S_S0_S0_S0_S0_S0_S0_S0_S_S_S_S_S_S0_S0_S_S_S_S_S_S_S_S_S0_S0_S0_S0_S0_S0_S0_S0_S0_S0_S0_S0_S0_S0_S0_S0_S0_S0_S0_S0_)
        .other          _Z18Vext_cal_3_upgradePiPdS0_S0_S0_S0_S_S0_S0_S0_S0_S0_S_S_S_S0_S0_S0_S0_S0_S0_S0_S_S_S_S_S_S0_S0_S_S_S_S_S_S_S_S_S0_S0_S0_S0_S0_S0_S0_S0_S0_S0_S0_S0_S0_S0_S0_S0_S0_S0_S0_S0_,@"STO_CUDA_ENTRY STV_DEFAULT"
_Z18Vext_cal_3_upgradePiPdS0_S0_S0_S0_S_S0_S0_S0_S0_S0_S_S_S_S0_S0_S0_S0_S0_S0_S0_S_S_S_S_S_S0_S0_S_S_S_S_S_S_S_S_S0_S0_S0_S0_S0_S0_S0_S0_S0_S0_S0_S0_S0_S0_S0_S0_S0_S0_S0_S0_:
.text._Z18Vext_cal_3_upgradePiPdS0_S0_S0_S0_S_S0_S0_S0_S0_S0_S_S_S_S0_S0_S0_S0_S0_S0_S0_S_S_S_S_S_S0_S0_S_S_S_S_S_S_S_S_S0_S0_S0_S0_S0_S0_S0_S0_S0_S0_S0_S0_S0_S0_S0_S0_S0_S0_S0_S0_:
        /* <DEDUP_REMOVED lines=37> */
[----:B------:R-:W-:Y:S01]  /*0250*/  IMAD.MOV.U32 R15, RZ, RZ, R11 ;  /* 0x000000ffff0f7224 */ /* 0x000fe200078e000b */
[----:B------:R-:W-:Y:S01]  /*0260*/  MOV R6, R12 ;  /* 0x0000000c00067202 */ /* 0x000fe20000000f00 */
[----:B------:R-:W1:Y:S01]  /*0270*/  LDCU.64 UR6, c[0x4][0x1c8] ;  /* 0x01003900ff0677ac */ /* 0x000e620008000a00 */
[----:B0-----:R-:W-:-:S07]  /*0280*/  IMAD R3, R4, UR8, RZ ;  /* 0x0000000804037c24 */ /* 0x001fce000f8e02ff */
.L_x_1586:
[----:B------:R-:W0:Y:S02]  /*0290*/  LDC.64 R4, c[0x0][0x430] ;  /* 0x00010c00ff047b82 */ /* 0x000e240000000a00 */
[----:B0-----:R-:W2:Y:S02]  /*02a0*/  LDG.E R4, desc[UR4][R4.64] ;  /* 0x0000000404047981 */ /* 0x001ea4000c1e1900 */
[----:B--2---:R-:W-:-:S13]  /*02b0*/  ISETP.NE.AND P0, PT, R4, 0x3, PT ;  /* 0x000000030400780c */ /* 0x004fda0003f05270 */
[----:B------:R-:W-:Y:S05]  /*02c0*/  @!P0 BRA `(.L_x_1489) ;  /* 0x00000028002c8947 */ /* 0x000fea0003800000 */
[----:B------:R-:W-:-:S13]  /*02d0*/  ISETP.NE.AND P0, PT, R4, 0x2, PT ;  /* 0x000000020400780c */ /* 0x000fda0003f05270 */
[----:B------:R-:W-:Y:S05]  /*02e0*/  @!P0 BRA `(.L_x_1490) ;  /* 0x0000001400148947 */ /* 0x000fea0003800000 */
[----:B------:R-:W-:-:S13]  /*02f0*/  ISETP.NE.AND P0, PT, R4, 0x1, PT ;  /* 0x000000010400780c */ /* 0x000fda0003f05270 */
[----:B------:R-:W-:Y:S05]  /*0300*/  @P0 BRA `(.L_x_1491) ;  /* 0x0000003c00240947 */ /* 0x000fea0003800000 */
        /* <DEDUP_REMOVED lines=10> */
[----:B----4-:R-:W4:Y:S04]  /*03b0*/  LDG.E R18, desc[UR4][R10.64] ;  /* 0x000000040a127981 */ /* 0x010f28000c1e1900 */
        /* <DEDUP_REMOVED lines=22> */
[----:B------:R-:W-:-:S13]  /*0520*/  ISETP.GT.U32.AND P1, PT, R18, R17, PT ;  /* 0x000000111200720c */ /* 0x000fda0003f24070 */
[----:B------:R-:W-:-:S05]  /*0530*/  @!P1 IMAD.IADD R17, R17, 0x1, -R18 ;  /* 0x0000000111119824 */ /* 0x000fca00078e0a12 */
[----:B------:R-:W-:Y:S02]  /*0540*/  ISETP.GE.U32.AND P0, PT, R17, R18, PT ;  /* 0x000000121100720c */ /* 0x000fe40003f06070 */
[----:B------:R-:W-:Y:S02]  /*0550*/  LOP3.LUT R17, R2, R19, RZ, 0x3c, !PT ;  /* 0x0000001302117212 */ /* 0x000fe400078e3cff */
[----:B------:R-:W-:Y:S02]  /*0560*/  @!P1 IADD3 R16, PT, PT, R16, 0x1, RZ ;  /* 0x0000000110109810 */ /* 0x000fe40007ffe0ff */
[----:B------:R-:W-:Y:S02]  /*0570*/  ISETP.GE.AND P2, PT, R17, RZ, PT ;  /* 0x000000ff1100720c */ /* 0x000fe40003f46270 */
[----:B------:R-:W-:-:S05]  /*0580*/  ISETP.NE.AND P1, PT, R19, RZ, PT ;  /* 0x000000ff1300720c */ /* 0x000fca0003f25270 */
[----:B------:R-:W-:Y:S02]  /*0590*/  @P0 VIADD R16, R16, 0x1 ;  /* 0x0000000110100836 */ /* 0x000fe40000000000 */
[----:B0-----:R-:W-:-:S04]  /*05a0*/  IMAD.WIDE R14, R2, 0x4, R14 ;  /* 0x00000004020e7825 */ /* 0x001fc800078e020e */
[----:B------:R-:W-:Y:S02]  /*05b0*/  @!P2 IMAD.MOV R16, RZ, RZ, -R16 ;  /* 0x000000ffff10a224 */ /* 0x000fe400078e0a10 */
[----:B------:R-:W-:-:S05]  /*05c0*/  @!P1 LOP3.LUT R16, RZ, R19, RZ, 0x33, !PT ;  /* 0x00000013ff109212 */ /* 0x000fca00078e33ff */
[----:B------:R0:W-:Y:S04]  /*05d0*/  STG.E desc[UR4][R14.64], R16 ;  /* 0x000000100e007986 */ /* 0x0001e8000c101904 */
[----:B------:R-:W2:Y:S04]  /*05e0*/  LDG.E R17, desc[UR4][R8.64] ;  /* 0x0000000408117981 */ /* 0x000ea8000c1e1900 */
[----:B------:R-:W2:Y:S04]  /*05f0*/  LDG.E R20, desc[UR4][R10.64] ;  /* 0x000000040a147981 */ /* 0x000ea8000c1e1900 */
[----:B------:R-:W3:Y:S04]  /*0600*/  LDG.E R19, desc[UR4][R12.64] ;  /* 0x000000040c137981 */ /* 0x000ee8000c1e1900 */
[----:B------:R-:W4:Y:S04]  /*0610*/  LDG.E R21, desc[UR4][R4.64] ;  /* 0x0000000404157981 */ /* 0x000f28000c1e1900 */
[----:B------:R-:W5:Y:S01]  /*0620*/  LDG.E R18, desc[UR4][R6.64] ;  /* 0x0000000406127981 */ /* 0x000f62000c1e1900 */
[----:B------:R-:W-:Y:S01]  /*0630*/  IMAD R23, R0, R16, RZ ;  /* 0x0000001000177224 */ /* 0x000fe200078e02ff */
[----:B0-----:R-:W-:Y:S01]  /*0640*/  MOV R16, RZ ;  /* 0x000000ff00107202 */ /* 0x001fe20000000f00 */
[----:B--2---:R-:W-:-:S04]  /*0650*/  IMAD R25, R17, R20, RZ ;  /* 0x0000001411197224 */ /* 0x004fc800078e02ff */
[----:B------:R-:W-:-:S04]  /*0660*/  IMAD R20, R0, R25, RZ ;  /* 0x0000001900147224 */ /* 0x000fc800078e02ff */
[----:B---3--:R-:W-:-:S04]  /*0670*/  IMAD R20, R19, R20, RZ ;  /* 0x0000001413147224 */ /* 0x008fc800078e02ff */
[----:B----4-:R-:W-:-:S05]  /*0680*/  IMAD R20, R21, R20, RZ ;  /* 0x0000001415147224 */ /* 0x010fca00078e02ff */
[----:B------:R-:W-:-:S04]  /*0690*/  IABS R24, R20 ;  /* 0x0000001400187213 */ /* 0x000fc80000000000 */
[----:B------:R-:W0:Y:S08]  /*06a0*/  I2F.RP R22, R24 ;  /* 0x0000001800167306 */ /* 0x000e300000209400 */
[----:B0-----:R-:W0:Y:S01]  /*06b0*/  MUFU.RCP R22, R22 ;  /* 0x0000001600167308 */ /* 0x001e220000001000 */
[----:B-----5:R-:W-:Y:S01]  /*06c0*/  IMAD R18, R18, R23, RZ ;  /* 0x0000001712127224 */ /* 0x020fe200078e02ff */
[----:B0-----:R-:W-:-:S06]  /*06d0*/  IADD3 R17, PT, PT, R22, 0xffffffe, RZ ;  /* 0x0ffffffe16117810 */ /* 0x001fcc0007ffe0ff */
[----:B------:R-:W0:Y:S01]  /*06e0*/  F2I.FTZ.U32.TRUNC.NTZ R17, R17 ;  /* 0x0000001100117305 */ /* 0x000e22000021f000 */
[----:B------:R-:W-:Y:S02]  /*06f0*/  IMAD.MOV R19, RZ, RZ, -R19 ;  /* 0x000000ffff137224 */ /* 0x000fe400078e0a13 */
[----:B------:R-:W-:-:S04]  /*0700*/  IMAD R18, R18, R25, RZ ;  /* 0x0000001912127224 */ /* 0x000fc800078e02ff */
[----:B------:R-:W-:-:S04]  /*0710*/  IMAD R18, R19, R18, RZ ;  /* 0x0000001213127224 */ /* 0x000fc800078e02ff */
[----:B------:R-:W-:Y:S02]  /*0720*/  IMAD R21, R21, R18, R2 ;  /* 0x0000001215157224 */ /* 0x000fe400078e0202 */
[----:B0-----:R-:W-:-:S04]  /*0730*/  IMAD.MOV R19, RZ, RZ, -R17 ;  /* 0x000000ffff137224 */ /* 0x001fc800078e0a11 */
        /* <DEDUP_REMOVED lines=36> */
[----:B------:R-:W-:Y:S01]  /*0980*/  IMAD R21, R21, R22, RZ ;  /* 0x0000001615157224 */ /* 0x000fe200078e02ff */
[----:B0-----:R-:W-:-:S04]  /*0990*/  IADD3 R26, PT, PT, R25, 0xffffffe, RZ ;  /* 0x0ffffffe191a7810 */ /* 0x001fc80007ffe0ff */
[----:B------:R-:W0:Y:S01]  /*09a0*/  F2I.FTZ.U32.TRUNC.NTZ R19, R26 ;  /* 0x0000001a00137305 */ /* 0x000e22000021f000 */
[----:B------:R-:W-:Y:S02]  /*09b0*/  IMAD R18, R18, R22, RZ ;  /* 0x0000001612127224 */ /* 0x000fe400078e02ff */
[----:B------:R-:W-:-:S04]  /*09c0*/  IMAD R21, R21, R27, RZ ;  /* 0x0000001b15157224 */ /* 0x000fc800078e02ff */
[----:B------:R-:W-:Y:S01]  /*09d0*/  IMAD R21, R18, R27, R21 ;  /* 0x0000001b12157224 */ /* 0x000fe200078e0215 */
[----:B------:R-:W-:-:S03]  /*09e0*/  IABS R18, R20 ;  /* 0x0000001400127213 */ /* 0x000fc60000000000 */
[----:B------:R-:W-:Y:S01]  /*09f0*/  IMAD.IADD R21, R2, 0x1, -R21 ;  /* 0x0000000102157824 */ /* 0x000fe200078e0a15 */
[----:B------:R-:W-:Y:S01]  /*0a00*/  IADD3 R24, PT, PT, RZ, -R18, RZ ;  /* 0x80000012ff187210 */ /* 0x000fe20007ffe0ff */
[----:B0-----:R-:W-:-:S03]  /*0a10*/  IMAD.MOV R23, RZ, RZ, -R19 ;  /* 0x000000ffff177224 */ /* 0x001fc600078e0a13 */
[----:B------:R-:W-:Y:S01]  /*0a20*/  IABS R22, R21 ;  /* 0x0000001500167213 */ /* 0x000fe20000000000 */
[----:B------:R-:W-:Y:S02]  /*0a30*/  IMAD.MOV.U32 R18, RZ, RZ, RZ ;  /* 0x000000ffff127224 */ /* 0x000fe400078e00ff */
[----:B------:R-:W-:-:S04]  /*0a40*/  IMAD R23, R23, R28, RZ ;  /* 0x0000001c17177224 */ /* 0x000fc800078e02ff */
[----:B------:R-:W-:Y:S01]  /*0a50*/  IMAD.HI.U32 R18, R19, R23, R18 ;  /* 0x0000001713127227 */ /* 0x000fe200078e0012 */
[----:B------:R-:W-:-:S03]  /*0a60*/  MOV R19, R24 ;  /* 0x0000001800137202 */ /* 0x000fc60000000f00 */
[----:B------:R-:W-:-:S04]  /*0a70*/  IMAD.MOV.U32 R23, RZ, RZ, R22 ;  /* 0x000000ffff177224 */ /* 0x000fc800078e0016 */
        /* <DEDUP_REMOVED lines=32> */
[----:B------:R-:W-:Y:S01]  /*0c80*/  IMAD R26, R25, R26, RZ ;  /* 0x0000001a191a7224 */ /* 0x000fe200078e02ff */
[----:B-1----:R-:W-:-:S04]  /*0c90*/  IADD3 R30, PT, PT, R28, 0xffffffe, RZ ;  /* 0x0ffffffe1c1e7810 */ /* 0x002fc80007ffe0ff */
[----:B------:R-:W1:Y:S01]  /*0ca0*/  F2I.FTZ.U32.TRUNC.NTZ R21, R30 ;  /* 0x0000001e00157305 */ /* 0x000e62000021f000 */
[----:B------:R-:W-:Y:S02]  /*0cb0*/  IMAD R20, R20, R24, RZ ;  /* 0x0000001814147224 */ /* 0x000fe400078e02ff */
[-C--:B------:R-:W-:Y:S02]  /*0cc0*/  IMAD R27, R27, R31.reuse, RZ ;  /* 0x0000001f1b1b7224 */ /* 0x080fe400078e02ff */
[-C--:B0-----:R-:W-:Y:S02]  /*0cd0*/  IMAD R25, R20, R31.reuse, RZ ;  /* 0x0000001f14197224 */ /* 0x081fe400078e02ff */
[----:B------:R-:W-:-:S04]  /*0ce0*/  IMAD R26, R26, R31, R27 ;  /* 0x0000001f1a1a7224 */ /* 0x000fc800078e021b */
[----:B------:R-:W-:Y:S02]  /*0cf0*/  IMAD R25, R0, R26, R25 ;  /* 0x0000001a00197224 */ /* 0x000fe400078e0219 */
[----:B-1----:R-:W-:Y:S02]  /*0d00*/  IMAD.MOV R20, RZ, RZ, -R21 ;  /* 0x000000ffff147224 */ /* 0x002fe400078e0a15 */
[----:B------:R-:W-:Y:S02]  /*0d10*/  IMAD.IADD R25, R2, 0x1, -R25 ;  /* 0x0000000102197824 */ /* 0x000fe400078e0a19 */
[----:B------:R-:W-:Y:S02]  /*0d20*/  IMAD R27, R20, R23, RZ ;  /* 0x00000017141b7224 */ /* 0x000fe400078e02ff */
[----:B------:R-:W-:Y:S01]  /*0d30*/  IMAD.MOV.U32 R20, RZ, RZ, RZ ;  /* 0x000000ffff147224 */ /* 0x000fe200078e00ff */
[----:B------:R-:W-:Y:S02]  /*0d40*/  IABS R24, R25 ;  /* 0x0000001900187213 */ /* 0x000fe40000000000 */
[----:B------:R-:W-:Y:S01]  /*0d50*/  IABS R26, R22 ;  /* 0x00000016001a7213 */ /* 0x000fe20000000000 */
[----:B------:R-:W-:-:S04]  /*0d60*/  IMAD.HI.U32 R20, R21, R27, R20 ;  /* 0x0000001b15147227 */ /* 0x000fc800078e0014 */
[----:B------:R-:W-:Y:S01]  /*0d70*/  IMAD.MOV.U32 R21, RZ, RZ, R24 ;  /* 0x000000ffff157224 */ /* 0x000fe200078e0018 */
[----:B------:R-:W-:-:S03]  /*0d80*/  IADD3 R26, PT, PT, RZ, -R26, RZ ;  /* 0x8000001aff1a7210 */ /* 0x000fc60007ffe0ff */
[----:B------:R-:W-:-:S04]  /*0d90*/  IMAD.HI.U32 R24, R20, R21, RZ ;  /* 0x0000001514187227 */ /* 0x000fc800078e00ff */
[----:B------:R-:W-:Y:S02]  /*0da0*/  IMAD R26, R24, R26, R21 ;  /* 0x0000001a181a7224 */ /* 0x000fe400078e0215 */
[----:B------:R-:W0:Y:S03]  /*0db0*/  LDC.64 R20, c[0x0][0x488] ;  /* 0x00012200ff147b82 */ /* 0x000e260000000a00 */
        /* <DEDUP_REMOVED lines=18> */
[----:B------:R-:W4:Y:S04]  /*0ee0*/  LDG.E R30, desc[UR4][R18.64] ;  /* 0x00000004121e7981 */ /* 0x000f28000c1e1900 */
[----:B------:R-:W4:Y:S04]  /*0ef0*/  LDG.E R33, desc[UR4][R16.64] ;  /* 0x0000000410217981 */ /* 0x000f28000c1e1900 */
[----:B------:R-:W4:Y:S01]  /*0f00*/  LDG.E R28, desc[UR4][R12.64] ;  /* 0x000000040c1c7981 */ /* 0x000f22000c1e1900 */
[----:B--2---:R-:W-:-:S05]  /*0f10*/  IMAD R24, R0, R31, RZ ;  /* 0x0000001f00187224 */ /* 0x004fca00078e02ff */
[----:B------:R-:W-:-:S04]  /*0f20*/  IABS R25, R24 ;  /* 0x0000001800197213 */ /* 0x000fc80000000000 */
[----:B------:R-:W1:Y:S08]  /*0f30*/  I2F.RP R32, R25 ;  /* 0x0000001900207306 */ /* 0x000e700000209400 */
[----:B-1----:R-:W1:Y:S01]  /*0f40*/  MUFU.RCP R32, R32 ;  /* 0x0000002000207308 */ /* 0x002e620000001000 */
[----:B---3--:R-:W-:Y:S02]  /*0f50*/  IMAD R23, R0, R23, RZ ;  /* 0x0000001700177224 */ /* 0x008fe400078e02ff */
[----:B-----5:R-:W-:-:S02]  /*0f60*/  IMAD R26, R26, R29, RZ ;  /* 0x0000001d1a1a7224 */ /* 0x020fc400078e02ff */
[----:B----4-:R-:W-:Y:S02]  /*0f70*/  IMAD R22, R22, R23, RZ ;  /* 0x0000001716167224 */ /* 0x010fe400078e02ff */
[----:B------:R-:W-:Y:S02]  /*0f80*/  IMAD R30, R29, R30, RZ ;  /* 0x0000001e1d1e7224 */ /* 0x000fe400078e02ff */
[----:B-1----:R-:W-:-:S04]  /*0f90*/  VIADD R34, R32, 0xffffffe ;  /* 0x0ffffffe20227836 */ /* 0x002fc80000000000 */
[----:B------:R-:W1:Y:S01]  /*0fa0*/  F2I.FTZ.U32.TRUNC.NTZ R23, R34 ;  /* 0x0000002200177305 */ /* 0x000e62000021f000 */
[----:B------:R-:W-:Y:S02]  /*0fb0*/  IMAD R33, R0, R33, RZ ;  /* 0x0000002100217224 */ /* 0x000fe400078e02ff */
[----:B------:R-:W-:Y:S02]  /*0fc0*/  IMAD R31, R28, R31, RZ ;  /* 0x0000001f1c1f7224 */ /* 0x000fe400078e02ff */
[-C--:B------:R-:W-:Y:S02]  /*0fd0*/  IMAD R22, R22, R26.reuse, RZ ;  /* 0x0000001a16167224 */ /* 0x080fe400078e02ff */
[----:B------:R-:W-:Y:S02]  /*0fe0*/  IMAD R33, R33, R26, RZ ;  /* 0x0000001a21217224 */ /* 0x000fe400078e02ff */
[-C--:B------:R-:W-:Y:S02]  /*0ff0*/  IMAD R30, R30, R31.reuse, RZ ;  /* 0x0000001f1e1e7224 */ /* 0x080fe400078e02ff */
[----:B------:R-:W-:-:S02]  /*1000*/  IMAD R22, R22, R31, RZ ;  /* 0x0000001f16167224 */ /* 0x000fc400078e02ff */
[-C--:B0-----:R-:W-:Y:S02]  /*1010*/  IMAD R27, R27, R31.reuse, R30 ;  /* 0x0000001f1b1b7224 */ /* 0x081fe400078e021e */
[----:B------:R-:W-:Y:S01]  /*1020*/  IMAD R22, R33, R31, R22 ;  /* 0x0000001f21167224 */ /* 0x000fe200078e0216 */
[----:B-1----:R-:W-:-:S03]  /*1030*/  IADD3 R26, PT, PT, RZ, -R23, RZ ;  /* 0x80000017ff1a7210 */ /* 0x002fc60007ffe0ff */
[----:B------:R-:W-:Y:S02]  /*1040*/  IMAD R27, R0, R27, R22 ;  /* 0x0000001b001b7224 */ /* 0x000fe400078e0216 */
[----:B------:R-:W-:Y:S02]  /*1050*/  IMAD.MOV.U32 R22, RZ, RZ, R26 ;  /* 0x000000ffff167224 */ /* 0x000fe400078e001a */
        /* <DEDUP_REMOVED lines=39> */
[----:B----4-:R-:W-:Y:S02]  /*12d0*/  IMAD R29, R29, R30, RZ ;  /* 0x0000001e1d1d7224 */ /* 0x010fe400078e02ff */
[----:B-----5:R-:W-:Y:S02]  /*12e0*/  IMAD R33, R0, R33, RZ ;  /* 0x0000002100217224 */ /* 0x020fe400078e02ff */
[-C--:B------:R-:W-:Y:S02]  /*12f0*/  IMAD R28, R28, R29.reuse, RZ ;  /* 0x0000001d1c1c7224 */ /* 0x080fe400078e02ff */
[----:B------:R-:W-:Y:S02]  /*1300*/  IMAD R33, R33, R29, RZ ;  /* 0x0000001d21217224 */ /* 0x000fe400078e02ff */
[----:B------:R-:W-:-:S02]  /*1310*/  IMAD R39, R31, R24, RZ ;  /* 0x000000181f277224 */ /* 0x000fc400078e02ff */
[----:B------:R-:W-:Y:S02]  /*1320*/  IMAD R35, R0, R35, RZ ;  /* 0x0000002300237224 */ /* 0x000fe400078e02ff */
[----:B------:R-:W-:Y:S02]  /*1330*/  IMAD R28, R28, R39, RZ ;  /* 0x000000271c1c7224 */ /* 0x000fe400078e02ff */
[----:B------:R-:W-:Y:S01]  /*1340*/  IMAD R32, R0, R37, RZ ;  /* 0x0000002500207224 */ /* 0x000fe200078e02ff */
[----:B------:R-:W1:Y:S01]  /*1350*/  F2I.FTZ.U32.TRUNC.NTZ R25, R34 ;  /* 0x0000002200197305 */ /* 0x000e62000021f000 */
[----:B------:R-:W-:Y:S02]  /*1360*/  IMAD R35, R30, R35, RZ ;  /* 0x000000231e237224 */ /* 0x000fe400078e02ff */
[----:B------:R-:W-:Y:S02]  /*1370*/  IMAD R32, R31, R32, RZ ;  /* 0x000000201f207224 */ /* 0x000fe400078e02ff */
[----:B------:R-:W-:-:S02]  /*1380*/  IMAD R28, R33, R39, R28 ;  /* 0x00000027211c7224 */ /* 0x000fc400078e021c */
[----:B0-----:R-:W-:Y:S02]  /*1390*/  IMAD R27, R0, R27, R32 ;  /* 0x0000001b001b7224 */ /* 0x001fe400078e0220 */
[----:B------:R-:W-:-:S04]  /*13a0*/  IMAD R28, R35, R39, R28 ;  /* 0x00000027231c7224 */ /* 0x000fc800078e021c */
[----:B------:R-:W-:Y:S01]  /*13b0*/  IMAD R27, R24, R27, R28 ;  /* 0x0000001b181b7224 */ /* 0x000fe200078e021c */
[----:B------:R-:W-:Y:S02]  /*13c0*/  IABS R24, R0 ;  /* 0x0000000000187213 */ /* 0x000fe40000000000 */
[----:B-1----:R-:W-:-:S03]  /*13d0*/  IADD3 R29, PT, PT, RZ, -R25, RZ ;  /* 0x80000019ff1d7210 */ /* 0x002fc60007ffe0ff */
[----:B------:R-:W-:Y:S02]  /*13e0*/  IMAD.MOV R30, RZ, RZ, -R24 ;  /* 0x000000ffff1e7224 */ /* 0x000fe400078e0a18 */
[----:B------:R-:W-:Y:S02]  /*13f0*/  HFMA2 R24, -RZ, RZ, 0, 0 ;  /* 0x00000000ff187431 */ /* 0x000fe400000001ff */
[----:B------:R-:W-:Y:S02]  /*1400*/  IMAD.IADD R27, R2, 0x1, -R27 ;  /* 0x00000001021b7824 */ /* 0x000fe400078e0a1b */
[----:B------:R-:W-:-:S03]  /*1410*/  IMAD R29, R29, R26, RZ ;  /* 0x0000001a1d1d7224 */ /* 0x000fc600078e02ff */
[----:B------:R-:W-:Y:S01]  /*1420*/  IABS R28, R27 ;  /* 0x0000001b001c7213 */ /* 0x000fe20000000000 */
        /* <DEDUP_REMOVED lines=12> */
[----:B------:R-:W-:Y:S01]  /*14f0*/  ISETP.NE.AND P1, PT, R0, RZ, PT ;  /* 0x000000ff0000720c */ /* 0x000fe20003f25270 */
[----:B0-----:R-:W-:-:S08]  /*1500*/  IMAD.WIDE R24, R2, 0x4, R24 ;  /* 0x0000000402187825 */ /* 0x001fd000078e0218 */
[----:B------:R-:W-:-:S05]  /*1510*/  @P0 VIADD R28, R28, 0x1 ;  /* 0x000000011c1c0836 */ /* 0x000fca0000000000 */
        /* <DEDUP_REMOVED lines=34> */
.L_x_1490:
[----:B------:R-:W-:Y:S01]  /*1740*/  IMAD R15, R0, R15, RZ ;  /* 0x0000000f000f7224 */ /* 0x000fe200078e02ff */
[----:B------:R-:W-:Y:S01]  /*1750*/  IABS R10, R2 ;  /* 0x00000002000a7213 */ /* 0x000fe20000000000 */
[----:B------:R-:W0:Y:S02]  /*1760*/  LDC.64 R12, c[0x0][0x468] ;  /* 0x00011a00ff0c7b82 */ /* 0x000e240000000a00 */
[----:B------:R-:W-:-:S04]  /*1770*/  IMAD R15, R15, R6, RZ ;  /* 0x000000060f0f7224 */ /* 0x000fc800078e02ff */
[----:B------:R-:W-:-:S04]  /*1780*/  IMAD R15, R15, R14, RZ ;  /* 0x0000000e0f0f7224 */ /* 0x000fc800078e02ff */
[----:B------:R-:W-:-:S04]  /*1790*/  IMAD R15, R15, R16, RZ ;  /* 0x000000100f0f7224 */ /* 0x000fc800078e02ff */
[----:B------:R-:W-:Y:S02]  /*17a0*/  IMAD R17, R15, R18, RZ ;  /* 0x000000120f117224 */ /* 0x000fe400078e02ff */
[----:B------:R-:W2:Y:S03]  /*17b0*/  LDC.64 R14, c[0x0][0x470] ;  /* 0x00011c00ff0e7b82 */ /* 0x000ea60000000a00 */
[----:B------:R-:W-:-:S04]  /*17c0*/  IABS R7, R17 ;  /* 0x0000001100077213 */ /* 0x000fc80000000000 */
[----:B------:R-:W3:Y:S01]  /*17d0*/  I2F.RP R6, R7 ;  /* 0x0000000700067306 */ /* 0x000ee20000209400 */
[----:B0-----:R-:W-:-:S07]  /*17e0*/  IMAD.WIDE R12, R2, 0x4, R12 ;  /* 0x00000004020c7825 */ /* 0x001fce00078e020c */
[----:B---3--:R-:W0:Y:S02]  /*17f0*/  MUFU.RCP R6, R6 ;  /* 0x0000000600067308 */ /* 0x008e240000001000 */
[----:B0-----:R-:W-:-:S06]  /*1800*/  VIADD R4, R6, 0xffffffe ;  /* 0x0ffffffe06047836 */ /* 0x001fcc0000000000 */
[----:B------:R0:W3:Y:S02]  /*1810*/  F2I.FTZ.U32.TRUNC.NTZ R5, R4 ;  /* 0x0000000400057305 */ /* 0x0000e4000021f000 */
[----:B0-----:R-:W-:Y:S01]  /*1820*/  IMAD.MOV.U32 R4, RZ, RZ, RZ ;  /* 0x000000ffff047224 */ /* 0x001fe200078e00ff */
[----:B---3--:R-:W-:-:S05]  /*1830*/  IADD3 R8, PT, PT, RZ, -R5, RZ ;  /* 0x80000005ff087210 */ /* 0x008fca0007ffe0ff */
[----:B------:R-:W-:Y:S01]  /*1840*/  IMAD R9, R8, R7, RZ ;  /* 0x0000000708097224 */ /* 0x000fe200078e02ff */
[----:B------:R-:W-:-:S03]  /*1850*/  IABS R8, R17 ;  /* 0x0000001100087213 */ /* 0x000fc60000000000 */
[----:B------:R-:W-:-:S04]  /*1860*/  IMAD.HI.U32 R5, R5, R9, R4 ;  /* 0x0000000905057227 */ /* 0x000fc800078e0004 */
[----:B------:R-:W-:Y:S02]  /*1870*/  IMAD.MOV R9, RZ, RZ, -R8 ;  /* 0x000000ffff097224 */ /* 0x000fe400078e0a08 */
[----:B------:R-:W-:-:S04]  /*1880*/  IMAD.HI.U32 R8, R5, R10, RZ ;  /* 0x0000000a05087227 */ /* 0x000fc800078e00ff */
[----:B------:R-:W-:Y:S02]  /*1890*/  IMAD R4, R8, R9, R10 ;  /* 0x0000000908047224 */ /* 0x000fe400078e020a */
[----:B------:R-:W0:Y:S03]  /*18a0*/  LDC.64 R10, c[0x0][0x380] ;  /* 0x0000e000ff0a7b82 */ /* 0x000e260000000a00 */
[----:B------:R-:W-:-:S13]  /*18b0*/  ISETP.GT.U32.AND P1, PT, R7, R4, PT ;  /* 0x000000040700720c */ /* 0x000fda0003f24070 */
[-C--:B------:R-:W-:Y:S01]  /*18c0*/  @!P1 IADD3 R4, PT, PT, R4, -R7.reuse, RZ ;  /* 0x8000000704049210 */ /* 0x080fe20007ffe0ff */
[----:B------:R-:W-:Y:S01]  /*18d0*/  @!P1 VIADD R8, R8, 0x1 ;  /* 0x0000000108089836 */ /* 0x000fe20000000000 */
[----:B------:R-:W-:Y:S02]  /*18e0*/  ISETP.NE.AND P1, PT, R17, RZ, PT ;  /* 0x000000ff1100720c */ /* 0x000fe40003f25270 */
[----:B------:R-:W-:Y:S02]  /*18f0*/  ISETP.GE.U32.AND P0, PT, R4, R7, PT ;  /* 0x000000070400720c */ /* 0x000fe40003f06070 */
[----:B------:R-:W-:Y:S01]  /*1900*/  LOP3.LUT R4, R2, R17, RZ, 0x3c, !PT ;  /* 0x0000001102047212 */ /* 0x000fe200078e3cff */
[----:B------:R-:W3:Y:S03]  /*1910*/  LDC.64 R6, c[0x0][0x448] ;  /* 0x00011200ff067b82 */ /* 0x000ee60000000a00 */
[----:B------:R-:W-:-:S05]  /*1920*/  ISETP.GE.AND P2, PT, R4, RZ, PT ;  /* 0x000000ff0400720c */ /* 0x000fca0003f46270 */
[----:B------:R-:W4:Y:S02]  /*1930*/  LDC.64 R4, c[0x0][0x440] ;  /* 0x00011000ff047b82 */ /* 0x000f240000000a00 */
[----:B------:R-:W-:-:S05]  /*1940*/  @P0 VIADD R8, R8, 0x1 ;  /* 0x0000000108080836 */ /* 0x000fca0000000000 */
[----:B------:R-:W-:Y:S02]  /*1950*/  MOV R19, R8 ;  /* 0x0000000800137202 */ /* 0x000fe40000000f00 */
[----:B------:R-:W5:Y:S03]  /*1960*/  LDC.64 R8, c[0x0][0x450] ;  /* 0x00011400ff087b82 */ /* 0x000f660000000a00 */
[----:B------:R-:W-:Y:S01]  /*1970*/  @!P2 IMAD.MOV R19, RZ, RZ, -R19 ;  /* 0x000000ffff13a224 */ /* 0x000fe200078e0a13 */
[----:B------:R-:W-:Y:S01]  /*1980*/  @!P1 LOP3.LUT R19, RZ, R17, RZ, 0x33, !PT ;  /* 0x00000011ff139212 */ /* 0x000fe200078e33ff */
[----:B--2---:R-:W-:-:S04]  /*1990*/  IMAD.WIDE R16, R2, 0x4, R14 ;  /* 0x0000000402107825 */ /* 0x004fc800078e020e */
[----:B------:R2:W-:Y:S04]  /*19a0*/  STG.E desc[UR4][R12.64], R19 ;  /* 0x000000130c007986 */ /* 0x0005e8000c101904 */
[----:B------:R1:W-:Y:S04]  /*19b0*/  STG.E desc[UR4][R16.64], RZ ;  /* 0x000000ff10007986 */ /* 0x0003e8000c101904 */
[----:B----4-:R-:W4:Y:S04]  /*19c0*/  LDG.E R20, desc[UR4][R4.64] ;  /* 0x0000000404147981 */ /* 0x010f28000c1e1900 */
[----:B---3--:R-:W4:Y:S04]  /*19d0*/  LDG.E R23, desc[UR4][R6.64] ;  /* 0x0000000406177981 */ /* 0x008f28000c1e1900 */
[----:B-----5:R-:W3:Y:S04]  /*19e0*/  LDG.E R22, desc[UR4][R8.64] ;  /* 0x0000000408167981 */ /* 0x020ee8000c1e1900 */
[----:B0-----:R-:W5:Y:S01]  /*19f0*/  LDG.E R25, desc[UR4][R10.64] ;  /* 0x000000040a197981 */ /* 0x001f62000c1e1900 */
[----:B------:R-:W0:Y:S03]  /*1a00*/  LDC.64 R14, c[0x0][0x438] ;  /* 0x00010e00ff0e7b82 */ /* 0x000e260000000a00 */
[----:B------:R-:W2:Y:S04]  /*1a10*/  LDG.E R21, desc[UR4][R12.64] ;  /* 0x000000040c157981 */ /* 0x000ea8000c1e1900 */
[----:B0-----:R-:W2:Y:S01]  /*1a20*/  LDG.E R18, desc[UR4][R14.64] ;  /* 0x000000040e127981 */ /* 0x001ea2000c1e1900 */
[----:B----4-:R-:W-:-:S04]  /*1a30*/  IMAD R27, R20, R23, RZ ;  /* 0x00000017141b7224 */ /* 0x010fc800078e02ff */
[----:B------:R-:W-:-:S04]  /*1a40*/  IMAD R23, R0, R27, RZ ;  /* 0x0000001b00177224 */ /* 0x000fc800078e02ff */
[----:B---3--:R-:W-:Y:S01]  /*1a50*/  IMAD R20, R22, R23, RZ ;  /* 0x0000001716147224 */ /* 0x008fe200078e02ff */
[----:B------:R-:W-:-:S03]  /*1a60*/  IADD3 R22, PT, PT, RZ, -R22, RZ ;  /* 0x80000016ff167210 */ /* 0x000fc60007ffe0ff */
[----:B-----5:R-:W-:Y:S02]  /*1a70*/  IMAD R20, R25, R20, RZ ;  /* 0x0000001419147224 */ /* 0x020fe400078e02ff */
[----:B--2---:R-:W-:-:S03]  /*1a80*/  IMAD R21, R0, R21, RZ ;  /* 0x0000001500157224 */ /* 0x004fc600078e02ff */
[----:B------:R-:W-:-:S04]  /*1a90*/  IABS R24, R20 ;  /* 0x0000001400187213 */ /* 0x000fc80000000000 */
[----:B------:R-:W0:Y:S01]  /*1aa0*/  I2F.RP R19, R24 ;  /* 0x0000001800137306 */ /* 0x000e220000209400 */
[----:B------:R-:W-:Y:S02]  /*1ab0*/  IMAD R18, R18, R21, RZ ;  /* 0x0000001512127224 */ /* 0x000fe400078e02ff */
[----:B------:R-:W-:-:S05]  /*1ac0*/  IMAD.MOV.U32 R21, RZ, RZ, R22 ;  /* 0x000000ffff157224 */ /* 0x000fca00078e0016 */
[----:B0-----:R-:W1:Y:S01]  /*1ad0*/  MUFU.RCP R19, R19 ;  /* 0x0000001300137308 */ /* 0x001e620000001000 */
[----:B------:R-:W-:-:S04]  /*1ae0*/  IMAD R18, R18, R27, RZ ;  /* 0x0000001b12127224 */ /* 0x000fc800078e02ff */
[----:B------:R-:W-:-:S04]  /*1af0*/  IMAD R18, R21, R18, RZ ;  /* 0x0000001215127224 */ /* 0x000fc800078e02ff */
[----:B------:R-:W-:-:S05]  /*1b00*/  IMAD R25, R25, R18, R2 ;  /* 0x0000001219197224 */ /* 0x000fca00078e0202 */
[----:B------:R-:W-:Y:S02]  /*1b10*/  IABS R18, R25 ;  /* 0x0000001900127213 */ /* 0x000fe40000000000 */
[----:B------:R-:W-:Y:S01]  /*1b20*/  LOP3.LUT R25, R25, R20, RZ, 0x3c, !PT ;  /* 0x0000001419197212 */ /* 0x000fe200078e3cff */
[----:B-1----:R-:W-:-:S03]  /*1b30*/  VIADD R16, R19, 0xffffffe ;  /* 0x0ffffffe13107836 */ /* 0x002fc60000000000 */
[----:B------:R-:W-:Y:S01]  /*1b40*/  ISETP.GE.AND P2, PT, R25, RZ, PT ;  /* 0x000000ff1900720c */ /* 0x000fe20003f46270 */
[----:B------:R0:W1:Y:S02]  /*1b50*/  F2I.FTZ.U32.TRUNC.NTZ R17, R16 ;  /* 0x0000001000117305 */ /* 0x000064000021f000 */
[----:B0-----:R-:W-:Y:S02]  /*1b60*/  IMAD.MOV.U32 R16, RZ, RZ, RZ ;  /* 0x000000ffff107224 */ /* 0x001fe400078e00ff */
[----:B-1----:R-:W-:-:S05]  /*1b70*/  IMAD.MOV R22, RZ, RZ, -R17 ;  /* 0x000000ffff167224 */ /* 0x002fca00078e0a11 */
[----:B------:R-:W-:Y:S02]  /*1b80*/  MOV R21, R22 ;  /* 0x0000001600157202 */ /* 0x000fe40000000f00 */
[----:B------:R-:W-:-:S03]  /*1b90*/  IABS R22, R20 ;  /* 0x0000001400167213 */ /* 0x000fc60000000000 */
[----:B------:R-:W-:Y:S02]  /*1ba0*/  IMAD R19, R21, R24, RZ ;  /* 0x0000001815137224 */ /* 0x000fe400078e02ff */
[----:B------:R-:W-:Y:S02]  /*1bb0*/  IMAD.MOV R22, RZ, RZ, -R22 ;  /* 0x000000ffff167224 */ /* 0x000fe400078e0a16 */
[----:B------:R-:W-:Y:S01]  /*1bc0*/  IMAD.HI.U32 R16, R17, R19, R16 ;  /* 0x0000001311107227 */ /* 0x000fe200078e0010 */
[----:B------:R-:W-:-:S03]  /*1bd0*/  MOV R19, R18 ;  /* 0x0000001200137202 */ /* 0x000fc60000000f00 */
[----:B------:R-:W-:Y:S02]  /*1be0*/  IMAD.MOV.U32 R17, RZ, RZ, R22 ;  /* 0x000000ffff117224 */ /* 0x000fe400078e0016 */
        /* <DEDUP_REMOVED lines=35> */
[----:B------:R-:W-:Y:S01]  /*1e20*/  IADD3 R24, PT, PT, RZ, -R18, RZ ;  /* 0x80000012ff187210 */ /* 0x000fe20007ffe0ff */
[----:B------:R-:W-:-:S03]  /*1e30*/  IMAD.MOV.U32 R18, RZ, RZ, RZ ;  /* 0x000000ffff127224 */ /* 0x000fc600078e00ff */
[----:B------:R-:W-:Y:S02]  /*1e40*/  IABS R22, R21 ;  /* 0x0000001500167213 */ /* 0x000fe40000000000 */
[----:B------:R-:W-:-:S04]  /*1e50*/  LOP3.LUT R21, R21, R20, RZ, 0x3c, !PT ;  /* 0x0000001415157212 */ /* 0x000fc800078e3cff */
[----:B------:R-:W-:Y:S02]  /*1e60*/  ISETP.GE.AND P2, PT, R21, RZ, PT ;  /* 0x000000ff1500720c */ /* 0x000fe40003f46270 */
[----:B0-----:R-:W-:-:S04]  /*1e70*/  IADD3 R26, PT, PT, R25, 0xffffffe, RZ ;  /* 0x0ffffffe191a7810 */ /* 0x001fc80007ffe0ff */
[----:B------:R-:W0:Y:S02]  /*1e80*/  F2I.FTZ.U32.TRUNC.NTZ R19, R26 ;  /* 0x0000001a00137305 */ /* 0x000e24000021f000 */
[----:B0-----:R-:W-:-:S04]  /*1e90*/  IMAD.MOV R23, RZ, RZ, -R19 ;  /* 0x000000ffff177224 */ /* 0x001fc800078e0a13 */
[----:B------:R-:W-:-:S04]  /*1ea0*/  IMAD R23, R23, R28, RZ ;  /* 0x0000001c17177224 */ /* 0x000fc800078e02ff */
[----:B------:R-:W-:Y:S01]  /*1eb0*/  IMAD.HI.U32 R18, R19, R23, R18 ;  /* 0x0000001713127227 */ /* 0x000fe200078e0012 */
[----:B------:R-:W-:-:S03]  /*1ec0*/  MOV R19, R24 ;  /* 0x0000001800137202 */ /* 0x000fc60000000f00 */
[----:B------:R-:W-:-:S04]  /*1ed0*/  IMAD.MOV.U32 R23, RZ, RZ, R22 ;  /* 0x000000ffff177224 */ /* 0x000fc800078e0016 */
[----:B------:R-:W-:-:S04]  /*1ee0*/  IMAD.HI.U32 R22, R18, R23, RZ ;  /* 0x0000001712167227 */ /* 0x000fc800078e00ff */
[----:B------:R-:W-:Y:S02]  /*1ef0*/  IMAD R23, R22, R19, R23 ;  /* 0x0000001316177224 */ /* 0x000fe400078e0217 */
[----:B------:R-:W0:Y:S03]  /*1f00*/  LDC.64 R18, c[0x0][0x480] ;  /* 0x00012000ff127b82 */ /* 0x000e260000000a00 */
[----:B------:R-:W-:-:S13]  /*1f10*/  ISETP.GT.U32.AND P1, PT, R28, R23, PT ;  /* 0x000000171c00720c */ /* 0x000fda0003f24070 */
[----:B------:R-:W-:Y:S02]  /*1f20*/  @!P1 IMAD.IADD R23, R23, 0x1, -R28 ;  /* 0x0000000117179824 */ /* 0x000fe400078e0a1c */
[----:B------:R-:W-:Y:S01]  /*1f30*/  @!P1 VIADD R22, R22, 0x1 ;  /* 0x0000000116169836 */ /* 0x000fe20000000000 */
[----:B------:R-:W-:Y:S02]  /*1f40*/  ISETP.NE.AND P1, PT, R20, RZ, PT ;  /* 0x000000ff1400720c */ /* 0x000fe40003f25270 */
[----:B------:R-:W-:Y:S01]  /*1f50*/  ISETP.GE.U32.AND P0, PT, R23, R28, PT ;  /* 0x0000001c1700720c */ /* 0x000fe20003f06070 */
[----:B0-----:R-:W-:-:S12]  /*1f60*/  IMAD.WIDE R18, R2, 0x4, R18 ;  /* 0x0000000402127825 */ /* 0x001fd800078e0212 */
        /* <DEDUP_REMOVED lines=26> */
[----:B------:R-:W-:Y:S01]  /*2110*/  IMAD R25, R0, R26, R25 ;  /* 0x0000001a00197224 */ /* 0x000fe200078e0219 */
[----:B------:R-:W-:-:S03]  /*2120*/  IABS R26, R22 ;  /* 0x00000016001a7213 */ /* 0x000fc60000000000 */
[----:B------:R-:W-:Y:S01]  /*2130*/  IMAD.IADD R25, R2, 0x1, -R25 ;  /* 0x0000000102197824 */ /* 0x000fe200078e0a19 */
[----:B------:R-:W-:-:S04]  /*2140*/  IADD3 R26, PT, PT, RZ, -R26, RZ ;  /* 0x8000001aff1a7210 */ /* 0x000fc80007ffe0ff */
[----:B------:R-:W-:Y:S02]  /*2150*/  IABS R24, R25 ;  /* 0x0000001900187213 */ /* 0x000fe40000000000 */
[----:B------:R-:W-:Y:S02]  /*2160*/  LOP3.LUT R25, R25, R22, RZ, 0x3c, !PT ;  /* 0x0000001619197212 */ /* 0x000fe400078e3cff */
[----:B0-----:R-:W-:Y:S02]  /*2170*/  IADD3 R30, PT, PT, R28, 0xffffffe, RZ ;  /* 0x0ffffffe1c1e7810 */ /* 0x001fe40007ffe0ff */
[----:B------:R-:W-:Y:S02]  /*2180*/  ISETP.GE.AND P2, PT, R25, RZ, PT ;  /* 0x000000ff1900720c */ /* 0x000fe40003f46270 */
[----:B------:R-:W0:Y:S02]  /*2190*/  F2I.FTZ.U32.TRUNC.NTZ R21, R30 ;  /* 0x0000001e00157305 */ /* 0x000e24000021f000 */
[----:B0-----:R-:W-:-:S04]  /*21a0*/  IMAD.MOV R20, RZ, RZ, -R21 ;  /* 0x000000ffff147224 */ /* 0x001fc800078e0a15 */
[----:B------:R-:W-:Y:S02]  /*21b0*/  IMAD R27, R20, R23, RZ ;  /* 0x00000017141b7224 */ /* 0x000fe400078e02ff */
[----:B------:R-:W-:-:S04]  /*21c0*/  IMAD.MOV.U32 R20, RZ, RZ, RZ ;  /* 0x000000ffff147224 */ /* 0x000fc800078e00ff */
[----:B------:R-:W-:-:S04]  /*21d0*/  IMAD.HI.U32 R20, R21, R27, R20 ;  /* 0x0000001b15147227 */ /* 0x000fc800078e0014 */
[----:B------:R-:W-:-:S04]  /*21e0*/  IMAD.MOV.U32 R21, RZ, RZ, R24 ;  /* 0x000000ffff157224 */ /* 0x000fc800078e0018 */
[----:B------:R-:W-:-:S04]  /*21f0*/  IMAD.HI.U32 R24, R20, R21, RZ ;  /* 0x0000001514187227 */ /* 0x000fc800078e00ff */
[----:B------:R-:W-:Y:S02]  /*2200*/  IMAD R26, R24, R26, R21 ;  /* 0x0000001a181a7224 */ /* 0x000fe400078e0215 */
[----:B------:R-:W0:Y:S03]  /*2210*/  LDC.64 R20, c[0x0][0x488] ;  /* 0x00012200ff147b82 */ /* 0x000e260000000a00 */
[----:B------:R-:W-:-:S13]  /*2220*/  ISETP.GT.U32.AND P1, PT, R23, R26, PT ;  /* 0x0000001a1700720c */ /* 0x000fda0003f24070 */
[-C--:B------:R-:W-:Y:S01]  /*2230*/  @!P1 IADD3 R26, PT, PT, R26, -R23.reuse, RZ ;  /* 0x800000171a1a9210 */ /* 0x080fe20007ffe0ff */
[----:B------:R-:W-:Y:S01]  /*2240*/  @!P1 VIADD R24, R24, 0x1 ;  /* 0x0000000118189836 */ /* 0x000fe20000000000 */
[----:B------:R-:W-:Y:S02]  /*2250*/  ISETP.NE.AND P1, PT, R22, RZ, PT ;  /* 0x000000ff1600720c */ /* 0x000fe40003f25270 */
[----:B------:R-:W-:Y:S01]  /*2260*/  ISETP.GE.U32.AND P0, PT, R26, R23, PT ;  /* 0x000000171a00720c */ /* 0x000fe20003f06070 */
[----:B0-----:R-:W-:-:S12]  /*2270*/  IMAD.WIDE R20, R2, 0x4, R20 ;  /* 0x0000000402147825 */ /* 0x001fd800078e0214 */
[----:B------:R-:W-:-:S05]  /*2280*/  @P0 VIADD R24, R24, 0x1 ;  /* 0x0000000118180836 */ /* 0x000fca0000000000 */
[----:B------:R-:W-:-:S05]  /*2290*/  MOV R27, R24 ;  /* 0x00000018001b7202 */ /* 0x000fca0000000f00 */
        /* <DEDUP_REMOVED lines=21> */
[----:B------:R-:W-:Y:S01]  /*23f0*/  IMAD R31, R28, R31, RZ ;  /* 0x0000001f1c1f7224 */ /* 0x000fe200078e02ff */
[----:B------:R-:W-:Y:S01]  /*2400*/  IABS R28, R24 ;  /* 0x00000018001c7213 */ /* 0x000fe20000000000 */
[----:B------:R-:W-:Y:S02]  /*2410*/  IMAD R33, R33, R26, RZ ;  /* 0x0000001a21217224 */ /* 0x000fe400078e02ff */
[-C--:B------:R-:W-:Y:S01]  /*2420*/  IMAD R30, R30, R31.reuse, RZ ;  /* 0x0000001f1e1e7224 */ /* 0x080fe200078e02ff */
[----:B------:R-:W-:Y:S01]  /*2430*/  IADD3 R28, PT, PT, RZ, -R28, RZ ;  /* 0x8000001cff1c7210 */ /* 0x000fe20007ffe0ff */
[-C--:B------:R-:W-:Y:S02]  /*2440*/  IMAD R22, R22, R31.reuse, RZ ;  /* 0x0000001f16167224 */ /* 0x080fe400078e02ff */
[----:B0-----:R-:W-:-:S02]  /*2450*/  IMAD R27, R27, R31, R30 ;  /* 0x0000001f1b1b7224 */ /* 0x001fc400078e021e */
[----:B------:R-:W-:Y:S02]  /*2460*/  IMAD R22, R33, R31, R22 ;  /* 0x0000001f21167224 */ /* 0x000fe400078e0216 */
[----:B-1----:R-:W-:Y:S02]  /*2470*/  VIADD R34, R32, 0xffffffe ;  /* 0x0ffffffe20227836 */ /* 0x002fe40000000000 */
[----:B------:R-:W-:Y:S02]  /*2480*/  IMAD R27, R0, R27, R22 ;  /* 0x0000001b001b7224 */ /* 0x000fe400078e0216 */
[----:B------:R-:W0:Y:S02]  /*2490*/  F2I.FTZ.U32.TRUNC.NTZ R23, R34 ;  /* 0x0000002200177305 */ /* 0x000e24000021f000 */
[----:B------:R-:W-:Y:S01]  /*24a0*/  IMAD.IADD R27, R2, 0x1, -R27 ;  /* 0x00000001021b7824 */ /* 0x000fe200078e0a1b */
[----:B0-----:R-:W-:-:S05]  /*24b0*/  IADD3 R26, PT, PT, RZ, -R23, RZ ;  /* 0x80000017ff1a7210 */ /* 0x001fca0007ffe0ff */
[----:B------:R-:W-:Y:S01]  /*24c0*/  IMAD.MOV.U32 R22, RZ, RZ, R26 ;  /* 0x000000ffff167224 */ /* 0x000fe200078e001a */
[----:B------:R-:W-:Y:S02]  /*24d0*/  IABS R26, R27 ;  /* 0x0000001b001a7213 */ /* 0x000fe40000000000 */
[----:B------:R-:W-:Y:S01]  /*24e0*/  LOP3.LUT R27, R27, R24, RZ, 0x3c, !PT ;  /* 0x000000181b1b7212 */ /* 0x000fe200078e3cff */
[----:B------:R-:W-:Y:S02]  /*24f0*/  IMAD R29, R22, R25, RZ ;  /* 0x00000019161d7224 */ /* 0x000fe400078e02ff */
[----:B------:R-:W-:Y:S01]  /*2500*/  IMAD.MOV.U32 R22, RZ, RZ, RZ ;  /* 0x000000ffff167224 */ /* 0x000fe200078e00ff */
[----:B------:R-:W-:-:S03]  /*2510*/  ISETP.GE.AND P2, PT, R27, RZ, PT ;  /* 0x000000ff1b00720c */ /* 0x000fc60003f46270 */
        /* <DEDUP_REMOVED lines=35> */
[----:B------:R-:W-:Y:S01]  /*2750*/  IMAD R33, R33, R29, RZ ;  /* 0x0000001d21217224 */ /* 0x000fe200078e02ff */
[----:B-1----:R-:W-:Y:S01]  /*2760*/  IADD3 R29, PT, PT, RZ, -R25, RZ ;  /* 0x80000019ff1d7210 */ /* 0x002fe20007ffe0ff */
[----:B------:R-:W-:-:S04]  /*2770*/  IMAD R39, R31, R24, RZ ;  /* 0x000000181f277224 */ /* 0x000fc800078e02ff */
[----:B------:R-:W-:Y:S02]  /*2780*/  IMAD R29, R29, R26, RZ ;  /* 0x0000001a1d1d7224 */ /* 0x000fe400078e02ff */
[----:B------:R-:W-:Y:S02]  /*2790*/  IMAD R35, R0, R35, RZ ;  /* 0x0000002300237224 */ /* 0x000fe400078e02ff */
[----:B------:R-:W-:Y:S02]  /*27a0*/  IMAD R28, R28, R39, RZ ;  /* 0x000000271c1c7224 */ /* 0x000fe400078e02ff */
[----:B------:R-:W-:Y:S02]  /*27b0*/  IMAD R32, R0, R37, RZ ;  /* 0x0000002500207224 */ /* 0x000fe400078e02ff */
[----:B------:R-:W-:Y:S02]  /*27c0*/  IMAD R35, R30, R35, RZ ;  /* 0x000000231e237224 */ /* 0x000fe400078e02ff */
[----:B------:R-:W-:-:S02]  /*27d0*/  IMAD R32, R31, R32, RZ ;  /* 0x000000201f207224 */ /* 0x000fc400078e02ff */
[----:B------:R-:W-:Y:S02]  /*27e0*/  IMAD R28, R33, R39, R28 ;  /* 0x00000027211c7224 */ /* 0x000fe400078e021c */
[----:B0-----:R-:W-:Y:S02]  /*27f0*/  IMAD R27, R0, R27, R32 ;  /* 0x0000001b001b7224 */ /* 0x001fe400078e0220 */
[----:B------:R-:W-:-:S04]  /*2800*/  IMAD R28, R35, R39, R28 ;  /* 0x00000027231c7224 */ /* 0x000fc800078e021c */
[----:B------:R-:W-:Y:S01]  /*2810*/  IMAD R27, R24, R27, R28 ;  /* 0x0000001b181b7224 */ /* 0x000fe200078e021c */
[----:B------:R-:W-:-:S03]  /*2820*/  IABS R24, R0 ;  /* 0x0000000000187213 */ /* 0x000fc60000000000 */
[----:B------:R-:W-:Y:S02]  /*2830*/  IMAD.IADD R27, R2, 0x1, -R27 ;  /* 0x00000001021b7824 */ /* 0x000fe400078e0a1b */
[----:B------:R-:W-:Y:S02]  /*2840*/  IMAD.MOV R30, RZ, RZ, -R24 ;  /* 0x000000ffff1e7224 */ /* 0x000fe400078e0a18 */
[----:B------:R-:W-:Y:S01]  /*2850*/  HFMA2 R24, -RZ, RZ, 0, 0 ;  /* 0x00000000ff187431 */ /* 0x000fe200000001ff */
[----:B------:R-:W-:Y:S02]  /*2860*/  IABS R28, R27 ;  /* 0x0000001b001c7213 */ /* 0x000fe40000000000 */
[----:B------:R-:W-:-:S04]  /*2870*/  LOP3.LUT R27, R27, R0, RZ, 0x3c, !PT ;  /* 0x000000001b1b7212 */ /* 0x000fc800078e3cff */
[----:B------:R-:W-:Y:S01]  /*2880*/  ISETP.GE.AND P2, PT, R27, RZ, PT ;  /* 0x000000ff1b00720c */ /* 0x000fe20003f46270 */
[----:B------:R-:W-:-:S04]  /*2890*/  IMAD.HI.U32 R24, R25, R29, R24 ;  /* 0x0000001d19187227 */ /* 0x000fc800078e0018 */
[----:B------:R-:W-:Y:S02]  /*28a0*/  IMAD.MOV.U32 R29, RZ, RZ, R28 ;  /* 0x000000ffff1d7224 */ /* 0x000fe400078e001c */
[----:B------:R-:W-:Y:S02]  /*28b0*/  IMAD.MOV.U32 R25, RZ, RZ, R30 ;  /* 0x000000ffff197224 */ /* 0x000fe400078e001e */
        /* <DEDUP_REMOVED lines=18> */
[----:B------:R-:W4:Y:S04]  /*29e0*/  LDG.E R11, desc[UR4][R10.64] ;  /* 0x000000040a0b7981 */ /* 0x000f28000c1e1900 */
[----:B------:R-:W5:Y:S04]  /*29f0*/  LDG.E R17, desc[UR4][R16.64] ;  /* 0x0000000410117981 */ /* 0x000f68000c1e1900 */
[----:B------:R-:W5:Y:S04]  /*2a00*/  LDG.E R19, desc[UR4][R18.64] ;  /* 0x0000000412137981 */ /* 0x000f68000c1e1900 */
[----:B------:R-:W5:Y:S04]  /*2a10*/  LDG.E R21, desc[UR4][R20.64] ;  /* 0x0000000414157981 */ /* 0x000f68000c1e1900 */
[----:B------:R-:W5:Y:S01]  /*2a20*/  LDG.E R22, desc[UR4][R22.64] ;  /* 0x0000000416167981 */ /* 0x000f62000c1e1900 */
[----:B0-----:R-:W-:-:S04]  /*2a30*/  IMAD R25, R0, R13, RZ ;  /* 0x0000000d00197224 */ /* 0x001fc800078e02ff */
[----:B--2---:R-:W-:Y:S02]  /*2a40*/  IMAD R25, R14, R25, RZ ;  /* 0x000000190e197224 */ /* 0x004fe400078e02ff */
[----:B---3--:R-:W-:Y:S02]  /*2a50*/  IMAD R12, R4, R7, RZ ;  /* 0x00000007040c7224 */ /* 0x008fe400078e02ff */
[----:B------:R-:W0:Y:S02]  /*2a60*/  LDC.64 R4, c[0x0][0x4a0] ;  /* 0x00012800ff047b82 */ /* 0x000e240000000a00 */
[----:B------:R-:W-:Y:S02]  /*2a70*/  IMAD R25, R25, R12, RZ ;  /* 0x0000000c19197224 */ /* 0x000fe400078e02ff */
[----:B----4-:R-:W-:Y:S02]  /*2a80*/  IMAD R14, R8, R11, RZ ;  /* 0x0000000b080e7224 */ /* 0x010fe400078e02ff */
[----:B-----5:R-:W-:-:S02]  /*2a90*/  IMAD R6, R0, R17, RZ ;  /* 0x0000001100067224 */ /* 0x020fc400078e02ff */
[----:B------:R-:W-:Y:S02]  /*2aa0*/  IMAD R25, R25, R14, RZ ;  /* 0x0000000e19197224 */ /* 0x000fe400078e02ff */
[----:B------:R-:W-:Y:S02]  /*2ab0*/  IMAD R6, R6, R12, RZ ;  /* 0x0000000c06067224 */ /* 0x000fe400078e02ff */
[----:B------:R-:W-:Y:S02]  /*2ac0*/  IMAD R8, R0, R19, RZ ;  /* 0x0000001300087224 */ /* 0x000fe400078e02ff */
[----:B------:R-:W-:Y:S02]  /*2ad0*/  IMAD R25, R6, R14, R25 ;  /* 0x0000000e06197224 */ /* 0x000fe400078e0219 */
[----:B------:R-:W-:Y:S02]  /*2ae0*/  IMAD R8, R7, R8, RZ ;  /* 0x0000000807087224 */ /* 0x000fe400078e02ff */
[----:B------:R-:W-:-:S02]  /*2af0*/  IMAD R21, R0, R21, RZ ;  /* 0x0000001500157224 */ /* 0x000fc400078e02ff */
[----:B------:R-:W-:Y:S02]  /*2b00*/  IMAD R8, R8, R14, R25 ;  /* 0x0000000e08087224 */ /* 0x000fe400078e0219 */
[----:B------:R-:W-:Y:S02]  /*2b10*/  IMAD R11, R11, R22, R28 ;  /* 0x000000160b0b7224 */ /* 0x000fe400078e021c */
[----:B------:R-:W-:Y:S02]  /*2b20*/  IMAD R8, R21, R14, R8 ;  /* 0x0000000e15087224 */ /* 0x000fe400078e0208 */
[----:B0-----:R-:W-:-:S04]  /*2b30*/  IMAD.WIDE R4, R2, 0x4, R4 ;  /* 0x0000000402047825 */ /* 0x001fc800078e0204 */
[----:B------:R-:W-:-:S04]  /*2b40*/  IMAD R11, R0, R11, R8 ;  /* 0x0000000b000b7224 */ /* 0x000fc800078e0208 */
[----:B------:R-:W-:-:S05]  /*2b50*/  IMAD.IADD R11, R2, 0x1, -R11 ;  /* 0x00000001020b7824 */ /* 0x000fca00078e0a0b */
[----:B------:R0:W-:Y:S01]  /*2b60*/  STG.E desc[UR4][R4.64], R11 ;  /* 0x0000000b04007986 */ /* 0x0001e2000c101904 */
[----:B------:R-:W-:Y:S05]  /*2b70*/  BRA `(.L_x_1491) ;  /* 0x0000001400087947 */ /* 0x000fea0003800000 */
.L_x_1489:
        /* <DEDUP_REMOVED lines=8> */
[-C--:B------:R-:W-:Y:S02]  /*2c00*/  IABS R7, R17.reuse ;  /* 0x0000001100077213 */ /* 0x080fe40000000000 */
[----:B------:R-:W-:Y:S02]  /*2c10*/  IABS R11, R17 ;  /* 0x00000011000b7213 */ /* 0x000fe40000000000 */
[----:B------:R-:W3:Y:S08]  /*2c20*/  I2F.RP R6, R7 ;  /* 0x0000000700067306 */ /* 0x000ef00000209400 */
[----:B---3--:R-:W3:Y:S02]  /*2c30*/  MUFU.RCP R6, R6 ;  /* 0x0000000600067308 */ /* 0x008ee40000001000 */
[----:B---3--:R-:W-:Y:S01]  /*2c40*/  VIADD R4, R6, 0xffffffe ;  /* 0x0ffffffe06047836 */ /* 0x008fe20000000000 */
[----:B------:R-:W-:-:S05]  /*2c50*/  IADD3 R6, PT, PT, RZ, -R11, RZ ;  /* 0x8000000bff067210 */ /* 0x000fca0007ffe0ff */
[----:B------:R3:W4:Y:S02]  /*2c60*/  F2I.FTZ.U32.TRUNC.NTZ R5, R4 ;  /* 0x0000000400057305 */ /* 0x000724000021f000 */
[----:B---3--:R-:W-:Y:S01]  /*2c70*/  IMAD.MOV.U32 R4, RZ, RZ, RZ ;  /* 0x000000ffff047224 */ /* 0x008fe200078e00ff */
[----:B----4-:R-:W-:-:S05]  /*2c80*/  IADD3 R8, PT, PT, RZ, -R5, RZ ;  /* 0x80000005ff087210 */ /* 0x010fca0007ffe0ff */
[----:B------:R-:W-:Y:S02]  /*2c90*/  IMAD R9, R8, R7, RZ ;  /* 0x0000000708097224 */ /* 0x000fe400078e02ff */
[----:B------:R-:W-:Y:S02]  /*2ca0*/  IMAD.MOV.U32 R8, RZ, RZ, R10 ;  /* 0x000000ffff087224 */ /* 0x000fe400078e000a */
[----:B------:R-:W-:Y:S01]  /*2cb0*/  IMAD.HI.U32 R5, R5, R9, R4 ;  /* 0x0000000905057227 */ /* 0x000fe200078e0004 */
[----:B------:R-:W3:Y:S05]  /*2cc0*/  LDC.64 R10, c[0x0][0x450] ;  /* 0x00011400ff0a7b82 */ /* 0x000eea0000000a00 */
[----:B------:R-:W-:-:S04]  /*2cd0*/  IMAD.HI.U32 R5, R5, R8, RZ ;  /* 0x0000000805057227 */ /* 0x000fc800078e00ff */
[----:B------:R-:W-:-:S05]  /*2ce0*/  IMAD R4, R5, R6, R8 ;  /* 0x0000000605047224 */ /* 0x000fca00078e0208 */
[----:B------:R-:W-:-:S13]  /*2cf0*/  ISETP.GT.U32.AND P1, PT, R7, R4, PT ;  /* 0x000000040700720c */ /* 0x000fda0003f24070 */
[----:B------:R-:W-:Y:S02]  /*2d00*/  @!P1 IMAD.IADD R4, R4, 0x1, -R7 ;  /* 0x0000000104049824 */ /* 0x000fe400078e0a07 */
[----:B------:R-:W-:Y:S01]  /*2d10*/  @!P1 VIADD R5, R5, 0x1 ;  /* 0x0000000105059836 */ /* 0x000fe20000000000 */
[----:B------:R-:W-:Y:S02]  /*2d20*/  ISETP.NE.AND P1, PT, R17, RZ, PT ;  /* 0x000000ff1100720c */ /* 0x000fe40003f25270 */
[----:B------:R-:W-:Y:S02]  /*2d30*/  ISETP.GE.U32.AND P0, PT, R4, R7, PT ;  /* 0x000000070400720c */ /* 0x000fe40003f06070 */
[----:B------:R-:W4:Y:S01]  /*2d40*/  LDC.64 R6, c[0x0][0x468] ;  /* 0x00011a00ff067b82 */ /* 0x000f220000000a00 */
[----:B------:R-:W-:-:S04]  /*2d50*/  LOP3.LUT R4, R2, R17, RZ, 0x3c, !PT ;  /* 0x0000001102047212 */ /* 0x000fc800078e3cff */
[----:B------:R-:W-:-:S06]  /*2d60*/  ISETP.GE.AND P2, PT, R4, RZ, PT ;  /* 0x000000ff0400720c */ /* 0x000fcc0003f46270 */
[----:B------:R-:W-:-:S05]  /*2d70*/  @P0 IADD3 R5, PT, PT, R5, 0x1, RZ ;  /* 0x0000000105050810 */ /* 0x000fca0007ffe0ff */
[----:B------:R-:W-:Y:S02]  /*2d80*/  IMAD.MOV.U32 R19, RZ, RZ, R5 ;  /* 0x000000ffff137224 */ /* 0x000fe400078e0005 */
[----:B------:R-:W5:Y:S02]  /*2d90*/  LDC.64 R4, c[0x0][0x380] ;  /* 0x0000e000ff047b82 */ /* 0x000f640000000a00 */
[----:B------:R-:W-:Y:S01]  /*2da0*/  @!P2 IMAD.MOV R19, RZ, RZ, -R19 ;  /* 0x000000ffff13a224 */ /* 0x000fe200078e0a13 */
[----:B------:R-:W-:Y:S01]  /*2db0*/  @!P1 LOP3.LUT R19, RZ, R17, RZ, 0x33, !PT ;  /* 0x00000011ff139212 */ /* 0x000fe200078e33ff */
[----:B----4-:R-:W-:-:S05]  /*2dc0*/  IMAD.WIDE R6, R2, 0x4, R6 ;  /* 0x0000000402067825 */ /* 0x010fca00078e0206 */
[----:B------:R4:W-:Y:S04]  /*2dd0*/  STG.E desc[UR4][R6.64], R19 ;  /* 0x0000001306007986 */ /* 0x0009e8000c101904 */
[----:B--2---:R-:W2:Y:S04]  /*2de0*/  LDG.E R17, desc[UR4][R14.64] ;  /* 0x000000040e117981 */ /* 0x004ea8000c1e1900 */
[----:B0-----:R-:W2:Y:S04]  /*2df0*/  LDG.E R18, desc[UR4][R12.64] ;  /* 0x000000040c127981 */ /* 0x001ea8000c1e1900 */
[----:B---3--:R-:W3:Y:S04]  /*2e00*/  LDG.E R20, desc[UR4][R10.64] ;  /* 0x000000040a147981 */ /* 0x008ee8000c1e1900 */
[----:B-----5:R-:W5:Y:S01]  /*2e10*/  LDG.E R21, desc[UR4][R4.64] ;  /* 0x0000000404157981 */ /* 0x020f62000c1e1900 */
[----:B------:R-:W0:Y:S03]  /*2e20*/  LDC.64 R8, c[0x0][0x438] ;  /* 0x00010e00ff087b82 */ /* 0x000e260000000a00 */
[----:B0-----:R-:W5:Y:S01]  /*2e30*/  LDG.E R16, desc[UR4][R8.64] ;  /* 0x0000000408107981 */ /* 0x001f62000c1e1900 */
[----:B----4-:R-:W-:-:S02]  /*2e40*/  IMAD R19, R0, R19, RZ ;  /* 0x0000001300137224 */ /* 0x010fc400078e02ff */
[----:B--2---:R-:W-:-:S04]  /*2e50*/  IMAD R25, R17, R18, RZ ;  /* 0x0000001211197224 */ /* 0x004fc800078e02ff */
[----:B------:R-:W-:-:S04]  /*2e60*/  IMAD R17, R0, R25, RZ ;  /* 0x0000001900117224 */ /* 0x000fc800078e02ff */
[----:B---3--:R-:W-:Y:S02]  /*2e70*/  IMAD R18, R20, R17, RZ ;  /* 0x0000001114127224 */ /* 0x008fe400078e02ff */
[----:B------:R-:W-:Y:S02]  /*2e80*/  IMAD.MOV R20, RZ, RZ, -R20 ;  /* 0x000000ffff147224 */ /* 0x000fe400078e0a14 */
[----:B-----5:R-:W-:-:S05]  /*2e90*/  IMAD R18, R21, R18, RZ ;  /* 0x0000001215127224 */ /* 0x020fca00078e02ff */
[----:B------:R-:W-:-:S04]  /*2ea0*/  IABS R23, R18 ;  /* 0x0000001200177213 */ /* 0x000fc80000000000 */
[----:B------:R-:W0:Y:S01]  /*2eb0*/  I2F.RP R22, R23 ;  /* 0x0000001700167306 */ /* 0x000e220000209400 */
[----:B------:R-:W-:Y:S02]  /*2ec0*/  IMAD R16, R16, R19, RZ ;  /* 0x0000001310107224 */ /* 0x000fe400078e02ff */
[----:B------:R-:W-:-:S05]  /*2ed0*/  IMAD.MOV.U32 R19, RZ, RZ, R20 ;  /* 0x000000ffff137224 */ /* 0x000fca00078e0014 */
[----:B0-----:R-:W0:Y:S01]  /*2ee0*/  MUFU.RCP R22, R22 ;  /* 0x0000001600167308 */ /* 0x001e220000001000 */
[----:B------:R-:W-:-:S04]  /*2ef0*/  IMAD R16, R16, R25, RZ ;  /* 0x0000001910107224 */ /* 0x000fc800078e02ff */
[----:B------:R-:W-:-:S04]  /*2f00*/  IMAD R16, R19, R16, RZ ;  /* 0x0000001013107224 */ /* 0x000fc800078e02ff */
[----:B------:R-:W-:-:S05]  /*2f10*/  IMAD R19, R21, R16, R2 ;  /* 0x0000001015137224 */ /* 0x000fca00078e0202 */
[----:B------:R-:W-:Y:S02]  /*2f20*/  IABS R25, R19 ;  /* 0x0000001300197213 */ /* 0x000fe40000000000 */
[----:B------:R-:W-:Y:S02]  /*2f30*/  LOP3.LUT R19, R19, R18, RZ, 0x3c, !PT ;  /* 0x0000001213137212 */ /* 0x000fe400078e3cff */
[----:B0-----:R-:W-:Y:S02]  /*2f40*/  IADD3 R17, PT, PT, R22, 0xffffffe, RZ ;  /* 0x0ffffffe16117810 */ /* 0x001fe40007ffe0ff */
[----:B------:R-:W-:-:S04]  /*2f50*/  ISETP.GE.AND P2, PT, R19, RZ, PT ;  /* 0x000000ff1300720c */ /* 0x000fc80003f46270 */
[----:B------:R-:W0:Y:S02]  /*2f60*/  F2I.FTZ.U32.TRUNC.NTZ R17, R17 ;  /* 0x0000001100117305 */ /* 0x000e24000021f000 */
[----:B0-----:R-:W-:-:S05]  /*2f70*/  IADD3 R20, PT, PT, RZ, -R17, RZ ;  /* 0x80000011ff147210 */ /* 0x001fca0007ffe0ff */
[----:B------:R-:W-:Y:S01]  /*2f80*/  IMAD.MOV.U32 R16, RZ, RZ, R20 ;  /* 0x000000ffff107224 */ /* 0x000fe200078e0014 */
[----:B------:R-:W-:-:S03]  /*2f90*/  IABS R20, R18 ;  /* 0x0000001200147213 */ /* 0x000fc60000000000 */
[----:B------:R-:W-:Y:S01]  /*2fa0*/  IMAD R21, R16, R23, RZ ;  /* 0x0000001710157224 */ /* 0x000fe200078e02ff */
[----:B------:R-:W-:Y:S01]  /*2fb0*/  IADD3 R20, PT, PT, RZ, -R20, RZ ;  /* 0x80000014ff147210 */ /* 0x000fe20007ffe0ff */
[----:B------:R-:W-:-:S04]  /*2fc0*/  IMAD.MOV.U32 R16, RZ, RZ, RZ ;  /* 0x000000ffff107224 */ /* 0x000fc800078e00ff */
        /* <DEDUP_REMOVED lines=9> */
[----:B------:R-:W-:Y:S02]  /*3060*/  ISETP.GE.U32.AND P0, PT, R20, R23, PT ;  /* 0x000000171400720c */ /* 0x000fe40003f06070 */
[----:B------:R-:W0:Y:S11]  /*3070*/  LDC.64 R20, c[0x0][0x478] ;  /* 0x00011e00ff147b82 */ /* 0x000e360000000a00 */
[----:B------:R-:W-:-:S05]  /*3080*/  @P0 IADD3 R22, PT, PT, R22, 0x1, RZ ;  /* 0x0000000116160810 */ /* 0x000fca0007ffe0ff */
[----:B------:R-:W-:Y:S01]  /*3090*/  @!P2 IMAD.MOV R22, RZ, RZ, -R22 ;  /* 0x000000ffff16a224 */ /* 0x000fe200078e0a16 */
[----:B------:R-:W-:-:S05]  /*30a0*/  @!P1 LOP3.LUT R22, RZ, R18, RZ, 0x33, !PT ;  /* 0x00000012ff169212 */ /* 0x000fca00078e33ff */
[----:B------:R-:W-:Y:S01]  /*30b0*/  STG.E desc[UR4][R16.64], R22 ;  /* 0x0000001610007986 */ /* 0x000fe2000c101904 */
[----:B0-----:R-:W-:-:S05]  /*30c0*/  IMAD.WIDE R18, R2, 0x4, R20 ;  /* 0x0000000402127825 */ /* 0x001fca00078e0214 */
[----:B------:R0:W-:Y:S04]  /*30d0*/  STG.E desc[UR4][R18.64], RZ ;  /* 0x000000ff12007986 */ /* 0x0001e8000c101904 */
[----:B------:R-:W2:Y:S04]  /*30e0*/  LDG.E R20, desc[UR4][R10.64] ;  /* 0x000000040a147981 */ /* 0x000ea8000c1e1900 */
[----:B------:R-:W2:Y:S04]  /*30f0*/  LDG.E R27, desc[UR4][R4.64] ;  /* 0x00000004041b7981 */ /* 0x000ea8000c1e1900 */
[----:B------:R-:W3:Y:S04]  /*3100*/  LDG.E R25, desc[UR4][R12.64] ;  /* 0x000000040c197981 */ /* 0x000ee8000c1e1900 */
[----:B------:R-:W0:Y:S04]  /*3110*/  LDG.E R21, desc[UR4][R6.64] ;  /* 0x0000000406157981 */ /* 0x000e28000c1e1900 */
[----:B------:R-:W4:Y:S04]  /*3120*/  LDG.E R23, desc[UR4][R8.64] ;  /* 0x0000000408177981 */ /* 0x000f28000c1e1900 */
[----:B------:R-:W5:Y:S04]  /*3130*/  LDG.E R24, desc[UR4][R14.64] ;  /* 0x000000040e187981 */ /* 0x000f68000c1e1900 */
[----:B------:R-:W5:Y:S01]  /*3140*/  LDG.E R29, desc[UR4][R16.64] ;  /* 0x00000004101d7981 */ /* 0x000f62000c1e1900 */
[----:B--2---:R-:W-:-:S02]  /*3150*/  IMAD R31, R20, R27, RZ ;  /* 0x0000001b141f7224 */ /* 0x004fc400078e02ff */
[----:B---3--:R-:W-:-:S04]  /*3160*/  IMAD R20, R0, R25, RZ ;  /* 0x0000001900147224 */ /* 0x008fc800078e02ff */
[----:B------:R-:W-:Y:S02]  /*3170*/  IMAD R20, R20, R31, RZ ;  /* 0x0000001f14147224 */ /* 0x000fe400078e02ff */
[----:B0-----:R-:W-:-:S03]  /*3180*/  IMAD R18, R0, R21, RZ ;  /* 0x0000001500127224 */ /* 0x001fc600078e02ff */
[----:B------:R-:W-:Y:S01]  /*3190*/  IABS R27, R20 ;  /* 0x00000014001b7213 */ /* 0x000fe20000000000 */
[----:B----4-:R-:W-:Y:S01]  /*31a0*/  IMAD R18, R23, R18, RZ ;  /* 0x0000001217127224 */ /* 0x010fe200078e02ff */
[----:B------:R-:W-:Y:S01]  /*31b0*/  IABS R23, R20 ;  /* 0x0000001400177213 */ /* 0x000fe20000000000 */
[----:B-----5:R-:W-:Y:S01]  /*31c0*/  IMAD R24, R24, R25, RZ ;  /* 0x0000001918187224 */ /* 0x020fe200078e02ff */
[----:B------:R-:W0:Y:S02]  /*31d0*/  I2F.RP R22, R27 ;  /* 0x0000001b00167306 */ /* 0x000e240000209400 */
[----:B------:R-:W-:Y:S01]  /*31e0*/  IADD3 R23, PT, PT, RZ, -R23, RZ ;  /* 0x80000017ff177210 */ /* 0x000fe20007ffe0ff */
[----:B------:R-:W-:Y:S02]  /*31f0*/  IMAD R29, R0, R29, RZ ;  /* 0x0000001d001d7224 */ /* 0x000fe400078e02ff */
[-C--:B------:R-:W-:Y:S02]  /*3200*/  IMAD R18, R18, R24.reuse, RZ ;  /* 0x0000001812127224 */ /* 0x080fe400078e02ff */
[----:B------:R-:W-:-:S02]  /*3210*/  IMAD R29, R29, R24, RZ ;  /* 0x000000181d1d7224 */ /* 0x000fc400078e02ff */
[----:B------:R-:W-:-:S04]  /*3220*/  IMAD R18, R18, R31, RZ ;  /* 0x0000001f12127224 */ /* 0x000fc800078e02ff */
[----:B------:R-:W-:Y:S01]  /*3230*/  IMAD R29, R29, R31, R18 ;  /* 0x0000001f1d1d7224 */ /* 0x000fe200078e0212 */
[----:B0-----:R-:W0:Y:S03]  /*3240*/  MUFU.RCP R22, R22 ;  /* 0x0000001600167308 */ /* 0x001e260000001000 */
[----:B------:R-:W-:Y:S02]  /*3250*/  IMAD.IADD R29, R2, 0x1, -R29 ;  /* 0x00000001021d7824 */ /* 0x000fe400078e0a1d */
[----:B0-----:R-:W-:-:S03]  /*3260*/  VIADD R19, R22, 0xffffffe ;  /* 0x0ffffffe16137836 */ /* 0x001fc60000000000 */
[----:B------:R-:W-:Y:S02]  /*3270*/  IABS R22, R29 ;  /* 0x0000001d00167213 */ /* 0x000fe40000000000 */
[----:B------:R-:W-:Y:S01]  /*3280*/  LOP3.LUT R29, R29, R20, RZ, 0x3c, !PT ;  /* 0x000000141d1d7212 */ /* 0x000fe200078e3cff */
[----:B------:R-:W0:Y:S03]  /*3290*/  F2I.FTZ.U32.TRUNC.NTZ R19, R19 ;  /* 0x0000001300137305 */ /* 0x000e26000021f000 */
[----:B------:R-:W-:Y:S02]  /*32a0*/  ISETP.GE.AND P2, PT, R29, RZ, PT ;  /* 0x000000ff1d00720c */ /* 0x000fe40003f46270 */
[----:B0-----:R-:W-:-:S05]  /*32b0*/  IADD3 R21, PT, PT, RZ, -R19, RZ ;  /* 0x80000013ff157210 */ /* 0x001fca0007ffe0ff */
[----:B------:R-:W-:-:S04]  /*32c0*/  IMAD.MOV.U32 R18, RZ, RZ, R21 ;  /* 0x000000ffff127224 */ /* 0x000fc800078e0015 */
[----:B------:R-:W-:Y:S02]  /*32d0*/  IMAD R21, R18, R27, RZ ;  /* 0x0000001b12157224 */ /* 0x000fe400078e02ff */
[----:B------:R-:W-:-:S04]  /*32e0*/  IMAD.MOV.U32 R18, RZ, RZ, RZ ;  /* 0x000000ffff127224 */ /* 0x000fc800078e00ff */
[----:B------:R-:W-:-:S04]  /*32f0*/  IMAD.HI.U32 R18, R19, R21, R18 ;  /* 0x0000001513127227 */ /* 0x000fc800078e0012 */
        /* <DEDUP_REMOVED lines=33> */
[-C--:B0-----:R-:W-:Y:S01]  /*3510*/  IMAD R25, R20, R31.reuse, RZ ;  /* 0x0000001f14197224 */ /* 0x081fe200078e02ff */
[----:B--2---:R-:W0:Y:S01]  /*3520*/  MUFU.RCP R28, R28 ;  /* 0x0000001c001c7308 */ /* 0x004e220000001000 */
[----:B------:R-:W-:-:S04]  /*3530*/  IMAD R26, R26, R31, R27 ;  /* 0x0000001f1a1a7224 */ /* 0x000fc800078e021b */
[----:B------:R-:W-:Y:S01]  /*3540*/  IMAD R25, R0, R26, R25 ;  /* 0x0000001a00197224 */ /* 0x000fe200078e0219 */
[----:B------:R-:W-:-:S03]  /*3550*/  IABS R26, R22 ;  /* 0x00000016001a7213 */ /* 0x000fc60000000000 */
[----:B------:R-:W-:Y:S02]  /*3560*/  IMAD.IADD R25, R2, 0x1, -R25 ;  /* 0x0000000102197824 */ /* 0x000fe400078e0a19 */
[----:B------:R-:W-:-:S03]  /*3570*/  IMAD.MOV R26, RZ, RZ, -R26 ;  /* 0x000000ffff1a7224 */ /* 0x000fc600078e0a1a */
[----:B------:R-:W-:Y:S02]  /*3580*/  IABS R24, R25 ;  /* 0x0000001900187213 */ /* 0x000fe40000000000 */
[----:B------:R-:W-:Y:S01]  /*3590*/  LOP3.LUT R25, R25, R22, RZ, 0x3c, !PT ;  /* 0x0000001619197212 */ /* 0x000fe200078e3cff */
[----:B0-----:R-:W-:-:S03]  /*35a0*/  VIADD R30, R28, 0xffffffe ;  /* 0x0ffffffe1c1e7836 */ /* 0x001fc60000000000 */
[----:B------:R-:W-:Y:S01]  /*35b0*/  ISETP.GE.AND P2, PT, R25, RZ, PT ;  /* 0x000000ff1900720c */ /* 0x000fe20003f46270 */
[----:B------:R-:W0:Y:S02]  /*35c0*/  F2I.FTZ.U32.TRUNC.NTZ R21, R30 ;  /* 0x0000001e00157305 */ /* 0x000e24000021f000 */
[----:B0-----:R-:W-:-:S05]  /*35d0*/  IADD3 R20, PT, PT, RZ, -R21, RZ ;  /* 0x80000015ff147210 */ /* 0x001fca0007ffe0ff */
[----:B------:R-:W-:Y:S02]  /*35e0*/  IMAD R27, R20, R23, RZ ;  /* 0x00000017141b7224 */ /* 0x000fe400078e02ff */
[----:B------:R-:W-:-:S05]  /*35f0*/  HFMA2 R20, -RZ, RZ, 0, 0 ;  /* 0x00000000ff147431 */ /* 0x000fca00000001ff */
        /* <DEDUP_REMOVED lines=34> */
[----:B------:R-:W-:Y:S01]  /*3820*/  IMAD R31, R28, R31, RZ ;  /* 0x0000001f1c1f7224 */ /* 0x000fe200078e02ff */
[----:B------:R-:W-:Y:S01]  /*3830*/  IABS R28, R24 ;  /* 0x00000018001c7213 */ /* 0x000fe20000000000 */
[----:B------:R-:W-:Y:S02]  /*3840*/  IMAD R33, R33, R26, RZ ;  /* 0x0000001a21217224 */ /* 0x000fe400078e02ff */
[-C--:B------:R-:W-:Y:S02]  /*3850*/  IMAD R30, R30, R31.reuse, RZ ;  /* 0x0000001f1e1e7224 */ /* 0x080fe400078e02ff */
[-C--:B------:R-:W-:Y:S02]  /*3860*/  IMAD R22, R22, R31.reuse, RZ ;  /* 0x0000001f16167224 */ /* 0x080fe400078e02ff */
[----:B0-----:R-:W-:-:S02]  /*3870*/  IMAD R27, R27, R31, R30 ;  /* 0x0000001f1b1b7224 */ /* 0x001fc400078e021e */
[----:B------:R-:W-:Y:S02]  /*3880*/  IMAD R22, R33, R31, R22 ;  /* 0x0000001f21167224 */ /* 0x000fe400078e0216 */
[----:B------:R-:W-:Y:S02]  /*3890*/  IMAD.MOV R28, RZ, RZ, -R28 ;  /* 0x000000ffff1c7224 */ /* 0x000fe400078e0a1c */
[----:B--2---:R-:W-:Y:S02]  /*38a0*/  VIADD R34, R32, 0xffffffe ;  /* 0x0ffffffe20227836 */ /* 0x004fe40000000000 */
[----:B------:R-:W-:Y:S02]  /*38b0*/  IMAD R27, R0, R27, R22 ;  /* 0x0000001b001b7224 */ /* 0x000fe400078e0216 */
[----:B------:R-:W0:Y:S02]  /*38c0*/  F2I.FTZ.U32.TRUNC.NTZ R23, R34 ;  /* 0x0000002200177305 */ /* 0x000e24000021f000 */
[----:B------:R-:W-:-:S02]  /*38d0*/  IMAD.IADD R27, R2, 0x1, -R27 ;  /* 0x00000001021b7824 */ /* 0x000fc400078e0a1b */
[----:B0-----:R-:W-:-:S05]  /*38e0*/  IMAD.MOV R26, RZ, RZ, -R23 ;  /* 0x000000ffff1a7224 */ /* 0x001fca00078e0a17 */
[----:B------:R-:W-:Y:S02]  /*38f0*/  MOV R22, R26 ;  /* 0x0000001a00167202 */ /* 0x000fe40000000f00 */
[----:B------:R-:W-:Y:S02]  /*3900*/  IABS R26, R27 ;  /* 0x0000001b001a7213 */ /* 0x000fe40000000000 */
[----:B------:R-:W-:Y:S01]  /*3910*/  LOP3.LUT R27, R27, R24, RZ, 0x3c, !PT ;  /* 0x000000181b1b7212 */ /* 0x000fe200078e3cff */
[----:B------:R-:W-:Y:S02]  /*3920*/  IMAD R29, R22, R25, RZ ;  /* 0x00000019161d7224 */ /* 0x000fe400078e02ff */
[----:B------:R-:W-:Y:S01]  /*3930*/  HFMA2 R22, -RZ, RZ, 0, 0 ;  /* 0x00000000ff167431 */ /* 0x000fe200000001ff */
[----:B------:R-:W-:-:S04]  /*3940*/  ISETP.GE.AND P2, PT, R27, RZ, PT ;  /* 0x000000ff1b00720c */ /* 0x000fc80003f46270 */
        /* <DEDUP_REMOVED lines=36> */
[----:B-1----:R-:W-:-:S02]  /*3b90*/  IMAD.MOV R29, RZ, RZ, -R25 ;  /* 0x000000ffff1d7224 */ /* 0x002fc400078e0a19 */
[----:B------:R-:W-:Y:S02]  /*3ba0*/  IMAD R39, R31, R24, RZ ;  /* 0x000000181f277224 */ /* 0x000fe400078e02ff */
[----:B------:R-:W-:Y:S02]  /*3bb0*/  IMAD R29, R29, R26, RZ ;  /* 0x0000001a1d1d7224 */ /* 0x000fe400078e02ff */
[----:B------:R-:W-:Y:S02]  /*3bc0*/  IMAD R35, R0, R35, RZ ;  /* 0x0000002300237224 */ /* 0x000fe400078e02ff */
[----:B------:R-:W-:Y:S02]  /*3bd0*/  IMAD R28, R28, R39, RZ ;  /* 0x000000271c1c7224 */ /* 0x000fe400078e02ff */
[----:B------:R-:W-:Y:S02]  /*3be0*/  IMAD R32, R0, R37, RZ ;  /* 0x0000002500207224 */ /* 0x000fe400078e02ff */
[----:B------:R-:W-:-:S02]  /*3bf0*/  IMAD R35, R30, R35, RZ ;  /* 0x000000231e237224 */ /* 0x000fc400078e02ff */
[----:B------:R-:W-:Y:S02]  /*3c00*/  IMAD R32, R31, R32, RZ ;  /* 0x000000201f207224 */ /* 0x000fe400078e02ff */
[----:B------:R-:W-:Y:S02]  /*3c10*/  IMAD R28, R33, R39, R28 ;  /* 0x00000027211c7224 */ /* 0x000fe400078e021c */
[----:B0-----:R-:W-:Y:S02]  /*3c20*/  IMAD R27, R0, R27, R32 ;  /* 0x0000001b001b7224 */ /* 0x001fe400078e0220 */
[----:B------:R-:W-:-:S04]  /*3c30*/  IMAD R28, R35, R39, R28 ;  /* 0x00000027231c7224 */ /* 0x000fc800078e021c */
[----:B------:R-:W-:Y:S01]  /*3c40*/  IMAD R27, R24, R27, R28 ;  /* 0x0000001b181b7224 */ /* 0x000fe200078e021c */
[----:B------:R-:W-:-:S04]  /*3c50*/  IABS R24, R0 ;  /* 0x0000000000187213 */ /* 0x000fc80000000000 */
[----:B------:R-:W-:Y:S01]  /*3c60*/  IADD3 R27, PT, PT, -R27, R2, RZ ;  /* 0x000000021b1b7210 */ /* 0x000fe20007ffe1ff */
[----:B------:R-:W-:Y:S02]  /*3c70*/  IMAD.MOV R30, RZ, RZ, -R24 ;  /* 0x000000ffff1e7224 */ /* 0x000fe400078e0a18 */
[----:B------:R-:W-:Y:S01]  /*3c80*/  IMAD.MOV.U32 R24, RZ, RZ, RZ ;  /* 0x000000ffff187224 */ /* 0x000fe200078e00ff */
[----:B------:R-:W-:Y:S02]  /*3c90*/  IABS R28, R27 ;  /* 0x0000001b001c7213 */ /* 0x000fe40000000000 */
[----:B------:R-:W-:Y:S01]  /*3ca0*/  LOP3.LUT R27, R27, R0, RZ, 0x3c, !PT ;  /* 0x000000001b1b7212 */ /* 0x000fe200078e3cff */
[----:B------:R-:W-:Y:S01]  /*3cb0*/  IMAD.HI.U32 R24, R25, R29, R24 ;  /* 0x0000001d19187227 */ /* 0x000fe200078e0018 */
[----:B------:R-:W-:Y:S02]  /*3cc0*/  MOV R29, R28 ;  /* 0x0000001c001d7202 */ /* 0x000fe40000000f00 */
[----:B------:R-:W-:Y:S01]  /*3cd0*/  ISETP.GE.AND P2, PT, R27, RZ, PT ;  /* 0x000000ff1b00720c */ /* 0x000fe20003f46270 */
[----:B------:R-:W-:-:S02]  /*3ce0*/  IMAD.MOV.U32 R25, RZ, RZ, R30 ;  /* 0x000000ffff197224 */ /* 0x000fc400078e001e */
        /* <DEDUP_REMOVED lines=42> */
[----:B------:R3:W-:Y:S02]  /*3f90*/  STG.E desc[UR4][R4.64], R27 ;  /* 0x0000001b04007986 */ /* 0x0007e4000c101904 */
.L_x_1491:
[----:B0-23--:R-:W0:Y:S08]  /*3fa0*/  LDC.64 R4, c[0x0][0x468] ;  /* 0x00011a00ff047b82 */ /* 0x00de300000000a00 */
[----:B------:R-:W2:Y:S08]  /*3fb0*/  LDC.64 R6, c[0x0][0x458] ;  /* 0x00011600ff067b82 */ /* 0x000eb00000000a00 */
[----:B------:R-:W3:Y:S01]  /*3fc0*/  LDC.64 R12, c[0x0][0x4a8] ;  /* 0x00012a00ff0c7b82 */ /* 0x000ee20000000a00 */
[----:B0-----:R-:W-:-:S07]  /*3fd0*/  IMAD.WIDE R14, R2, 0x4, R4 ;  /* 0x00000004020e7825 */ /* 0x001fce00078e0204 */
[----:B------:R-:W0:Y:S01]  /*3fe0*/  LDC.64 R10, c[0x0][0x470] ;  /* 0x00011c00ff0a7b82 */ /* 0x000e220000000a00 */
[----:B------:R4:W5:Y:S04]  /*3ff0*/  LDG.E R20, desc[UR4][R14.64] ;  /* 0x000000040e147981 */ /* 0x000968000c1e1900 */
[----:B--2---:R-:W2:Y:S03]  /*4000*/  LDG.E.64 R8, desc[UR4][R6.64] ;  /* 0x0000000406087981 */ /* 0x004ea6000c1e1b00 */
[----:B------:R-:W1:Y:S01]  /*4010*/  LDC.64 R18, c[0x0][0x478] ;  /* 0x00011e00ff127b82 */ /* 0x000e620000000a00 */
[----:B---3--:R-:W-:-:S07]  /*4020*/  IMAD.WIDE R12, R2, 0x8, R12 ;  /* 0x00000008020c7825 */ /* 0x008fce00078e020c */
[----:B----4-:R-:W3:Y:S01]  /*4030*/  LDC.64 R14, c[0x0][0x4b0] ;  /* 0x00012c00ff0e7b82 */ /* 0x010ee20000000a00 */
[----:B0-----:R-:W-:-:S07]  /*4040*/  IMAD.WIDE R16, R2, 0x4, R10 ;  /* 0x0000000402107825 */ /* 0x001fce00078e020a */
[----:B------:R-:W0:Y:S01]  /*4050*/  LDC.64 R22, c[0x0][0x480] ;  /* 0x00012000ff167b82 */ /* 0x000e220000000a00 */
[----:B-----5:R-:W2:Y:S02]  /*4060*/  I2F.F64 R4, R20 ;  /* 0x0000001400047312 */ /* 0x020ea40000201c00 */
[----:B--2---:R-:W-:-:S07]  /*4070*/  DMUL R4, R4, R8 ;  /* 0x0000000804047228 */ /* 0x004fce0000000000 */
[----:B------:R2:W-:Y:S04]  /*4080*/  STG.E.64 desc[UR4][R12.64], R4 ;  /* 0x000000040c007986 */ /* 0x0005e8000c101b04 */
[----:B------:R-:W4:Y:S04]  /*4090*/  LDG.E R24, desc[UR4][R16.64] ;  /* 0x0000000410187981 */ /* 0x000f28000c1e1900 */
[----:B------:R-:W5:Y:S01]  /*40a0*/  LDG.E.64 R10, desc[UR4][R6.64] ;  /* 0x00000004060a7981 */ /* 0x000f62000c1e1b00 */
[C---:B-1----:R-:W-:Y:S02]  /*40b0*/  IMAD.WIDE R20, R2.reuse, 0x4, R18 ;  /* 0x0000000402147825 */ /* 0x042fe400078e0212 */
[----:B------:R-:W1:Y:S01]  /*40c0*/  LDC.64 R18, c[0x0][0x4b8] ;  /* 0x00012e00ff127b82 */ /* 0x000e620000000a00 */
[----:B----4-:R-:W5:Y:S02]  /*40d0*/  I2F.F64 R8, R24 ;  /* 0x0000001800087312 */ /* 0x010f640000201c00 */
[----:B-----5:R-:W-:Y:S01]  /*40e0*/  DMUL R8, R8, R10 ;  /* 0x0000000a08087228 */ /* 0x020fe20000000000 */
[----:B---3--:R-:W-:-:S06]  /*40f0*/  IMAD.WIDE R10, R2, 0x8, R14 ;  /* 0x00000008020a7825 */ /* 0x008fcc00078e020e */
[----:B------:R3:W-:Y:S04]  /*4100*/  STG.E.64 desc[UR4][R10.64], R8 ;  /* 0x000000080a007986 */ /* 0x0007e8000c101b04 */
[----:B------:R-:W2:Y:S04]  /*4110*/  LDG.E R20, desc[UR4][R20.64] ;  /* 0x0000000414147981 */ /* 0x000ea8000c1e1900 */
[----:B------:R-:W4:Y:S01]  /*4120*/  LDG.E.64 R14, desc[UR4][R6.64] ;  /* 0x00000004060e7981 */ /* 0x000f22000c1e1b00 */
[----:B------:R-:W5:Y:S01]  /*4130*/  LDC.64 R16, c[0x0][0x460] ;  /* 0x00011800ff107b82 */ /* 0x000f620000000a00 */
[C---:B0-----:R-:W-:Y:S01]  /*4140*/  IMAD.WIDE R22, R2.reuse, 0x4, R22 ;  /* 0x0000000402167825 */ /* 0x041fe200078e0216 */
[----:B--2---:R-:W4:Y:S02]  /*4150*/  I2F.F64 R4, R20 ;  /* 0x0000001400047312 */ /* 0x004f240000201c00 */
[----:B----4-:R-:W-:Y:S01]  /*4160*/  DMUL R4, R4, R14 ;  /* 0x0000000e04047228 */ /* 0x010fe20000000000 */
[----:B-1----:R-:W-:-:S06]  /*4170*/  IMAD.WIDE R14, R2, 0x8, R18 ;  /* 0x00000008020e7825 */ /* 0x002fcc00078e0212 */
[----:B------:R0:W-:Y:S04]  /*4180*/  STG.E.64 desc[UR4][R14.64], R4 ;  /* 0x000000040e007986 */ /* 0x0001e8000c101b04 */
[----:B------:R-:W2:Y:S04]  /*4190*/  LDG.E R22, desc[UR4][R22.64] ;  /* 0x0000000416167981 */ /* 0x000ea8000c1e1900 */
[----:B-----5:R-:W4:Y:S01]  /*41a0*/  LDG.E.64 R16, desc[UR4][R16.64] ;  /* 0x0000000410107981 */ /* 0x020f22000c1e1b00 */
[----:B------:R-:W3:Y:S01]  /*41b0*/  MUFU.RCP64H R7, 180 ;  /* 0x4066800000077908 */ /* 0x000ee20000001800 */
[----:B------:R-:W-:Y:S01]  /*41c0*/  IMAD.MOV.U32 R18, RZ, RZ, 0x0 ;  /* 0x00000000ff127424 */ /* 0x000fe200078e00ff */
[----:B------:R-:W-:Y:S01]  /*41d0*/  MOV R6, 0x1 ;  /* 0x0000000100067802 */ /* 0x000fe20000000f00 */
[----:B------:R-:W-:Y:S01]  /*41e0*/  IMAD.MOV.U32 R19, RZ, RZ, 0x40668000 ;  /* 0x40668000ff137424 */ /* 0x000fe200078e00ff */
[----:B------:R-:W-:Y:S05]  /*41f0*/  BSSY.RECONVERGENT B0, `(.L_x_1492) ;  /* 0x0000015000007945 */ /* 0x000fea0003800200 */
[----:B---3--:R-:W-:-:S08]  /*4200*/  DFMA R8, R6, -R18, 1 ;  /* 0x3ff000000608742b */ /* 0x008fd00000000812 */
[----:B------:R-:W-:-:S08]  /*4210*/  DFMA R8, R8, R8, R8 ;  /* 0x000000080808722b */ /* 0x000fd00000000008 */
[----:B------:R-:W-:-:S08]  /*4220*/  DFMA R8, R6, R8, R6 ;  /* 0x000000080608722b */ /* 0x000fd00000000006 */
[----:B------:R-:W-:-:S08]  /*4230*/  DFMA R18, R8, -R18, 1 ;  /* 0x3ff000000812742b */ /* 0x000fd00000000812 */
[----:B------:R-:W-:Y:S01]  /*4240*/  DFMA R18, R8, R18, R8 ;  /* 0x000000120812722b */ /* 0x000fe20000000008 */
[----:B--2---:R-:W4:Y:S02]  /*4250*/  I2F.F64 R6, R22 ;  /* 0x0000001600067312 */ /* 0x004f240000201c00 */
[----:B----4-:R-:W-:-:S08]  /*4260*/  DMUL R8, R6, R16 ;  /* 0x0000001006087228 */ /* 0x010fd00000000000 */
[----:B0-----:R-:W-:Y:S02]  /*4270*/  DMUL R4, R8, R18 ;  /* 0x0000001208047228 */ /* 0x001fe40000000000 */
[----:B------:R-:W-:-:S06]  /*4280*/  FSETP.GEU.AND P1, PT, |R9|, 6.5827683646048100446e-37, PT ;  /* 0x036000000900780b */ /* 0x000fcc0003f2e200 */
[----:B------:R-:W-:-:S08]  /*4290*/  DFMA R6, R4, -180, R8 ;  /* 0xc06680000406782b */ /* 0x000fd00000000008 */
[----:B------:R-:W-:-:S10]  /*42a0*/  DFMA R4, R18, R6, R4 ;  /* 0x000000061204722b */ /* 0x000fd40000000004 */
[----:B------:R-:W-:-:S05]  /*42b0*/  FFMA R6, RZ, 3.6015625, R5 ;  /* 0x40668000ff067823 */ /* 0x000fca0000000005 */
[----:B------:R-:W-:-:S13]  /*42c0*/  FSETP.GT.AND P0, PT, |R6|, 1.469367938527859385e-39, PT ;  /* 0x001000000600780b */ /* 0x000fda0003f04200 */
[----:B------:R-:W-:Y:S05]  /*42d0*/  @P0 BRA P1, `(.L_x_1493) ;  /* 0x0000000000180947 */ /* 0x000fea0000800000 */
[----:B------:R-:W-:Y:S01]  /*42e0*/  IMAD.MOV.U32 R22, RZ, RZ, R8 ;  /* 0x000000ffff167224 */ /* 0x000fe200078e0008 */
[----:B------:R-:W-:Y:S01]  /*42f0*/  MOV R20, RZ ;  /* 0x000000ff00147202 */ /* 0x000fe20000000f00 */
[----:B------:R-:W-:Y:S01]  /*4300*/  IMAD.MOV.U32 R23, RZ, RZ, R9 ;  /* 0x000000ffff177224 */ /* 0x000fe200078e0009 */
[----:B------:R-:W-:Y:S01]  /*4310*/  MOV R24, 0x4340 ;  /* 0x0000434000187802 */ /* 0x000fe20000000f00 */
[----:B------:R-:W-:-:S07]  /*4320*/  IMAD.MOV.U32 R21, RZ, RZ, 0x40668000 ;  /* 0x40668000ff157424 */ /* 0x000fce00078e00ff */
[----:B------:R-:W-:Y:S05]  /*4330*/  CALL.REL.NOINC `($__internal_25_$__cuda_sm20_div_rn_f64_full) ;  /* 0x00000064007c7944 */ /* 0x000fea0003c00000 */
.L_x_1493:
[----:B------:R-:W-:Y:S05]  /*4340*/  BSYNC.RECONVERGENT B0 ;  /* 0x0000000000007941 */ /* 0x000fea0003800200 */
.L_x_1492:
[----:B------:R-:W0:Y:S01]  /*4350*/  LDC.64 R32, c[0x0][0x4c0] ;  /* 0x00013000ff207b82 */ /* 0x000e220000000a00 */
[----:B------:R-:W-:Y:S01]  /*4360*/  UMOV UR8, 0x54442d18 ;  /* 0x54442d1800087882 */ /* 0x000fe20000000000 */
[----:B------:R-:W-:Y:S02]  /*4370*/  UMOV UR9, 0x400921fb ;  /* 0x400921fb00097882 */ /* 0x000fe40000000000 */
[----:B------:R-:W-:-:S04]  /*4380*/  DMUL R4, R4, UR8 ;  /* 0x0000000804047c28 */ /* 0x000fc80008000000 */
[----:B------:R-:W1:Y:S08]  /*4390*/  LDC.64 R6, c[0x0][0x488] ;  /* 0x00012200ff067b82 */ /* 0x000e700000000a00 */
[----:B------:R-:W2:Y:S01]  /*43a0*/  LDC.64 R18, c[0x0][0x460] ;  /* 0x00011800ff127b82 */ /* 0x000ea20000000a00 */
[----:B0-----:R-:W-:-:S05]  /*43b0*/  IMAD.WIDE R32, R2, 0x8, R32 ;  /* 0x0000000802207825 */ /* 0x001fca00078e0220 */
[----:B------:R0:W-:Y:S01]  /*43c0*/  STG.E.64 desc[UR4][R32.64], R4 ;  /* 0x0000000420007986 */ /* 0x0001e2000c101b04 */
[----:B-1----:R-:W-:-:S06]  /*43d0*/  IMAD.WIDE R16, R2, 0x4, R6 ;  /* 0x0000000402107825 */ /* 0x002fcc00078e0206 */
[----:B------:R-:W3:Y:S04]  /*43e0*/  LDG.E R16, desc[UR4][R16.64] ;  /* 0x0000000410107981 */ /* 0x000ee8000c1e1900 */
[----:B--2---:R-:W2:Y:S01]  /*43f0*/  LDG.E.64 R8, desc[UR4][R18.64] ;  /* 0x0000000412087981 */ /* 0x004ea2000c1e1b00 */
[----:B------:R-:W1:Y:S01]  /*4400*/  MUFU.RCP64H R7, 180 ;  /* 0x4066800000077908 */ /* 0x000e620000001800 */
[----:B------:R-:W-:Y:S01]  /*4410*/  IMAD.MOV.U32 R20, RZ, RZ, 0x0 ;  /* 0x00000000ff147424 */ /* 0x000fe200078e00ff */
[----:B------:R-:W-:Y:S01]  /*4420*/  MOV R21, 0x40668000 ;  /* 0x4066800000157802 */ /* 0x000fe20000000f00 */
[----:B------:R-:W-:Y:S01]  /*4430*/  IMAD.MOV.U32 R6, RZ, RZ, 0x1 ;  /* 0x00000001ff067424 */ /* 0x000fe200078e00ff */
[----:B------:R-:W-:Y:S05]  /*4440*/  BSSY.RECONVERGENT B0, `(.L_x_1494) ;  /* 0x0000015000007945 */ /* 0x000fea0003800200 */
[----:B-1----:R-:W-:-:S08]  /*4450*/  DFMA R22, R6, -R20, 1 ;  /* 0x3ff000000616742b */ /* 0x002fd00000000814 */
[----:B------:R-:W-:-:S08]  /*4460*/  DFMA R22, R22, R22, R22 ;  /* 0x000000161616722b */ /* 0x000fd00000000016 */
[----:B------:R-:W-:-:S08]  /*4470*/  DFMA R22, R6, R22, R6 ;  /* 0x000000160616722b */ /* 0x000fd00000000006 */
[----:B------:R-:W-:-:S08]  /*4480*/  DFMA R20, R22, -R20, 1 ;  /* 0x3ff000001614742b */ /* 0x000fd00000000814 */
[----:B------:R-:W-:Y:S01]  /*4490*/  DFMA R20, R22, R20, R22 ;  /* 0x000000141614722b */ /* 0x000fe20000000016 */
[----:B---3--:R-:W2:Y:S02]  /*44a0*/  I2F.F64 R6, R16 ;  /* 0x0000001000067312 */ /* 0x008ea40000201c00 */
[----:B--2---:R-:W-:-:S08]  /*44b0*/  DMUL R8, R6, R8 ;  /* 0x0000000806087228 */ /* 0x004fd00000000000 */
        /* <DEDUP_REMOVED lines=8> */
[----:B------:R-:W-:Y:S01]  /*4540*/  MOV R23, R9 ;  /* 0x0000000900177202 */ /* 0x000fe20000000f00 */
[----:B------:R-:W-:Y:S01]  /*4550*/  IMAD.MOV.U32 R20, RZ, RZ, RZ ;  /* 0x000000ffff147224 */ /* 0x000fe200078e00ff */
[----:B------:R-:W-:Y:S01]  /*4560*/  MOV R24, 0x4590 ;  /* 0x0000459000187802 */ /* 0x000fe20000000f00 */
[----:B------:R-:W-:-:S07]  /*4570*/  IMAD.MOV.U32 R21, RZ, RZ, 0x40668000 ;  /* 0x40668000ff157424 */ /* 0x000fce00078e00ff */
[----:B------:R-:W-:Y:S05]  /*4580*/  CALL.REL.NOINC `($__internal_25_$__cuda_sm20_div_rn_f64_full) ;  /* 0x0000006000e87944 */ /* 0x000fea0003c00000 */
.L_x_1495:
[----:B------:R-:W-:Y:S05]  /*4590*/  BSYNC.RECONVERGENT B0 ;  /* 0x0000000000007941 */ /* 0x000fea0003800200 */
.L_x_1494:
        /* <DEDUP_REMOVED lines=12> */
[----:B------:R-:W-:Y:S01]  /*4660*/  MOV R20, 0x0 ;  /* 0x0000000000147802 */ /* 0x000fe20000000f00 */
[----:B------:R-:W-:Y:S01]  /*4670*/  IMAD.MOV.U32 R21, RZ, RZ, 0x40668000 ;  /* 0x40668000ff157424 */ /* 0x000fe200078e00ff */
[----:B------:R-:W-:Y:S01]  /*4680*/  BSSY.RECONVERGENT B0, `(.L_x_1496) ;  /* 0x0000016000007945 */ /* 0x000fe20003800200 */
[----:B------:R-:W-:-:S06]  /*4690*/  IMAD.MOV.U32 R6, RZ, RZ, 0x1 ;  /* 0x00000001ff067424 */ /* 0x000fcc00078e00ff */
        /* <DEDUP_REMOVED lines=14> */
[----:B------:R-:W-:Y:S01]  /*4780*/  MOV R22, R8 ;  /* 0x0000000800167202 */ /* 0x000fe20000000f00 */
[----:B------:R-:W-:Y:S01]  /*4790*/  IMAD.MOV.U32 R23, RZ, RZ, R9 ;  /* 0x000000ffff177224 */ /* 0x000fe200078e0009 */
[----:B------:R-:W-:Y:S01]  /*47a0*/  MOV R21, 0x40668000 ;  /* 0x4066800000157802 */ /* 0x000fe20000000f00 */
[----:B------:R-:W-:Y:S01]  /*47b0*/  IMAD.MOV.U32 R20, RZ, RZ, RZ ;  /* 0x000000ffff147224 */ /* 0x000fe200078e00ff */
[----:B------:R-:W-:-:S07]  /*47c0*/  MOV R24, 0x47e0 ;  /* 0x000047e000187802 */ /* 0x000fce0000000f00 */
[----:B------:R-:W-:Y:S05]  /*47d0*/  CALL.REL.NOINC `($__internal_25_$__cuda_sm20_div_rn_f64_full) ;  /* 0x0000006000547944 */ /* 0x000fea0003c00000 */
.L_x_1497:
[----:B------:R-:W-:Y:S05]  /*47e0*/  BSYNC.RECONVERGENT B0 ;  /* 0x0000000000007941 */ /* 0x000fea0003800200 */
.L_x_1496:
[----:B------:R-:W0:Y:S01]  /*47f0*/  LDC.64 R28, c[0x0][0x4d0] ;  /* 0x00013400ff1c7b82 */ /* 0x000e220000000a00 */
[----:B------:R-:W-:Y:S01]  /*4800*/  UMOV UR8, 0x54442d18 ;  /* 0x54442d1800087882 */ /* 0x000fe20000000000 */
[----:B------:R-:W-:Y:S02]  /*4810*/  UMOV UR9, 0x400921fb ;  /* 0x400921fb00097882 */ /* 0x000fe40000000000 */
[----:B------:R-:W-:-:S04]  /*4820*/  DMUL R4, R4, UR8 ;  /* 0x0000000804047c28 */ /* 0x000fc80008000000 */
[----:B------:R-:W1:Y:S08]  /*4830*/  LDC.64 R18, c[0x0][0x410] ;  /* 0x00010400ff127b82 */ /* 0x000e700000000a00 */
[----:B------:R-:W2:Y:S01]  /*4840*/  LDC.64 R26, c[0x0][0x4d8] ;  /* 0x00013600ff1a7b82 */ /* 0x000ea20000000a00 */
[----:B0-----:R-:W-:-:S07]  /*4850*/  IMAD.WIDE R28, R2, 0x8, R28 ;  /* 0x00000008021c7825 */ /* 0x001fce00078e021c */
[----:B------:R-:W0:Y:S01]  /*4860*/  LDC.64 R34, c[0x0][0x4e0] ;  /* 0x00013800ff227b82 */ /* 0x000e220000000a00 */
[----:B------:R2:W-:Y:S04]  /*4870*/  STG.E.64 desc[UR4][R28.64], R4 ;  /* 0x000000041c007986 */ /* 0x0005e8000c101b04 */
[----:B------:R-:W3:Y:S03]  /*4880*/  LDG.E.64 R8, desc[UR4][R10.64] ;  /* 0x000000040a087981 */ /* 0x000ee6000c1e1b00 */
[----:B------:R-:W4:Y:S01]  /*4890*/  LDC.64 R38, c[0x0][0x398] ;  /* 0x0000e600ff267b82 */ /* 0x000f220000000a00 */
[----:B-1----:R-:W3:Y:S04]  /*48a0*/  LDG.E.64 R22, desc[UR4][R18.64+0x8] ;  /* 0x0000080412167981 */ /* 0x002ee8000c1e1b00 */
[----:B------:R-:W4:Y:S04]  /*48b0*/  LDG.E.64 R6, desc[UR4][R12.64] ;  /* 0x000000040c067981 */ /* 0x000f28000c1e1b00 */
[----:B------:R-:W4:Y:S04]  /*48c0*/  LDG.E.64 R20, desc[UR4][R18.64] ;  /* 0x0000000412147981 */ /* 0x000f28000c1e1b00 */
[----:B------:R-:W4:Y:S04]  /*48d0*/  LDG.E.64 R16, desc[UR4][R14.64] ;  /* 0x000000040e107981 */ /* 0x000f28000c1e1b00 */
[----:B------:R-:W4:Y:S01]  /*48e0*/  LDG.E.64 R24, desc[UR4][R18.64+0x10] ;  /* 0x0000100412187981 */ /* 0x000f22000c1e1b00 */
[----:B--2---:R-:W-:Y:S01]  /*48f0*/  IMAD.WIDE R4, R2, 0x8, R26 ;  /* 0x0000000802047825 */ /* 0x004fe200078e021a */
[----:B---3--:R-:W-:Y:S01]  /*4900*/  DMUL R8, R8, R22 ;  /* 0x0000001608087228 */ /* 0x008fe20000000000 */
[----:B------:R-:W1:Y:S07]  /*4910*/  LDC.64 R22, c[0x0][0x418] ;  /* 0x00010600ff167b82 */ /* 0x000e6e0000000a00 */
[----:B----4-:R-:W-:-:S08]  /*4920*/  DFMA R6, R6, R20, R8 ;  /* 0x000000140606722b */ /* 0x010fd00000000008 */
[----:B------:R-:W-:-:S07]  /*4930*/  DFMA R6, R16, R24, R6 ;  /* 0x000000181006722b */ /* 0x000fce0000000006 */
[----:B------:R0:W-:Y:S04]  /*4940*/  STG.E.64 desc[UR4][R4.64], R6 ;  /* 0x0000000604007986 */ /* 0x0001e8000c101b04 */
[----:B------:R-:W2:Y:S04]  /*4950*/  LDG.E.64 R16, desc[UR4][R10.64] ;  /* 0x000000040a107981 */ /* 0x000ea8000c1e1b00 */
[----:B-1----:R-:W2:Y:S04]  /*4960*/  LDG.E.64 R24, desc[UR4][R22.64+0x8] ;  /* 0x0000080416187981 */ /* 0x002ea8000c1e1b00 */
[----:B------:R-:W3:Y:S04]  /*4970*/  LDG.E.64 R8, desc[UR4][R12.64] ;  /* 0x000000040c087981 */ /* 0x000ee8000c1e1b00 */
[----:B------:R-:W3:Y:S04]  /*4980*/  LDG.E.64 R20, desc[UR4][R22.64] ;  /* 0x0000000416147981 */ /* 0x000ee8000c1e1b00 */
[----:B------:R-:W4:Y:S04]  /*4990*/  LDG.E.64 R18, desc[UR4][R14.64] ;  /* 0x000000040e127981 */ /* 0x000f28000c1e1b00 */
[----:B------:R1:W4:Y:S01]  /*49a0*/  LDG.E.64 R26, desc[UR4][R22.64+0x10] ;  /* 0x00001004161a7981 */ /* 0x000322000c1e1b00 */
[----:B0-----:R-:W-:Y:S01]  /*49b0*/  IMAD.WIDE R6, R2, 0x8, R34 ;  /* 0x0000000802067825 */ /* 0x001fe200078e0222 */
[----:B-1----:R-:W0:Y:S01]  /*49c0*/  LDC.64 R22, c[0x0][0x4e8] ;  /* 0x00013a00ff167b82 */ /* 0x002e220000000a00 */
[----:B--2---:R-:W-:-:S07]  /*49d0*/  DMUL R16, R16, R24 ;  /* 0x0000001810107228 */ /* 0x004fce0000000000 */
[----:B------:R-:W1:Y:S01]  /*49e0*/  LDC.64 R24, c[0x0][0x420] ;  /* 0x00010800ff187b82 */ /* 0x000e620000000a00 */
[----:B---3--:R-:W-:-:S08]  /*49f0*/  DFMA R8, R8, R20, R16 ;  /* 0x000000140808722b */ /* 0x008fd00000000010 */
[----:B----4-:R-:W-:Y:S01]  /*4a00*/  DFMA R8, R18, R26, R8 ;  /* 0x0000001a1208722b */ /* 0x010fe20000000008 */
[----:B------:R-:W2:Y:S06]  /*4a10*/  LDC.64 R26, c[0x0][0x498] ;  /* 0x00012600ff1a7b82 */ /* 0x000eac0000000a00 */
[----:B------:R0:W-:Y:S04]  /*4a20*/  STG.E.64 desc[UR4][R6.64], R8 ;  /* 0x0000000806007986 */ /* 0x0001e8000c101b04 */
[----:B------:R-:W3:Y:S04]  /*4a30*/  LDG.E.64 R10, desc[UR4][R10.64] ;  /* 0x000000040a0a7981 */ /* 0x000ee8000c1e1b00 */
[----:B-1----:R-:W3:Y:S04]  /*4a40*/  LDG.E.64 R18, desc[UR4][R24.64+0x8] ;  /* 0x0000080418127981 */ /* 0x002ee8000c1e1b00 */
[----:B------:R-:W4:Y:S04]  /*4a50*/  LDG.E.64 R12, desc[UR4][R12.64] ;  /* 0x000000040c0c7981 */ /* 0x000f28000c1e1b00 */
[----:B------:R-:W4:Y:S04]  /*4a60*/  LDG.E.64 R16, desc[UR4][R24.64] ;  /* 0x0000000418107981 */ /* 0x000f28000c1e1b00 */
[----:B------:R-:W4:Y:S04]  /*4a70*/  LDG.E.64 R14, desc[UR4][R14.64] ;  /* 0x000000040e0e7981 */ /* 0x000f28000c1e1b00 */
[----:B------:R-:W4:Y:S01]  /*4a80*/  LDG.E.64 R20, desc[UR4][R24.64+0x10] ;  /* 0x0000100418147981 */ /* 0x000f22000c1e1b00 */
[----:B0-----:R-:W-:Y:S01]  /*4a90*/  IMAD.WIDE R8, R2, 0x8, R22 ;  /* 0x0000000802087825 */ /* 0x001fe200078e0216 */
[----:B---3--:R-:W-:-:S03]  /*4aa0*/  DMUL R18, R10, R18 ;  /* 0x000000120a127228 */ /* 0x008fc60000000000 */
[----:B--2---:R-:W-:-:S05]  /*4ab0*/  IMAD.WIDE R10, R2, 0x4, R26 ;  /* 0x00000004020a7825 */ /* 0x004fca00078e021a */
[----:B----4-:R-:W-:Y:S01]  /*4ac0*/  DFMA R16, R12, R16, R18 ;  /* 0x000000100c10722b */ /* 0x010fe20000000012 */
[----:B------:R-:W0:Y:S07]  /*4ad0*/  LDC.64 R12, c[0x0][0x3a0] ;  /* 0x0000e800ff0c7b82 */ /* 0x000e2e0000000a00 */
[----:B------:R-:W-:Y:S01]  /*4ae0*/  DFMA R16, R14, R20, R16 ;  /* 0x000000140e10722b */ /* 0x000fe20000000010 */
[----:B------:R-:W1:Y:S06]  /*4af0*/  LDC.64 R14, c[0x0][0x3a8] ;  /* 0x0000ea00ff0e7b82 */ /* 0x000e6c0000000a00 */
[----:B------:R2:W-:Y:S04]  /*4b00*/  STG.E.64 desc[UR4][R8.64], R16 ;  /* 0x0000001008007986 */ /* 0x0005e8000c101b04 */
[----:B------:R-:W3:Y:S04]  /*4b10*/  LDG.E R19, desc[UR4][R10.64] ;  /* 0x000000040a137981 */ /* 0x000ee8000c1e1900 */
[----:B------:R-:W4:Y:S04]  /*4b20*/  LDG.E.64 R48, desc[UR4][R28.64] ;  /* 0x000000041c307981 */ /* 0x000f28000c1e1b00 */
[----:B------:R2:W5:Y:S04]  /*4b30*/  LDG.E.64 R40, desc[UR4][R32.64] ;  /* 0x0000000420287981 */ /* 0x000568000c1e1b00 */
[----:B------:R2:W5:Y:S01]  /*4b40*/  LDG.E.64 R36, desc[UR4][R30.64] ;  /* 0x000000041e247981 */ /* 0x000562000c1e1b00 */
[----:B---3--:R-:W-:-:S04]  /*4b50*/  IMAD.WIDE R38, R19, 0x8, R38 ;  /* 0x0000000813267825 */ /* 0x008fc800078e0226 */
[C---:B0-----:R-:W-:Y:S02]  /*4b60*/  IMAD.WIDE R12, R19.reuse, 0x8, R12 ;  /* 0x00000008130c7825 */ /* 0x041fe400078e020c */
[----:B------:R-:W5:Y:S02]  /*4b70*/  LDG.E.64 R38, desc[UR4][R38.64] ;  /* 0x0000000426267981 */ /* 0x000f64000c1e1b00 */
[----:B-1----:R-:W-:Y:S02]  /*4b80*/  IMAD.WIDE R14, R19, 0x8, R14 ;  /* 0x00000008130e7825 */ /* 0x002fe400078e020e */
[----:B------:R-:W5:Y:S04]  /*4b90*/  LDG.E.64 R12, desc[UR4][R12.64] ;  /* 0x000000040c0c7981 */ /* 0x000f68000c1e1b00 */
[----:B------:R-:W5:Y:S01]  /*4ba0*/  LDG.E.64 R14, desc[UR4][R14.64] ;  /* 0x000000040e0e7981 */ /* 0x000f62000c1e1b00 */
[----:B----4-:R-:W-:Y:S01]  /*4bb0*/  DSETP.NEU.AND P3, PT, |R48|, +INF , PT ;  /* 0x7ff000003000742a */ /* 0x010fe20003f6d200 */
[----:B------:R-:W-:-:S13]  /*4bc0*/  BSSY.RECONVERGENT B2, `(.L_x_1498) ;  /* 0x000001d000027945 */ /* 0x000fda0003800200 */
[----:B------:R-:W-:Y:S01]  /*4bd0*/  @!P3 DMUL R34, RZ, R48 ;  /* 0x00000030ff22b228 */ /* 0x000fe20000000000 */
[----:B------:R-:W-:Y:S01]  /*4be0*/  @!P3 IMAD.MOV.U32 R44, RZ, RZ, 0x1 ;  /* 0x00000001ff2cb424 */ /* 0x000fe200078e00ff */
[----:B--2---:R-:W-:Y:S09]  /*4bf0*/  @!P3 BRA `(.L_x_1499) ;  /* 0x000000000064b947 */ /* 0x004ff20003800000 */
        /* <DEDUP_REMOVED lines=20> */
[----:B-----5:R-:W-:Y:S05]  /*4d40*/  CALL.REL.NOINC `($_Z18Vext_cal_3_upgradePiPdS0_S0_S0_S0_S_S0_S0_S0_S0_S0_S_S_S_S0_S0_S0_S0_S0_S0_S0_S_S_S_S_S_S0_S0_S_S_S_S_S_S_S_S_S0_S0_S0_S0_S0_S0_S0_S0_S0_S0_S0_S0_S0_S0_S0_S0_S0_S0_S0_S0_$__internal_trig_reduction_slowpathd) ;  /* 0x0000006c00d87944 */ /* 0x020fea0003c00000 */
[----:B------:R-:W-:Y:S02]  /*4d50*/  IMAD.MOV.U32 R34, RZ, RZ, R18 ;  /* 0x000000ffff227224 */ /* 0x000fe400078e0012 */
[----:B------:R-:W-:-:S07]  /*4d60*/  IMAD.MOV.U32 R35, RZ, RZ, R19 ;  /* 0x000000ffff237224 */ /* 0x000fce00078e0013 */
.L_x_1501:
[----:B------:R-:W-:Y:S05]  /*4d70*/  BSYNC.RECONVERGENT B3 ;  /* 0x0000000000037941 */ /* 0x000fea0003800200 */
.L_x_1500:
[----:B------:R-:W-:-:S07]  /*4d80*/  IADD3 R44, PT, PT, R17, 0x1, RZ ;  /* 0x00000001112c7810 */ /* 0x000fce0007ffe0ff */
.L_x_1499:
[----:B------:R-:W-:Y:S05]  /*4d90*/  BSYNC.RECONVERGENT B2 ;  /* 0x0000000000027941 */ /* 0x000fea0003800200 */
.L_x_1498:
        /* <DEDUP_REMOVED lines=8> */
[----:B-----5:R-:W-:Y:S01]  /*4e20*/  DSETP.NEU.AND P4, PT, |R36|, +INF , PT ;  /* 0x7ff000002400742a */ /* 0x020fe20003f8d200 */
[----:B------:R-:W-:Y:S01]  /*4e30*/  MOV R46, 0x20fd8164 ;  /* 0x20fd8164002e7802 */ /* 0x000fe20000000f00 */
[----:B------:R-:W-:Y:S01]  /*4e40*/  BSSY.RECONVERGENT B2, `(.L_x_1502) ;  /* 0x0000030000027945 */ /* 0x000fe20003800200 */
[----:B------:R-:W-:Y:S01]  /*4e50*/  ISETP.NE.U32.AND P0, PT, R42, 0x1, PT ;  /* 0x000000012a00780c */ /* 0x000fe20003f05070 */
[----:B------:R-:W-:-:S03]  /*4e60*/  IMAD.MOV.U32 R42, RZ, RZ, 0x3da8ff83 ;  /* 0x3da8ff83ff2a7424 */ /* 0x000fc600078e00ff */
[----:B------:R-:W-:Y:S02]  /*4e70*/  FSEL R46, R46, -8.06006814911005101289e+34, !P0 ;  /* 0xf9785eba2e2e7808 */ /* 0x000fe40004000000 */
[----:B------:R-:W-:Y:S01]  /*4e80*/  FSEL R47, -R42, 0.11223486810922622681, !P0 ;  /* 0x3de5db652a2f7808 */ /* 0x000fe20004000100 */
[----:B------:R-:W-:-:S04]  /*4e90*/  DMUL R42, R34, R34 ;  /* 0x00000022222a7228 */ /* 0x000fc80000000000 */
[----:B0-----:R-:W-:-:S04]  /*4ea0*/  @!P4 IMAD.MOV.U32 R50, RZ, RZ, 0x1 ;  /* 0x00000001ff32c424 */ /* 0x001fc800078e00ff */
        /* <DEDUP_REMOVED lines=36> */
[----:B------:R-:W-:Y:S05]  /*50f0*/  CALL.REL.NOINC `($_Z18Vext_cal_3_upgradePiPdS0_S0_S0_S0_S_S0_S0_S0_S0_S0_S_S_S_S0_S0_S0_S0_S0_S0_S0_S_S_S_S_S_S0_S0_S_S_S_S_S_S_S_S_S0_S0_S0_S0_S0_S0_S0_S0_S0_S0_S0_S0_S0_S0_S0_S0_S0_S0_S0_S0_$__internal_trig_reduction_slowpathd) ;  /* 0x0000006800ec7944 */ /* 0x000fea0003c00000 */
[----:B------:R-:W-:Y:S01]  /*5100*/  IMAD.MOV.U32 R42, RZ, RZ, R18 ;  /* 0x000000ffff2a7224 */ /* 0x000fe200078e0012 */
[----:B------:R-:W-:-:S07]  /*5110*/  MOV R43, R19 ;  /* 0x00000013002b7202 */ /* 0x000fce0000000f00 */
.L_x_1505:
[----:B------:R-:W-:Y:S05]  /*5120*/  BSYNC.RECONVERGENT B3 ;  /* 0x0000000000037941 */ /* 0x000fea0003800200 */
.L_x_1504:
[----:B------:R-:W-:-:S07]  /*5130*/  VIADD R50, R17, 0x1 ;  /* 0x0000000111327836 */ /* 0x000fce0000000000 */
.L_x_1503:
[----:B------:R-:W-:Y:S05]  /*5140*/  BSYNC.RECONVERGENT B2 ;  /* 0x0000000000027941 */ /* 0x000fea0003800200 */
.L_x_1502:
        /* <DEDUP_REMOVED lines=16> */
[----:B--2---:R-:W-:Y:S01]  /*5250*/  DFMA R16, R46, R44, R16 ;  /* 0x0000002c2e10722b */ /* 0x004fe20000000010 */
[----:B------:R-:W-:-:S07]  /*5260*/  @!P3 MOV R44, RZ ;  /* 0x000000ff002cb202 */ /* 0x000fce0000000f00 */
        /* <DEDUP_REMOVED lines=35> */
[----:B------:R-:W-:Y:S05]  /*54a0*/  CALL.REL.NOINC `($_Z18Vext_cal_3_upgradePiPdS0_S0_S0_S0_S_S0_S0_S0_S0_S0_S_S_S_S0_S0_S0_S0_S0_S0_S0_S_S_S_S_S_S0_S0_S_S_S_S_S_S_S_S_S0_S0_S0_S0_S0_S0_S0_S0_S0_S0_S0_S0_S0_S0_S0_S0_S0_S0_S0_S0_$__internal_trig_reduction_slowpathd) ;  /* 0x0000006800007944 */ /* 0x000fea0003c00000 */
[----:B------:R-:W-:Y:S01]  /*54b0*/  MOV R44, R17 ;  /* 0x00000011002c7202 */ /* 0x000fe20000000f00 */
[----:B------:R-:W-:Y:S02]  /*54c0*/  IMAD.MOV.U32 R42, RZ, RZ, R18 ;  /* 0x000000ffff2a7224 */ /* 0x000fe400078e0012 */
[----:B------:R-:W-:-:S07]  /*54d0*/  IMAD.MOV.U32 R43, RZ, RZ, R19 ;  /* 0x000000ffff2b7224 */ /* 0x000fce00078e0013 */
.L_x_1507:
[----:B------:R-:W-:Y:S05]  /*54e0*/  BSYNC.RECONVERGENT B2 ;  /* 0x0000000000027941 */ /* 0x000fea0003800200 */
.L_x_1506:
[----:B------:R-:W-:-:S04]  /*54f0*/  SHF.L.U32 R16, R44, 0x6, RZ ;  /* 0x000000062c107819 */ /* 0x000fc800000006ff */
        /* <DEDUP_REMOVED lines=13> */
[----:B------:R-:W-:Y:S02]  /*55d0*/  FSEL R48, R48, -8.06006814911005101289e+34, !P0 ;  /* 0xf9785eba30307808 */ /* 0x000fe40004000000 */
[----:B------:R-:W-:-:S09]  /*55e0*/  FSEL R49, -R45, 0.11223486810922622681, !P0 ;  /* 0x3de5db652d317808 */ /* 0x000fd20004000100 */
        /* <DEDUP_REMOVED lines=37> */
[----:B------:R-:W-:Y:S05]  /*5840*/  CALL.REL.NOINC `($_Z18Vext_cal_3_upgradePiPdS0_S0_S0_S0_S_S0_S0_S0_S0_S0_S_S_S_S0_S0_S0_S0_S0_S0_S0_S_S_S_S_S_S0_S0_S_S_S_S_S_S_S_S_S0_S0_S0_S0_S0_S0_S0_S0_S0_S0_S0_S0_S0_S0_S0_S0_S0_S0_S0_S0_$__internal_trig_reduction_slowpathd) ;  /* 0x0000006400187944 */ /* 0x000fea0003c00000 */
[----:B------:R-:W-:Y:S02]  /*5850*/  IMAD.MOV.U32 R42, RZ, RZ, R18 ;  /* 0x000000ffff2a7224 */ /* 0x000fe400078e0012 */
[----:B------:R-:W-:-:S07]  /*5860*/  IMAD.MOV.U32 R43, RZ, RZ, R19 ;  /* 0x000000ffff2b7224 */ /* 0x000fce00078e0013 */
.L_x_1511:
[----:B------:R-:W-:Y:S05]  /*5870*/  BSYNC.RECONVERGENT B3 ;  /* 0x0000000000037941 */ /* 0x000fea0003800200 */
.L_x_1510:
[----:B------:R-:W-:-:S07]  /*5880*/  IADD3 R50, PT, PT, R17, 0x1, RZ ;  /* 0x0000000111327810 */ /* 0x000fce0007ffe0ff */
.L_x_1509:
[----:B------:R-:W-:Y:S05]  /*5890*/  BSYNC.RECONVERGENT B2 ;  /* 0x0000000000027941 */ /* 0x000fea0003800200 */
.L_x_1508:
        /* <DEDUP_REMOVED lines=11> */
[----:B------:R-:W-:-:S02]  /*5950*/  ISETP.NE.U32.AND P0, PT, R44, 0x1, PT ;  /* 0x000000012c00780c */ /* 0x000fc40003f05070 */
[----:B------:R-:W-:Y:S02]  /*5960*/  MOV R44, 0x20fd8164 ;  /* 0x20fd8164002c7802 */ /* 0x000fe40000000f00 */
        /* <DEDUP_REMOVED lines=40> */
[----:B------:R-:W-:Y:S01]  /*5bf0*/  MOV R44, R18 ;  /* 0x00000012002c7202 */ /* 0x000fe20000000f00 */
[----:B------:R-:W-:-:S07]  /*5c00*/  IMAD.MOV.U32 R45, RZ, RZ, R19 ;  /* 0x000000ffff2d7224 */ /* 0x000fce00078e0013 */
.L_x_1513:
[----:B------:R-:W-:Y:S05]  /*5c10*/  BSYNC.RECONVERGENT B2 ;  /* 0x0000000000027941 */ /* 0x000fea0003800200 */
.L_x_1512:
        /* <DEDUP_REMOVED lines=27> */
[----:B------:R-:W-:Y:S02]  /*5dd0*/  @!P4 MOV R44, RZ ;  /* 0x000000ff002cc202 */ /* 0x000fe40000000f00 */
        /* <DEDUP_REMOVED lines=28> */
.L_x_1515:
[----:B------:R-:W-:Y:S05]  /*5fa0*/  BSYNC.RECONVERGENT B2 ;  /* 0x0000000000027941 */ /* 0x000fea0003800200 */
.L_x_1514:
        /* <DEDUP_REMOVED lines=19> */
[C---:B----4-:R-:W-:Y:S01]  /*60e0*/  DFMA R16, R46.reuse, R16, R24 ;  /* 0x000000102e10722b */ /* 0x050fe20000000018 */
[----:B------:R-:W0:Y:S07]  /*60f0*/  LDC.64 R24, c[0x0][0x4f0] ;  /* 0x00013c00ff187b82 */ /* 0x000e2e0000000a00 */
[----:B------:R-:W-:Y:S01]  /*6100*/  DFMA R16, R46, R16, R26 ;  /* 0x000000102e10722b */ /* 0x000fe2000000001a */
[----:B------:R-:W1:Y:S07]  /*6110*/  LDC.64 R26, c[0x0][0x3a8] ;  /* 0x0000ea00ff1a7b82 */ /* 0x000e6e0000000a00 */
[----:B------:R-:W-:-:S02]  /*6120*/  DFMA R42, R16, R42, R42 ;  /* 0x0000002a102a722b */ /* 0x000fc4000000002a */
[----:B------:R-:W-:Y:S01]  /*6130*/  DFMA R16, R46, R16, 1 ;  /* 0x3ff000002e10742b */ /* 0x000fe20000000010 */
[----:B0-----:R-:W-:-:S09]  /*6140*/  IMAD.WIDE R24, R2, 0x8, R24 ;  /* 0x0000000802187825 */ /* 0x001fd200078e0218 */
        /* <DEDUP_REMOVED lines=11> */
[----:B------:R-:W-:-:S06]  /*6200*/  FSEL R13, R19, R13, !P0 ;  /* 0x0000000d130d7208 */ /* 0x000fcc0004000000 */
[----:B------:R-:W-:-:S08]  /*6210*/  DFMA R16, R12, R40, R16 ;  /* 0x000000280c10722b */ /* 0x000fd00000000010 */
[----:B------:R-:W-:Y:S01]  /*6220*/  DFMA R16, R52, R48, R16 ;  /* 0x000000303410722b */ /* 0x000fe20000000010 */
[----:B------:R-:W2:Y:S07]  /*6230*/  LDC.64 R48, c[0x0][0x398] ;  /* 0x0000e600ff307b82 */ /* 0x000eae0000000a00 */
[----:B------:R-:W-:-:S07]  /*6240*/  DFMA R14, R12, R14, R16 ;  /* 0x0000000e0c0e722b */ /* 0x000fce0000000010 */
        /* <DEDUP_REMOVED lines=14> */
[----:B------:R-:W-:Y:S01]  /*6330*/  @!P3 IMAD.MOV.U32 R28, RZ, RZ, RZ ;  /* 0x000000ffff1cb224 */ /* 0x000fe200078e00ff */
[----:B---3--:R-:W-:Y:S09]  /*6340*/  @!P3 BRA `(.L_x_1517) ;  /* 0x00000000005cb947 */ /* 0x008ff20003800000 */
        /* <DEDUP_REMOVED lines=20> */
[----:B------:R-:W-:Y:S01]  /*6490*/  IMAD.MOV.U32 R28, RZ, RZ, R17 ;  /* 0x000000ffff1c7224 */ /* 0x000fe200078e0011 */
[----:B------:R-:W-:Y:S01]  /*64a0*/  MOV R43, R19 ;  /* 0x00000013002b7202 */ /* 0x000fe20000000f00 */
[----:B------:R-:W-:-:S07]  /*64b0*/  IMAD.MOV.U32 R42, RZ, RZ, R18 ;  /* 0x000000ffff2a7224 */ /* 0x000fce00078e0012 */
.L_x_1517:
[----:B------:R-:W-:Y:S05]  /*64c0*/  BSYNC.RECONVERGENT B2 ;  /* 0x0000000000027941 */ /* 0x000fea0003800200 */
.L_x_1516:
        /* <DEDUP_REMOVED lines=8> */
[----:B------:R-:W-:Y:S01]  /*6550*/  HFMA2 R46, -RZ, RZ, 0.00974273681640625, -2.12192535400390625e-05 ;  /* 0x20fd8164ff2e7431 */ /* 0x000fe200000001ff */
[----:B------:R-:W-:Y:S01]  /*6560*/  DMUL R44, R42, R42 ;  /* 0x0000002a2a2c7228 */ /* 0x000fe20000000000 */
[----:B------:R-:W-:Y:S01]  /*6570*/  BSSY.RECONVERGENT B2, `(.L_x_1518) ;  /* 0x0000030000027945 */ /* 0x000fe20003800200 */
[----:B------:R-:W-:Y:S01]  /*6580*/  ISETP.NE.U32.AND P0, PT, R29, 0x1, PT ;  /* 0x000000011d00780c */ /* 0x000fe20003f05070 */
[----:B------:R-:W-:Y:S01]  /*6590*/  IMAD.MOV.U32 R29, RZ, RZ, 0x3da8ff83 ;  /* 0x3da8ff83ff1d7424 */ /* 0x000fe200078e00ff */
[----:B-----5:R-:W-:-:S04]  /*65a0*/  DSETP.NEU.AND P4, PT, |R38|, +INF , PT ;  /* 0x7ff000002600742a */ /* 0x020fc80003f8d200 */
[----:B------:R-:W-:Y:S02]  /*65b0*/  FSEL R47, -R29, 0.11223486810922622681, !P0 ;  /* 0x3de5db651d2f7808 */ /* 0x000fe40004000100 */
[----:B------:R-:W-:-:S08]  /*65c0*/  FSEL R46, R46, -8.06006814911005101289e+34, !P0 ;  /* 0xf9785eba2e2e7808 */ /* 0x000fd00004000000 */
        /* <DEDUP_REMOVED lines=40> */
.L_x_1521:
[----:B------:R-:W-:Y:S05]  /*6850*/  BSYNC.RECONVERGENT B3 ;  /* 0x0000000000037941 */ /* 0x000fea0003800200 */
.L_x_1520:
[----:B------:R-:W-:-:S07]  /*6860*/  VIADD R50, R17, 0x1 ;  /* 0x0000000111327836 */ /* 0x000fce0000000000 */
.L_x_1519:
[----:B------:R-:W-:Y:S05]  /*6870*/  BSYNC.RECONVERGENT B2 ;  /* 0x0000000000027941 */ /* 0x000fea0003800200 */
.L_x_1518:
        /* <DEDUP_REMOVED lines=17> */
[----:B------:R-:W-:-:S07]  /*6990*/  @!P3 MOV R44, 0x1 ;  /* 0x00000001002cb802 */ /* 0x000fce0000000f00 */
        /* <DEDUP_REMOVED lines=38> */
[----:B------:R-:W-:-:S07]  /*6c00*/  IMAD.MOV.U32 R43, RZ, RZ, R19 ;  /* 0x000000ffff2b7224 */ /* 0x000fce00078e0013 */
.L_x_1525:
[----:B------:R-:W-:Y:S05]  /*6c10*/  BSYNC.RECONVERGENT B3 ;  /* 0x0000000000037941 */ /* 0x000fea0003800200 */
.L_x_1524:
[----:B------:R-:W-:-:S07]  /*6c20*/  VIADD R44, R17, 0x1 ;  /* 0x00000001112c7836 */ /* 0x000fce0000000000 */
.L_x_1523:
[----:B------:R-:W-:Y:S05]  /*6c30*/  BSYNC.RECONVERGENT B2 ;  /* 0x0000000000027941 */ /* 0x000fea0003800200 */
.L_x_1522:
        /* <DEDUP_REMOVED lines=9> */
[----:B------:R-:W-:Y:S01]  /*6cd0*/  DSETP.NEU.AND P3, PT, |R36|, +INF , PT ;  /* 0x7ff000002400742a */ /* 0x000fe20003f6d200 */
[----:B------:R-:W-:Y:S01]  /*6ce0*/  BSSY.RECONVERGENT B2, `(.L_x_1526) ;  /* 0x0000030000027945 */ /* 0x000fe20003800200 */
[----:B------:R-:W-:-:S02]  /*6cf0*/  ISETP.NE.U32.AND P0, PT, R40, 0x1, PT ;  /* 0x000000012800780c */ /* 0x000fc40003f05070 */
[----:B------:R-:W-:Y:S02]  /*6d00*/  MOV R40, 0x3da8ff83 ;  /* 0x3da8ff8300287802 */ /* 0x000fe40000000f00 */
[----:B------:R-:W-:Y:S02]  /*6d10*/  FSEL R46, R46, -8.06006814911005101289e+34, !P0 ;  /* 0xf9785eba2e2e7808 */ /* 0x000fe40004000000 */
[----:B------:R-:W-:Y:S01]  /*6d20*/  FSEL R47, -R40, 0.11223486810922622681, !P0 ;  /* 0x3de5db65282f7808 */ /* 0x000fe20004000100 */
[----:B------:R-:W-:-:S05]  /*6d30*/  DMUL R40, R42, R42 ;  /* 0x0000002a2a287228 */ /* 0x000fca0000000000 */
[----:B0-----:R-:W-:-:S03]  /*6d40*/  @!P3 IMAD.MOV.U32 R50, RZ, RZ, 0x1 ;  /* 0x00000001ff32b424 */ /* 0x001fc600078e00ff */
        /* <DEDUP_REMOVED lines=39> */
.L_x_1529:
[----:B------:R-:W-:Y:S05]  /*6fc0*/  BSYNC.RECONVERGENT B3 ;  /* 0x0000000000037941 */ /* 0x000fea0003800200 */
.L_x_1528:
[----:B------:R-:W-:-:S07]  /*6fd0*/  IADD3 R50, PT, PT, R17, 0x1, RZ ;  /* 0x0000000111327810 */ /* 0x000fce0007ffe0ff */
.L_x_1527:
[----:B------:R-:W-:Y:S05]  /*6fe0*/  BSYNC.RECONVERGENT B2 ;  /* 0x0000000000027941 */ /* 0x000fea0003800200 */
.L_x_1526:
        /* <DEDUP_REMOVED lines=15> */
[----:B--2---:R-:W-:Y:S01]  /*70e0*/  DFMA R12, R46, R44, R12 ;  /* 0x0000002c2e0c722b */ /* 0x004fe2000000000c */
[----:B------:R-:W-:-:S07]  /*70f0*/  @!P4 IMAD.MOV.U32 R44, RZ, RZ, RZ ;  /* 0x000000ffff2cc224 */ /* 0x000fce00078e00ff */
        /* <DEDUP_REMOVED lines=40> */
.L_x_1531:
[----:B------:R-:W-:Y:S05]  /*7380*/  BSYNC.RECONVERGENT B2 ;  /* 0x0000000000027941 */ /* 0x000fea0003800200 */
.L_x_1530:
        /* <DEDUP_REMOVED lines=56> */
.L_x_1533:
[----:B------:R-:W-:Y:S05]  /*7710*/  BSYNC.RECONVERGENT B2 ;  /* 0x0000000000027941 */ /* 0x000fea0003800200 */
.L_x_1532:
        /* <DEDUP_REMOVED lines=13> */
[----:B------:R-:W-:-:S02]  /*77f0*/  DMUL R40, R26, R40 ;  /* 0x000000281a287228 */ /* 0x000fc40000000000 */
[----:B------:R-:W-:Y:S01]  /*7800*/  FSEL R37, -R37, 0.11223486810922622681, !P0 ;  /* 0x3de5db6525257808 */ /* 0x000fe20004000100 */
[----:B------:R-:W-:Y:S01]  /*7810*/  DMUL R26, R26, R28 ;  /* 0x0000001c1a1a7228 */ /* 0x000fe20000000000 */
[----:B------:R-:W-:-:S07]  /*7820*/  FSEL R36, R36, -8.06006814911005101289e+34, !P0 ;  /* 0xf9785eba24247808 */ /* 0x000fce0004000000 */
[----:B------:R-:W-:Y:S02]  /*7830*/  DMUL R26, R38, R26 ;  /* 0x0000001a261a7228 */ /* 0x000fe40000000000 */
[----:B--2---:R-:W-:-:S08]  /*7840*/  DFMA R12, R46, R36, R12 ;  /* 0x000000242e0c722b */ /* 0x004fd0000000000c */
[----:B------:R-:W-:-:S08]  /*7850*/  DFMA R12, R46, R12, R14 ;  /* 0x0000000c2e0c722b */ /* 0x000fd0000000000e */
[C---:B---3--:R-:W-:Y:S01]  /*7860*/  DFMA R12, R46.reuse, R12, R16 ;  /* 0x0000000c2e0c722b */ /* 0x048fe20000000010 */
[----:B------:R-:W0:Y:S07]  /*7870*/  LDC.64 R16, c[0x0][0x3a0] ;  /* 0x0000e800ff107b82 */ /* 0x000e2e0000000a00 */
        /* <DEDUP_REMOVED lines=13> */
[----:B------:R-:W-:-:S08]  /*7950*/  DFMA R34, R12, -R40, R34 ;  /* 0x800000280c22722b */ /* 0x000fd00000000022 */
[----:B------:R-:W-:Y:S02]  /*7960*/  DFMA R26, R50, R26, R34 ;  /* 0x0000001a321a722b */ /* 0x000fe40000000022 */
[----:B------:R-:W2:Y:S01]  /*7970*/  LDC.64 R34, c[0x0][0x398] ;  /* 0x0000e600ff227b82 */ /* 0x000ea20000000a00 */
[----:B-1----:R-:W-:-:S05]  /*7980*/  IMAD.WIDE R12, R2, 0x8, R14 ;  /* 0x00000008020c7825 */ /* 0x002fca00078e020e */
[----:B------:R1:W-:Y:S02]  /*7990*/  STG.E.64 desc[UR4][R12.64], R26 ;  /* 0x0000001a0c007986 */ /* 0x0003e4000c101b04 */
[----:B------:R-:W3:Y:S02]  /*79a0*/  LDC.64 R14, c[0x0][0x3a8] ;  /* 0x0000ea00ff0e7b82 */ /* 0x000ee40000000a00 */
[----:B------:R-:W2:Y:S04]  /*79b0*/  LDG.E R19, desc[UR4][R10.64] ;  /* 0x000000040a137981 */ /* 0x000ea8000c1e1900 */
[----:B------:R-:W4:Y:S04]  /*79c0*/  LDG.E.64 R36, desc[UR4][R30.64] ;  /* 0x000000041e247981 */ /* 0x000f28000c1e1b00 */
[----:B------:R-:W5:Y:S01]  /*79d0*/  LDG.E.64 R32, desc[UR4][R32.64] ;  /* 0x0000000420207981 */ /* 0x000f62000c1e1b00 */
[----:B--2---:R-:W-:-:S04]  /*79e0*/  IMAD.WIDE R34, R19, 0x8, R34 ;  /* 0x0000000813227825 */ /* 0x004fc800078e0222 */
[C---:B---3--:R-:W-:Y:S02]  /*79f0*/  IMAD.WIDE R14, R19.reuse, 0x8, R14 ;  /* 0x00000008130e7825 */ /* 0x048fe400078e020e */
[----:B------:R-:W5:Y:S02]  /*7a00*/  LDG.E.64 R34, desc[UR4][R34.64] ;  /* 0x0000000422227981 */ /* 0x000f64000c1e1b00 */
[----:B0-----:R-:W-:Y:S02]  /*7a10*/  IMAD.WIDE R16, R19, 0x8, R16 ;  /* 0x0000000813107825 */ /* 0x001fe400078e0210 */
        /* <DEDUP_REMOVED lines=30> */
.L_x_1535:
[----:B------:R-:W-:Y:S05]  /*7c00*/  BSYNC.RECONVERGENT B2 ;  /* 0x0000000000027941 */ /* 0x000fea0003800200 */
.L_x_1534:
        /* <DEDUP_REMOVED lines=12> */
[----:B------:R-:W-:-:S05]  /*7cd0*/  IMAD.MOV.U32 R39, RZ, RZ, 0x3da8ff83 ;  /* 0x3da8ff83ff277424 */ /* 0x000fca00078e00ff */
        /* <DEDUP_REMOVED lines=39> */
[----:B-----5:R-:W-:Y:S05]  /*7f50*/  CALL.REL.NOINC `($_Z18Vext_cal_3_upgradePiPdS0_S0_S0_S0_S_S0_S0_S0_S0_S0_S_S_S_S0_S0_S0_S0_S0_S0_S0_S_S_S_S_S_S0_S0_S_S_S_S_S_S_S_S_S0_S0_S0_S0_S0_S0_S0_S0_S0_S0_S0_S0_S0_S0_S0_S0_S0_S0_S0_S0_$__internal_trig_reduction_slowpathd) ;  /* 0x0000003c00547944 */ /* 0x020fea0003c00000 */
[----:B------:R-:W-:Y:S01]  /*7f60*/  IMAD.MOV.U32 R40, RZ, RZ, R18 ;  /* 0x000000ffff287224 */ /* 0x000fe200078e0012 */
[----:B------:R-:W-:-:S07]  /*7f70*/  MOV R41, R19 ;  /* 0x0000001300297202 */ /* 0x000fce0000000f00 */
.L_x_1539:
[----:B------:R-:W-:Y:S05]  /*7f80*/  BSYNC.RECONVERGENT B3 ;  /* 0x0000000000037941 */ /* 0x000fea0003800200 */
.L_x_1538:
[----:B------:R-:W-:-:S07]  /*7f90*/  VIADD R42, R17, 0x1 ;  /* 0x00000001112a7836 */ /* 0x000fce0000000000 */
.L_x_1537:
[----:B------:R-:W-:Y:S05]  /*7fa0*/  BSYNC.RECONVERGENT B2 ;  /* 0x0000000000027941 */ /* 0x000fea0003800200 */
.L_x_1536:
        /* <DEDUP_REMOVED lines=56> */
.L_x_1541:
[----:B------:R-:W-:Y:S05]  /*8330*/  BSYNC.RECONVERGENT B2 ;  /* 0x0000000000027941 */ /* 0x000fea0003800200 */
.L_x_1540:
        /* <DEDUP_REMOVED lines=12> */
[----:B------:R-:W-:Y:S01]  /*8400*/  DMUL R38, R34, R38 ;  /* 0x0000002622267228 */ /* 0x000fe20000000000 */
[----:B------:R-:W-:Y:S01]  /*8410*/  MOV R41, 0x3da8ff83 ;  /* 0x3da8ff8300297802 */ /* 0x000fe20000000f00 */
        /* <DEDUP_REMOVED lines=18> */
[----:B------:R-:W-:Y:S01]  /*8540*/  DFMA R26, R26, R16, -R38 ;  /* 0x000000101a1a722b */ /* 0x000fe20000000826 */
[----:B------:R-:W-:Y:S01]  /*8550*/  @!P3 IMAD.MOV.U32 R38, RZ, RZ, 0x1 ;  /* 0x00000001ff26b424 */ /* 0x000fe200078e00ff */
[----:B------:R-:W-:Y:S09]  /*8560*/  @!P3 BRA `(.L_x_1543) ;  /* 0x000000000064b947 */ /* 0x000ff20003800000 */
        /* <DEDUP_REMOVED lines=23> */
.L_x_1545:
[----:B------:R-:W-:Y:S05]  /*86e0*/  BSYNC.RECONVERGENT B3 ;  /* 0x0000000000037941 */ /* 0x000fea0003800200 */
.L_x_1544:
[----:B------:R-:W-:-:S07]  /*86f0*/  IADD3 R38, PT, PT, R17, 0x1, RZ ;  /* 0x0000000111267810 */ /* 0x000fce0007ffe0ff */
.L_x_1543:
[----:B------:R-:W-:Y:S05]  /*8700*/  BSYNC.RECONVERGENT B2 ;  /* 0x0000000000027941 */ /* 0x000fea0003800200 */
.L_x_1542:
        /* <DEDUP_REMOVED lines=9> */
[----:B------:R-:W-:-:S02]  /*87a0*/  MOV R42, 0x20fd8164 ;  /* 0x20fd8164002a7802 */ /* 0x000fc40000000f00 */
        /* <DEDUP_REMOVED lines=8> */
[C---:B------:R-:W-:Y:S01]  /*8830*/  DFMA R16, R32.reuse, R16, R22 ;  /* 0x000000102010722b */ /* 0x040fe20000000016 */
[----:B------:R-:W1:Y:S07]  /*8840*/  LDC.64 R22, c[0x0][0x500] ;  /* 0x00014000ff167b82 */ /* 0x000e6e0000000a00 */
[----:B----4-:R-:W-:-:S08]  /*8850*/  DFMA R16, R32, R16, R28 ;  /* 0x000000102010722b */ /* 0x010fd0000000001c */
[----:B------:R-:W-:-:S08]  /*8860*/  DFMA R16, R32, R16, R30 ;  /* 0x000000102010722b */ /* 0x000fd0000000001e */
[----:B------:R-:W-:Y:S02]  /*8870*/  DFMA R34, R16, R34, R34 ;  /* 0x000000221022722b */ /* 0x000fe40000000022 */
[----:B------:R-:W-:Y:S01]  /*8880*/  DFMA R16, R32, R16, 1 ;  /* 0x3ff000002010742b */ /* 0x000fe20000000010 */
[----:B-1----:R-:W-:-:S09]  /*8890*/  IMAD.WIDE R22, R2, 0x8, R22 ;  /* 0x0000000802167825 */ /* 0x002fd200078e0216 */
[----:B------:R-:W-:Y:S02]  /*88a0*/  FSEL R18, R16, R34, !P0 ;  /* 0x0000002210127208 */ /* 0x000fe40004000000 */
[----:B------:R-:W-:Y:S02]  /*88b0*/  FSEL R19, R17, R35, !P0 ;  /* 0x0000002311137208 */ /* 0x000fe40004000000 */
[----:B------:R-:W-:-:S04]  /*88c0*/  LOP3.LUT P0, RZ, R38, 0x2, RZ, 0xc0, !PT ;  /* 0x0000000226ff7812 */ /* 0x000fc8000780c0ff */
[----:B------:R-:W-:-:S10]  /*88d0*/  DADD R16, RZ, -R18 ;  /* 0x00000000ff107229 */ /* 0x000fd40000000812 */
[----:B------:R-:W-:Y:S02]  /*88e0*/  FSEL R16, R18, R16, !P0 ;  /* 0x0000001012107208 */ /* 0x000fe40004000000 */
[----:B------:R-:W-:-:S06]  /*88f0*/  FSEL R17, R19, R17, !P0 ;  /* 0x0000001113117208 */ /* 0x000fcc0004000000 */
[----:B------:R-:W-:Y:S01]  /*8900*/  DMUL R14, R14, R16 ;  /* 0x000000100e0e7228 */ /* 0x000fe20000000000 */
[----:B0-----:R-:W-:Y:S01]  /*8910*/  IMAD.WIDE R20, R2, 0x8, R20 ;  /* 0x0000000802147825 */ /* 0x001fe200078e0214 */
[----:B------:R-:W0:Y:S06]  /*8920*/  LDC.64 R16, c[0x0][0x510] ;  /* 0x00014400ff107b82 */ /* 0x000e2c0000000a00 */
[----:B------:R-:W-:-:S07]  /*8930*/  DFMA R14, R36, R14, R26 ;  /* 0x0000000e240e722b */ /* 0x000fce000000001a */
[----:B------:R1:W-:Y:S04]  /*8940*/  STG.E.64 desc[UR4][R22.64], R14 ;  /* 0x0000000e16007986 */ /* 0x0003e8000c101b04 */
[----:B------:R-:W2:Y:S04]  /*8950*/  LDG.E.64 R4, desc[UR4][R4.64] ;  /* 0x0000000404047981 */ /* 0x000ea8000c1e1b00 */
[----:B------:R-:W2:Y:S01]  /*8960*/  LDG.E.64 R24, desc[UR4][R24.64] ;  /* 0x0000000418187981 */ /* 0x000ea2000c1e1b00 */
[----:B0-----:R-:W-:Y:S01]  /*8970*/  IMAD.WIDE R16, R2, 0x8, R16 ;  /* 0x0000000802107825 */ /* 0x001fe200078e0210 */
[----:B-1----:R-:W0:Y:S01]  /*8980*/  LDC.64 R14, c[0x0][0x540] ;  /* 0x00015000ff0e7b82 */ /* 0x002e220000000a00 */
[----:B--2---:R-:W-:-:S07]  /*8990*/  DADD R18, R4, R24 ;  /* 0x0000000004127229 */ /* 0x004fce0000000018 */
[----:B------:R-:W1:Y:S01]  /*89a0*/  LDC.64 R4, c[0x0][0x518] ;  /* 0x00014600ff047b82 */ /* 0x000e620000000a00 */
[----:B------:R1:W-:Y:S07]  /*89b0*/  STG.E.64 desc[UR4][R20.64], R18 ;  /* 0x0000001214007986 */ /* 0x0003ee000c101b04 */
[----:B------:R-:W2:Y:S01]  /*89c0*/  LDC.64 R24, c[0x0][0x4a0] ;  /* 0x00012800ff187b82 */ /* 0x000ea20000000a00 */
[----:B------:R-:W3:Y:S04]  /*89d0*/  LDG.E.64 R6, desc[UR4][R6.64] ;  /* 0x0000000406067981 */ /* 0x000ee8000c1e1b00 */
[----:B------:R-:W3:Y:S02]  /*89e0*/  LDG.E.64 R12, desc[UR4][R12.64] ;  /* 0x000000040c0c7981 */ /* 0x000ee4000c1e1b00 */
[----:B---3--:R-:W-:-:S07]  /*89f0*/  DADD R26, R6, R12 ;  /* 0x00000000061a7229 */ /* 0x008fce000000000c */
[----:B------:R3:W-:Y:S04]  /*8a00*/  STG.E.64 desc[UR4][R16.64], R26 ;  /* 0x0000001a10007986 */ /* 0x0007e8000c101b04 */
[----:B------:R-:W4:Y:S04]  /*8a10*/  LDG.E.64 R8, desc[UR4][R8.64] ;  /* 0x0000000408087981 */ /* 0x000f28000c1e1b00 */
[----:B------:R-:W4:Y:S01]  /*8a20*/  LDG.E.64 R22, desc[UR4][R22.64] ;  /* 0x0000000416167981 */ /* 0x000f22000c1e1b00 */
[----:B-1----:R-:W-:-:S04]  /*8a30*/  IMAD.WIDE R18, R2, 0x8, R4 ;  /* 0x0000000802127825 */ /* 0x002fc800078e0204 */
[C---:B0-----:R-:W-:Y:S01]  /*8a40*/  IMAD.WIDE R12, R2.reuse, 0x8, R14 ;  /* 0x00000008020c7825 */ /* 0x041fe200078e020e */
[----:B---3--:R-:W0:Y:S03]  /*8a50*/  LDC.64 R26, c[0x0][0x3d0] ;  /* 0x0000f400ff1a7b82 */ /* 0x008e260000000a00 */
[----:B--2---:R-:W-:Y:S01]  /*8a60*/  IMAD.WIDE R14, R2, 0x4, R24 ;  /* 0x00000004020e7825 */ /* 0x004fe200078e0218 */
[----:B----4-:R-:W-:-:S04]  /*8a70*/  DADD R6, R8, R22 ;  /* 0x0000000008067229 */ /* 0x010fc80000000016 */
[----:B------:R-:W1:Y:S03]  /*8a80*/  LDC.64 R4, c[0x0][0x420] ;  /* 0x00010800ff047b82 */ /* 0x000e660000000a00 */
[----:B------:R2:W-:Y:S05]  /*8a90*/  STG.E.64 desc[UR4][R18.64], R6 ;  /* 0x0000000612007986 */ /* 0x0005ea000c101b04 */
[----:B------:R-:W3:Y:S01]  /*8aa0*/  LDC.64 R24, c[0x0][0x3c8] ;  /* 0x0000f200ff187b82 */ /* 0x000ee20000000a00 */
[----:B------:R4:W-:Y:S04]  /*8ab0*/  STG.E.64 desc[UR4][R12.64], RZ ;  /* 0x000000ff0c007986 */ /* 0x0009e8000c101b04 */
[----:B------:R-:W0:Y:S03]  /*8ac0*/  LDG.E R29, desc[UR4][R14.64] ;  /* 0x000000040e1d7981 */ /* 0x000e26000c1e1900 */
[----:B------:R-:W5:Y:S01]  /*8ad0*/  LDC.64 R22, c[0x0][0x3d8] ;  /* 0x0000f600ff167b82 */ /* 0x000f620000000a00 */
[----:B--2---:R-:W2:Y:S07]  /*8ae0*/  LDG.E.64 R6, desc[UR4][R18.64] ;  /* 0x0000000412067981 */ /* 0x004eae000c1e1b00 */
[----:B------:R-:W4:Y:S01]  /*8af0*/  LDC.64 R38, c[0x0][0x408] ;  /* 0x00010200ff267b82 */ /* 0x000f220000000a00 */
[----:B-1----:R-:W2:Y:S04]  /*8b00*/  LDG.E.64 R34, desc[UR4][R4.64+0x8] ;  /* 0x0000080404227981 */ /* 0x002ea8000c1e1b00 */
[----:B------:R-:W2:Y:S04]  /*8b10*/  LDG.E.64 R32, desc[UR4][R4.64] ;  /* 0x0000000404207981 */ /* 0x000ea8000c1e1b00 */
[----:B------:R-:W2:Y:S04]  /*8b20*/  LDG.E.64 R36, desc[UR4][R4.64+0x10] ;  /* 0x0000100404247981 */ /* 0x000ea8000c1e1b00 */
[----:B----4-:R-:W4:Y:S01]  /*8b30*/  LDG.E.64 R38, desc[UR4][R38.64] ;  /* 0x0000000426267981 */ /* 0x010f22000c1e1b00 */
[----:B0-----:R-:W-:-:S04]  /*8b40*/  IMAD.WIDE R30, R29, 0x8, R26 ;  /* 0x000000081d1e7825 */ /* 0x001fc800078e021a */
[C---:B---3--:R-:W-:Y:S02]  /*8b50*/  IMAD.WIDE R8, R29.reuse, 0x8, R24 ;  /* 0x000000081d087825 */ /* 0x048fe400078e0218 */
[----:B------:R-:W2:Y:S02]  /*8b60*/  LDG.E.64 R30, desc[UR4][R30.64] ;  /* 0x000000041e1e7981 */ /* 0x000ea4000c1e1b00 */
[----:B-----5:R-:W-:Y:S02]  /*8b70*/  IMAD.WIDE R28, R29, 0x8, R22 ;  /* 0x000000081d1c7825 */ /* 0x020fe400078e0216 */
[----:B------:R-:W3:Y:S04]  /*8b80*/  LDG.E.64 R8, desc[UR4][R8.64] ;  /* 0x0000000408087981 */ /* 0x000ee8000c1e1b00 */
[----:B------:R-:W5:Y:S01]  /*8b90*/  LDG.E.64 R28, desc[UR4][R28.64] ;  /* 0x000000041c1c7981 */ /* 0x000f62000c1e1b00 */
[----:B------:R-:W-:Y:S01]  /*8ba0*/  BSSY.RECONVERGENT B0, `(.L_x_1546) ;  /* 0x0000014000007945 */ /* 0x000fe20003800200 */
[----:B--2---:R-:W-:-:S08]  /*8bb0*/  DMUL R34, R30, R34 ;  /* 0x000000221e227228 */ /* 0x004fd00000000000 */
[----:B---3--:R-:W-:-:S08]  /*8bc0*/  DFMA R32, R8, R32, R34 ;  /* 0x000000200820722b */ /* 0x008fd00000000022 */
[----:B-----5:R-:W-:Y:S02]  /*8bd0*/  DFMA R32, R28, R36, R32 ;  /* 0x000000241c20722b */ /* 0x020fe40000000020 */
        /* <DEDUP_REMOVED lines=9> */
.L_x_1547:
[----:B------:R-:W-:-:S08]  /*8c70*/  DMUL R38, R38, -0.5 ;  /* 0xbfe0000026267828 */ /* 0x000fd00000000000 */
[----:B------:R-:W-:-:S14]  /*8c80*/  DSETP.GEU.AND P0, PT, R6, R38, PT ;  /* 0x000000260600722a */ /* 0x000fdc0003f0e000 */
[----:B------:R-:W-:Y:S05]  /*8c90*/  @P0 BRA `(.L_x_1548) ;  /* 0x0000000000100947 */ /* 0x000fea0003800000 */
[----:B------:R-:W0:Y:S02]  /*8ca0*/  LDC.64 R6, c[0x0][0x3f0] ;  /* 0x0000fc00ff067b82 */ /* 0x000e240000000a00 */
[----:B0-----:R-:W2:Y:S02]  /*8cb0*/  LDG.E R6, desc[UR4][R6.64] ;  /* 0x0000000406067981 */ /* 0x001ea4000c1e1900 */
[----:B--2---:R-:W0:Y:S02]  /*8cc0*/  I2F.F64 R8, R6 ;  /* 0x0000000600087312 */ /* 0x004e240000201c00 */
[----:B0-----:R-:W-:-:S11]  /*8cd0*/  DADD R28, R28, -R8 ;  /* 0x000000001c1c7229 */ /* 0x001fd60000000808 */
.L_x_1548:
[----:B------:R-:W-:Y:S05]  /*8ce0*/  BSYNC.RECONVERGENT B0 ;  /* 0x0000000000007941 */ /* 0x000fea0003800200 */
.L_x_1546:
        /* <DEDUP_REMOVED lines=30> */
.L_x_1550:
[----:B------:R-:W-:-:S08]  /*8ed0*/  DMUL R36, R36, -0.5 ;  /* 0xbfe0000024247828 */ /* 0x000fd00000000000 */
[----:B------:R-:W-:-:S14]  /*8ee0*/  DSETP.GEU.AND P0, PT, R28, R36, PT ;  /* 0x000000241c00722a */ /* 0x000fdc0003f0e000 */
[----:B------:R-:W-:Y:S05]  /*8ef0*/  @P0 BRA `(.L_x_1551) ;  /* 0x0000000000100947 */ /* 0x000fea0003800000 */
[----:B------:R-:W0:Y:S02]  /*8f00*/  LDC.64 R28, c[0x0][0x3e8] ;  /* 0x0000fa00ff1c7b82 */ /* 0x000e240000000a00 */
[----:B0-----:R-:W2:Y:S02]  /*8f10*/  LDG.E R28, desc[UR4][R28.64] ;  /* 0x000000041c1c7981 */ /* 0x001ea4000c1e1900 */
[----:B--2---:R-:W0:Y:S02]  /*8f20*/  I2F.F64 R30, R28 ;  /* 0x0000001c001e7312 */ /* 0x004e240000201c00 */
[----:B0-----:R-:W-:-:S11]  /*8f30*/  DADD R32, R32, -R30 ;  /* 0x0000000020207229 */ /* 0x001fd6000000081e */
.L_x_1551:
[----:B------:R-:W-:Y:S05]  /*8f40*/  BSYNC.RECONVERGENT B0 ;  /* 0x0000000000007941 */ /* 0x000fea0003800200 */
.L_x_1549:
        /* <DEDUP_REMOVED lines=8> */
[----:B------:R-:W4:Y:S01]  /*8fd0*/  LDG.E.64 R42, desc[UR4][R30.64+0x10] ;  /* 0x000010041e2a7981 */ /* 0x000f22000c1e1b00 */
[----:B--2---:R-:W-:-:S03]  /*8fe0*/  IMAD.WIDE R28, R41, 0x8, R26 ;  /* 0x00000008291c7825 */ /* 0x004fc600078e021a */
[----:B------:R-:W2:Y:S01]  /*8ff0*/  LDG.E.64 R26, desc[UR4][R30.64+0x8] ;  /* 0x000008041e1a7981 */ /* 0x000ea2000c1e1b00 */
[----:B------:R-:W-:-:S03]  /*9000*/  IMAD.WIDE R24, R41, 0x8, R24 ;  /* 0x0000000829187825 */ /* 0x000fc600078e0218 */
[----:B------:R-:W2:Y:S01]  /*9010*/  LDG.E.64 R28, desc[UR4][R28.64] ;  /* 0x000000041c1c7981 */ /* 0x000ea2000c1e1b00 */
[----:B------:R-:W-:-:S03]  /*9020*/  IMAD.WIDE R40, R41, 0x8, R22 ;  /* 0x0000000829287825 */ /* 0x000fc600078e0216 */
[----:B------:R-:W5:Y:S04]  /*9030*/  LDG.E.64 R24, desc[UR4][R24.64] ;  /* 0x0000000418187981 */ /* 0x000f68000c1e1b00 */
[----:B------:R-:W4:Y:S04]  /*9040*/  LDG.E.64 R40, desc[UR4][R40.64] ;  /* 0x0000000428287981 */ /* 0x000f28000c1e1b00 */
[----:B---3--:R-:W3:Y:S01]  /*9050*/  LDG.E.64 R22, desc[UR4][R38.64] ;  /* 0x0000000426167981 */ /* 0x008ee2000c1e1b00 */
[----:B------:R-:W-:Y:S01]  /*9060*/  BSSY.RECONVERGENT B0, `(.L_x_1552) ;  /* 0x0000014000007945 */ /* 0x000fe20003800200 */
[----:B--2---:R-:W-:-:S08]  /*9070*/  DMUL R26, R28, R26 ;  /* 0x0000001a1c1a7228 */ /* 0x004fd00000000000 */
[----:B-----5:R-:W-:-:S08]  /*9080*/  DFMA R26, R24, R36, R26 ;  /* 0x00000024181a722b */ /* 0x020fd0000000001a */
[----:B----4-:R-:W-:Y:S02]  /*9090*/  DFMA R26, R40, R42, R26 ;  /* 0x0000002a281a722b */ /* 0x010fe4000000001a */
        /* <DEDUP_REMOVED lines=9> */
.L_x_1553:
[----:B------:R-:W-:-:S08]  /*9130*/  DMUL R22, R22, -0.5 ;  /* 0xbfe0000016167828 */ /* 0x000fd00000000000 */
[----:B------:R-:W-:-:S14]  /*9140*/  DSETP.GEU.AND P0, PT, R26, R22, PT ;  /* 0x000000161a00722a */ /* 0x000fdc0003f0e000 */
[----:B------:R-:W-:Y:S05]  /*9150*/  @P0 BRA `(.L_x_1554) ;  /* 0x0000000000100947 */ /* 0x000fea0003800000 */
[----:B------:R-:W0:Y:S02]  /*9160*/  LDC.64 R22, c[0x0][0x3e0] ;  /* 0x0000f800ff167b82 */ /* 0x000e240000000a00 */
[----:B0-----:R-:W2:Y:S02]  /*9170*/  LDG.E R22, desc[UR4][R22.64] ;  /* 0x0000000416167981 */ /* 0x001ea4000c1e1900 */
[----:B--2---:R-:W0:Y:S02]  /*9180*/  I2F.F64 R26, R22 ;  /* 0x00000016001a7312 */ /* 0x004e240000201c00 */
[----:B0-----:R-:W-:-:S11]  /*9190*/  DADD R24, R24, -R26 ;  /* 0x0000000018187229 */ /* 0x001fd6000000081a */
.L_x_1554:
[----:B------:R-:W-:Y:S05]  /*91a0*/  BSYNC.RECONVERGENT B0 ;  /* 0x0000000000007941 */ /* 0x000fea0003800200 */
.L_x_1552:
        /* <DEDUP_REMOVED lines=18> */
[----:B0-----:R-:W-:Y:S01]  /*92d0*/  MOV R4, 0x93d0 ;  /* 0x000093d000047802 */ /* 0x001fe20000000f00 */
        /* <DEDUP_REMOVED lines=11> */
[----:B------:R-:W-:Y:S01]  /*9390*/  IMAD.MOV.U32 R5, RZ, RZ, R9 ;  /* 0x000000ffff057224 */ /* 0x000fe200078e0009 */
[----:B------:R-:W-:Y:S01]  /*93a0*/  MOV R6, RZ ;  /* 0x000000ff00067202 */ /* 0x000fe20000000f00 */
[----:B------:R-:W-:-:S08]  /*93b0*/  IMAD.MOV.U32 R7, RZ, RZ, 0x40000000 ;  /* 0x40000000ff077424 */ /* 0x000fd000078e00ff */
[----:B-----5:R-:W-:Y:S05]  /*93c0*/  CALL.REL.NOINC `($_Z18Vext_cal_3_upgradePiPdS0_S0_S0_S0_S_S0_S0_S0_S0_S0_S_S_S_S0_S0_S0_S0_S0_S0_S0_S_S_S_S_S_S0_S0_S_S_S_S_S_S_S_S_S0_S0_S0_S0_S0_S0_S0_S0_S0_S0_S0_S0_S0_S0_S0_S0_S0_S0_S0_S0_$__internal_accurate_pow) ;  /* 0x0000001c00787944 */ /* 0x020fea0003c00000 */
[----:B------:R-:W-:Y:S05]  /*93d0*/  BSYNC.RECONVERGENT B0 ;  /* 0x0000000000007941 */ /* 0x000fea0003800200 */
.L_x_1555:
        /* <DEDUP_REMOVED lines=16> */
[----:B------:R-:W-:Y:S01]  /*94e0*/  @!P0 MOV R22, 0x0 ;  /* 0x0000000000168802 */ /* 0x000fe20000000f00 */
[----:B------:R-:W-:-:S07]  /*94f0*/  @!P0 IMAD.MOV.U32 R23, RZ, RZ, 0x7ff00000 ;  /* 0x7ff00000ff178424 */ /* 0x000fce00078e00ff */
.L_x_1557:
[----:B------:R-:W-:Y:S05]  /*9500*/  BSYNC.RECONVERGENT B0 ;  /* 0x0000000000007941 */ /* 0x000fea0003800200 */
.L_x_1556:
[----:B------:R-:W-:Y:S01]  /*9510*/  BSSY.RECONVERGENT B0, `(.L_x_1558) ;  /* 0x0000006000007945 */ /* 0x000fe20003800200 */
[----:B------:R-:W-:Y:S01]  /*9520*/  FSEL R20, R22, RZ, P2 ;  /* 0x000000ff16147208 */ /* 0x000fe20001000000 */
[----:B------:R-:W-:Y:S01]  /*9530*/  IMAD.MOV.U32 R7, RZ, RZ, 0x40000000 ;  /* 0x40000000ff077424 */ /* 0x000fe200078e00ff */
[----:B------:R-:W-:Y:S02]  /*9540*/  FSEL R21, R23, 1.875, P2 ;  /* 0x3ff0000017157808 */ /* 0x000fe40001000000 */
[----:B------:R-:W-:-:S07]  /*9550*/  MOV R4, 0x9570 ;  /* 0x0000957000047802 */ /* 0x000fce0000000f00 */
[----:B------:R-:W-:Y:S05]  /*9560*/  CALL.REL.NOINC `($_Z18Vext_cal_3_upgradePiPdS0_S0_S0_S0_S_S0_S0_S0_S0_S0_S_S_S_S0_S0_S0_S0_S0_S0_S0_S_S_S_S_S_S0_S0_S_S_S_S_S_S_S_S_S0_S0_S0_S0_S0_S0_S0_S0_S0_S0_S0_S0_S0_S0_S0_S0_S0_S0_S0_S0_$__internal_accurate_pow) ;  /* 0x0000001c00107944 */ /* 0x000fea0003c00000 */
[----:B------:R-:W-:Y:S05]  /*9570*/  BSYNC.RECONVERGENT B0 ;  /* 0x0000000000007941 */ /* 0x000fea0003800200 */
.L_x_1558:
[----:B------:R-:W-:Y:S01]  /*9580*/  DADD R8, R16, 2 ;  /* 0x4000000010087429 */ /* 0x000fe20000000000 */
[----:B------:R-:W-:Y:S01]  /*9590*/  BSSY.RECONVERGENT B0, `(.L_x_1559) ;  /* 0x0000010000007945 */ /* 0x000fe20003800200 */
[----:B------:R-:W-:Y:S02]  /*95a0*/  DADD R18, R18, -R24 ;  /* 0x0000000012127229 */ /* 0x000fe40000000818 */
[C---:B------:R-:W-:Y:S02]  /*95b0*/  DSETP.NEU.AND P0, PT, R16.reuse, RZ, PT ;  /* 0x000000ff1000722a */ /* 0x040fe40003f0d000 */
[----:B------:R-:W-:-:S04]  /*95c0*/  DSETP.NEU.AND P2, PT, R16, 1, PT ;  /* 0x3ff000001000742a */ /* 0x000fc80003f4d000 */
[----:B------:R-:W-:Y:S02]  /*95d0*/  LOP3.LUT R8, R9, 0x7ff00000, RZ, 0xc0, !PT ;  /* 0x7ff0000009087812 */ /* 0x000fe400078ec0ff */
[----:B------:R-:W-:Y:S02]  /*95e0*/  FSEL R4, R5, RZ, P0 ;  /* 0x000000ff05047208 */ /* 0x000fe40000000000 */
[----:B------:R-:W-:Y:S01]  /*95f0*/  ISETP.NE.AND P1, PT, R8, 0x7ff00000, PT ;  /* 0x7ff000000800780c */ /* 0x000fe20003f25270 */
[----:B------:R-:W-:Y:S01]  /*9600*/  DADD R8, -RZ, |R18| ;  /* 0x00000000ff087229 */ /* 0x000fe20000000512 */
        /* <DEDUP_REMOVED lines=8> */
.L_x_1560:
[----:B------:R-:W-:Y:S05]  /*9690*/  BSYNC.RECONVERGENT B0 ;  /* 0x0000000000007941 */ /* 0x000fea0003800200 */
.L_x_1559:
[----:B------:R-:W-:Y:S01]  /*96a0*/  FSEL R4, R4, RZ, P2 ;  /* 0x000000ff04047208 */ /* 0x000fe20001000000 */
[----:B------:R-:W-:Y:S01]  /*96b0*/  BSSY.RECONVERGENT B0, `(.L_x_1561) ;  /* 0x0000007000007945 */ /* 0x000fe20003800200 */
[----:B------:R-:W-:Y:S02]  /*96c0*/  FSEL R5, R5, 1.875, P2 ;  /* 0x3ff0000005057808 */ /* 0x000fe40001000000 */
[----:B------:R-:W-:-:S04]  /*96d0*/  MOV R7, 0x40000000 ;  /* 0x4000000000077802 */ /* 0x000fc80000000f00 */
[----:B------:R-:W-:Y:S01]  /*96e0*/  DADD R20, R20, R4 ;  /* 0x0000000014147229 */ /* 0x000fe20000000004 */
[----:B------:R-:W-:Y:S01]  /*96f0*/  IMAD.MOV.U32 R5, RZ, RZ, R9 ;  /* 0x000000ffff057224 */ /* 0x000fe200078e0009 */
[----:B------:R-:W-:-:S09]  /*9700*/  MOV R4, 0x9720 ;  /* 0x0000972000047802 */ /* 0x000fd20000000f00 */
[----:B------:R-:W-:Y:S05]  /*9710*/  CALL.REL.NOINC `($_Z18Vext_cal_3_upgradePiPdS0_S0_S0_S0_S_S0_S0_S0_S0_S0_S_S_S_S0_S0_S0_S0_S0_S0_S0_S_S_S_S_S_S0_S0_S_S_S_S_S_S_S_S_S0_S0_S0_S0_S0_S0_S0_S0_S0_S0_S0_S0_S0_S0_S0_S0_S0_S0_S0_S0_$__internal_accurate_pow) ;  /* 0x0000001800a47944 */ /* 0x000fea0003c00000 */
[----:B------:R-:W-:Y:S05]  /*9720*/  BSYNC.RECONVERGENT B0 ;  /* 0x0000000000007941 */ /* 0x000fea0003800200 */
.L_x_1561:
[C---:B------:R-:W-:Y:S01]  /*9730*/  DADD R8, R18.reuse, 2 ;  /* 0x4000000012087429 */ /* 0x040fe20000000000 */
[----:B------:R-:W-:Y:S01]  /*9740*/  BSSY.RECONVERGENT B0, `(.L_x_1562) ;  /* 0x000000e000007945 */ /* 0x000fe20003800200 */
[C---:B------:R-:W-:Y:S02]  /*9750*/  DSETP.NEU.AND P0, PT, R18.reuse, RZ, PT ;  /* 0x000000ff1200722a */ /* 0x040fe40003f0d000 */
[----:B------:R-:W-:-:S04]  /*9760*/  DSETP.NEU.AND P2, PT, R18, 1, PT ;  /* 0x3ff000001200742a */ /* 0x000fc80003f4d000 */
[----:B------:R-:W-:Y:S02]  /*9770*/  FSEL R4, R5, RZ, P0 ;  /* 0x000000ff05047208 */ /* 0x000fe40000000000 */
[----:B------:R-:W-:Y:S02]  /*9780*/  LOP3.LUT R8, R9, 0x7ff00000, RZ, 0xc0, !PT ;  /* 0x7ff0000009087812 */ /* 0x000fe400078ec0ff */
[----:B------:R-:W-:Y:S02]  /*9790*/  FSEL R5, R26, RZ, P0 ;  /* 0x000000ff1a057208 */ /* 0x000fe40000000000 */
        /* <DEDUP_REMOVED lines=8> */
.L_x_1563:
[----:B------:R-:W-:Y:S05]  /*9820*/  BSYNC.RECONVERGENT B0 ;  /* 0x0000000000007941 */ /* 0x000fea0003800200 */
.L_x_1562:
[----:B------:R-:W-:Y:S01]  /*9830*/  FSEL R4, R4, RZ, P2 ;  /* 0x000000ff04047208 */ /* 0x000fe20001000000 */
[----:B------:R-:W-:Y:S01]  /*9840*/  IMAD.MOV.U32 R16, RZ, RZ, 0x0 ;  /* 0x00000000ff107424 */ /* 0x000fe200078e00ff */
[----:B------:R-:W-:Y:S01]  /*9850*/  FSEL R5, R5, 1.875, P2 ;  /* 0x3ff0000005057808 */ /* 0x000fe20001000000 */
[----:B------:R-:W-:Y:S01]  /*9860*/  IMAD.MOV.U32 R17, RZ, RZ, 0x3fd80000 ;  /* 0x3fd80000ff117424 */ /* 0x000fe200078e00ff */
[----:B------:R-:W-:Y:S04]  /*9870*/  BSSY.RECONVERGENT B0, `(.L_x_1564) ;  /* 0x000001c000007945 */ /* 0x000fe80003800200 */
[----:B------:R-:W-:-:S06]  /*9880*/  DADD R20, R20, R4 ;  /* 0x0000000014147229 */ /* 0x000fcc0000000004 */
[----:B------:R-:W0:Y:S04]  /*9890*/  MUFU.RSQ64H R5, R21 ;  /* 0x0000001500057308 */ /* 0x000e280000001c00 */
[----:B------:R-:W-:-:S04]  /*98a0*/  IADD3 R4, PT, PT, R21, -0x3500000, RZ ;  /* 0xfcb0000015047810 */ /* 0x000fc80007ffe0ff */
[----:B------:R-:W-:Y:S02]  /*98b0*/  ISETP.GE.U32.AND P0, PT, R4, 0x7ca00000, PT ;  /* 0x7ca000000400780c */ /* 0x000fe40003f06070 */
[----:B0-----:R-:W-:-:S08]  /*98c0*/  DMUL R8, R4, R4 ;  /* 0x0000000404087228 */ /* 0x001fd00000000000 */
[----:B------:R-:W-:-:S08]  /*98d0*/  DFMA R8, R20, -R8, 1 ;  /* 0x3ff000001408742b */ /* 0x000fd00000000808 */
[----:B------:R-:W-:Y:S02]  /*98e0*/  DFMA R16, R8, R16, 0.5 ;  /* 0x3fe000000810742b */ /* 0x000fe40000000010 */
[----:B------:R-:W-:-:S08]  /*98f0*/  DMUL R8, R4, R8 ;  /* 0x0000000804087228 */ /* 0x000fd00000000000 */
[----:B------:R-:W-:-:S08]  /*9900*/  DFMA R22, R16, R8, R4 ;  /* 0x000000081016722b */ /* 0x000fd00000000004 */
[----:B------:R-:W-:Y:S02]  /*9910*/  DMUL R18, R20, R22 ;  /* 0x0000001614127228 */ /* 0x000fe40000000000 */
[----:B------:R-:W-:Y:S01]  /*9920*/  IADD3 R17, PT, PT, R23, -0x100000, RZ ;  /* 0xfff0000017117810 */ /* 0x000fe20007ffe0ff */
[----:B------:R-:W-:-:S05]  /*9930*/  IMAD.MOV.U32 R16, RZ, RZ, R22 ;  /* 0x000000ffff107224 */ /* 0x000fca00078e0016 */
        /* <DEDUP_REMOVED lines=8> */
[----:B------:R-:W-:Y:S01]  /*99c0*/  MOV R23, R17 ;  /* 0x0000001100177202 */ /* 0x000fe20000000f00 */
[----:B------:R-:W-:Y:S01]  /*99d0*/  IMAD.MOV.U32 R30, RZ, RZ, R19 ;  /* 0x000000ffff1e7224 */ /* 0x000fe200078e0013 */
[----:B------:R-:W-:Y:S01]  /*99e0*/  MOV R20, 0x9a10 ;  /* 0x00009a1000147802 */ /* 0x000fe20000000f00 */
[----:B------:R-:W-:-:S07]  /*99f0*/  IMAD.MOV.U32 R24, RZ, RZ, R4 ;  /* 0x000000ffff187224 */ /* 0x000fce00078e0004 */
[----:B------:R-:W-:Y:S05]  /*9a00*/  CALL.REL.NOINC `($__internal_26_$__cuda_sm20_dsqrt_rn_f64_mediumpath_v1) ;  /* 0x00000014003c7944 */ /* 0x000fea0003c00000 */
[----:B------:R-:W-:Y:S02]  /*9a10*/  IMAD.MOV.U32 R8, RZ, RZ, R22 ;  /* 0x000000ffff087224 */ /* 0x000fe400078e0016 */
[----:B------:R-:W-:-:S07]  /*9a20*/  IMAD.MOV.U32 R9, RZ, RZ, R23 ;  /* 0x000000ffff097224 */ /* 0x000fce00078e0017 */
.L_x_1565:
[----:B------:R-:W-:Y:S05]  /*9a30*/  BSYNC.RECONVERGENT B0 ;  /* 0x0000000000007941 */ /* 0x000fea0003800200 */
.L_x_1564:
        /* <DEDUP_REMOVED lines=20> */
[----:B--2---:R-:W-:Y:S01]  /*9b80*/  @!P0 MOV R8, R26 ;  /* 0x0000001a00088202 */ /* 0x004fe20000000f00 */
[----:B------:R-:W-:Y:S01]  /*9b90*/  @!P0 IMAD.MOV.U32 R9, RZ, RZ, R27 ;  /* 0x000000ffff098224 */ /* 0x000fe200078e001b */
        /* <DEDUP_REMOVED lines=25> */
[----:B------:R-:W-:Y:S01]  /*9d30*/  VIADD R23, R27, 0xfff00000 ;  /* 0xfff000001b177836 */ /* 0x000fe20000000000 */
[----:B------:R-:W-:-:S05]  /*9d40*/  MOV R22, R26 ;  /* 0x0000001a00167202 */ /* 0x000fca0000000f00 */
[----:B------:R-:W-:-:S08]  /*9d50*/  DFMA R30, R24, -R24, R28 ;  /* 0x80000018181e722b */ /* 0x000fd0000000001c */
[----:B------:R-:W-:Y:S01]  /*9d60*/  DFMA R14, R30, R22, R24 ;  /* 0x000000161e0e722b */ /* 0x000fe20000000018 */
[----:B0-----:R-:W-:Y:S10]  /*9d70*/  @!P0 BRA `(.L_x_1569) ;  /* 0x0000000000288947 */ /* 0x001ff40003800000 */
[----:B------:R-:W-:Y:S01]  /*9d80*/  IMAD.MOV.U32 R22, RZ, RZ, R26 ;  /* 0x000000ffff167224 */ /* 0x000fe200078e001a */
[----:B------:R-:W-:Y:S01]  /*9d90*/  MOV R27, R31 ;  /* 0x0000001f001b7202 */ /* 0x000fe20000000f00 */
[----:B------:R-:W-:Y:S01]  /*9da0*/  IMAD.MOV.U32 R21, RZ, RZ, R24 ;  /* 0x000000ffff157224 */ /* 0x000fe200078e0018 */
[----:B------:R-:W-:Y:S01]  /*9db0*/  MOV R24, R20 ;  /* 0x0000001400187202 */ /* 0x000fe20000000f00 */
[----:B------:R-:W-:Y:S01]  /*9dc0*/  IMAD.MOV.U32 R26, RZ, RZ, R30 ;  /* 0x000000ffff1a7224 */ /* 0x000fe200078e001e */
[----:B------:R-:W-:Y:S01]  /*9dd0*/  MOV R20, 0x9e00 ;  /* 0x00009e0000147802 */ /* 0x000fe20000000f00 */
[----:B------:R-:W-:-:S07]  /*9de0*/  IMAD.MOV.U32 R30, RZ, RZ, R25 ;  /* 0x000000ffff1e7224 */ /* 0x000fce00078e0019 */
[----:B-----5:R-:W-:Y:S05]  /*9df0*/  CALL.REL.NOINC `($__internal_26_$__cuda_sm20_dsqrt_rn_f64_mediumpath_v1) ;  /* 0x0000001000407944 */ /* 0x020fea0003c00000 */
[----:B------:R-:W-:Y:S02]  /*9e00*/  IMAD.MOV.U32 R14, RZ, RZ, R22 ;  /* 0x000000ffff0e7224 */ /* 0x000fe400078e0016 */
[----:B------:R-:W-:-:S07]  /*9e10*/  IMAD.MOV.U32 R15, RZ, RZ, R23 ;  /* 0x000000ffff0f7224 */ /* 0x000fce00078e0017 */
.L_x_1569:
[----:B------:R-:W-:Y:S05]  /*9e20*/  BSYNC.RECONVERGENT B1 ;  /* 0x0000000000017941 */ /* 0x000fea0003800200 */
.L_x_1568:
[----:B------:R-:W0:Y:S01]  /*9e30*/  LDC.64 R20, c[0x0][0x3c0] ;  /* 0x0000f000ff147b82 */ /* 0x000e220000000a00 */
[----:B------:R-:W-:-:S06]  /*9e40*/  IMAD.WIDE R4, R11, 0x8, R4 ;  /* 0x000000080b047825 */ /* 0x000fcc00078e0204 */
[----:B------:R-:W2:Y:S01]  /*9e50*/  LDG.E.64 R4, desc[UR4][R4.64] ;  /* 0x0000000404047981 */ /* 0x000ea2000c1e1b00 */
[----:B0-----:R-:W-:-:S06]  /*9e60*/  IMAD.WIDE R20, R7, 0x8, R20 ;  /* 0x0000000807147825 */ /* 0x001fcc00078e0214 */
[----:B------:R-:W2:Y:S01]  /*9e70*/  LDG.E.64 R20, desc[UR4][R20.64] ;  /* 0x0000000414147981 */ /* 0x000ea2000c1e1b00 */
[----:B------:R-:W0:Y:S01]  /*9e80*/  MUFU.RCP64H R11, R9 ;  /* 0x00000009000b7308 */ /* 0x000e220000001800 */
[----:B------:R-:W-:-:S06]  /*9e90*/  MOV R10, 0x1 ;  /* 0x00000001000a7802 */ /* 0x000fcc0000000f00 */
        /* <DEDUP_REMOVED lines=19> */
[----:B------:R-:W-:Y:S02]  /*9fd0*/  MOV R23, R11 ;  /* 0x0000000b00177202 */ /* 0x000fe40000000f00 */
[----:B------:R-:W-:-:S07]  /*9fe0*/  MOV R24, 0xa000 ;  /* 0x0000a00000187802 */ /* 0x000fce0000000f00 */
[----:B-----5:R-:W-:Y:S05]  /*9ff0*/  CALL.REL.NOINC `($__internal_25_$__cuda_sm20_div_rn_f64_full) ;  /* 0x00000008004c7944 */ /* 0x020fea0003c00000 */
[----:B------:R-:W-:Y:S01]  /*a000*/  IMAD.MOV.U32 R24, RZ, RZ, R4 ;  /* 0x000000ffff187224 */ /* 0x000fe200078e0004 */
[----:B------:R-:W-:-:S07]  /*a010*/  MOV R25, R5 ;  /* 0x0000000500197202 */ /* 0x000fce0000000f00 */
.L_x_1571:
[----:B------:R-:W-:Y:S05]  /*a020*/  BSYNC.RECONVERGENT B1 ;  /* 0x0000000000017941 */ /* 0x000fea0003800200 */
.L_x_1570:
[----:B------:R-:W-:Y:S01]  /*a030*/  DADD R4, -RZ, |R24| ;  /* 0x00000000ff047229 */ /* 0x000fe20000000518 */
[----:B------:R-:W-:Y:S01]  /*a040*/  BSSY.RECONVERGENT B1, `(.L_x_1572) ;  /* 0x0000005000017945 */ /* 0x000fe20003800200 */
[----:B------:R-:W-:-:S08]  /*a050*/  IMAD.MOV.U32 R7, RZ, RZ, 0x40280000 ;  /* 0x40280000ff077424 */ /* 0x000fd000078e00ff */
[----:B------:R-:W-:Y:S02]  /*a060*/  MOV R8, R4 ;  /* 0x0000000400087202 */ /* 0x000fe40000000f00 */
[----:B------:R-:W-:-:S07]  /*a070*/  MOV R4, 0xa090 ;  /* 0x0000a09000047802 */ /* 0x000fce0000000f00 */
[----:B-----5:R-:W-:Y:S05]  /*a080*/  CALL.REL.NOINC `($_Z18Vext_cal_3_upgradePiPdS0_S0_S0_S0_S_S0_S0_S0_S0_S0_S_S_S_S0_S0_S0_S0_S0_S0_S0_S_S_S_S_S_S0_S0_S_S_S_S_S_S_S_S_S0_S0_S0_S0_S0_S0_S0_S0_S0_S0_S0_S0_S0_S0_S0_S0_S0_S0_S0_S0_$__internal_accurate_pow) ;  /* 0x0000001000487944 */ /* 0x020fea0003c00000 */
[----:B------:R-:W-:Y:S05]  /*a090*/  BSYNC.RECONVERGENT B1 ;  /* 0x0000000000017941 */ /* 0x000fea0003800200 */
.L_x_1572:
        /* <DEDUP_REMOVED lines=16> */
.L_x_1574:
[----:B------:R-:W-:Y:S05]  /*a1a0*/  BSYNC.RECONVERGENT B1 ;  /* 0x0000000000017941 */ /* 0x000fea0003800200 */
.L_x_1573:
[----:B------:R-:W-:Y:S01]  /*a1b0*/  BSSY.RECONVERGENT B1, `(.L_x_1575) ;  /* 0x0000005000017945 */ /* 0x000fe20003800200 */
[----:B------:R-:W-:Y:S01]  /*a1c0*/  MOV R5, R21 ;  /* 0x0000001500057202 */ /* 0x000fe20000000f00 */
[----:B------:R-:W-:Y:S01]  /*a1d0*/  IMAD.MOV.U32 R7, RZ, RZ, 0x40180000 ;  /* 0x40180000ff077424 */ /* 0x000fe200078e00ff */
[----:B------:R-:W-:-:S07]  /*a1e0*/  MOV R4, 0xa200 ;  /* 0x0000a20000047802 */ /* 0x000fce0000000f00 */
[----:B------:R-:W-:Y:S05]  /*a1f0*/  CALL.REL.NOINC `($_Z18Vext_cal_3_upgradePiPdS0_S0_S0_S0_S_S0_S0_S0_S0_S0_S_S_S_S0_S0_S0_S0_S0_S0_S0_S_S_S_S_S_S0_S0_S_S_S_S_S_S_S_S_S0_S0_S0_S0_S0_S0_S0_S0_S0_S0_S0_S0_S0_S0_S0_S0_S0_S0_S0_S0_$__internal_accurate_pow) ;  /* 0x0000000c00ec7944 */ /* 0x000fea0003c00000 */
[----:B------:R-:W-:Y:S05]  /*a200*/  BSYNC.RECONVERGENT B1 ;  /* 0x0000000000017941 */ /* 0x000fea0003800200 */
.L_x_1575:
[----:B------:R-:W0:Y:S01]  /*a210*/  MUFU.RCP64H R9, R17 ;  /* 0x0000001100097308 */ /* 0x000e220000001800 */
[----:B------:R-:W-:Y:S01]  /*a220*/  HFMA2 R8, -RZ, RZ, 0, 5.9604644775390625e-08 ;  /* 0x00000001ff087431 */ /* 0x000fe200000001ff */
        /* <DEDUP_REMOVED lines=19> */
[----:B------:R-:W-:Y:S01]  /*a360*/  @!P0 IMAD.MOV.U32 R4, RZ, RZ, 0x0 ;  /* 0x00000000ff048424 */ /* 0x000fe200078e00ff */
[----:B------:R-:W-:-:S07]  /*a370*/  @!P0 MOV R5, 0x7ff00000 ;  /* 0x7ff0000000058802 */ /* 0x000fce0000000f00 */
.L_x_1577:
[----:B------:R-:W-:Y:S05]  /*a380*/  BSYNC.RECONVERGENT B1 ;  /* 0x0000000000017941 */ /* 0x000fea0003800200 */
.L_x_1576:
        /* <DEDUP_REMOVED lines=13> */
[----:B------:R-:W-:Y:S02]  /*a460*/  MOV R21, R17 ;  /* 0x0000001100157202 */ /* 0x000fe40000000f00 */
[----:B------:R-:W-:-:S07]  /*a470*/  MOV R24, 0xa490 ;  /* 0x0000a49000187802 */ /* 0x000fce0000000f00 */
[----:B------:R-:W-:Y:S05]  /*a480*/  CALL.REL.NOINC `($__internal_25_$__cuda_sm20_div_rn_f64_full) ;  /* 0x0000000400287944 */ /* 0x000fea0003c00000 */
[----:B------:R-:W-:Y:S01]  /*a490*/  IMAD.MOV.U32 R20, RZ, RZ, R4 ;  /* 0x000000ffff147224 */ /* 0x000fe200078e0004 */
[----:B------:R-:W-:-:S07]  /*a4a0*/  MOV R21, R5 ;  /* 0x0000000500157202 */ /* 0x000fce0000000f00 */
.L_x_1579:
[----:B------:R-:W-:Y:S05]  /*a4b0*/  BSYNC.RECONVERGENT B1 ;  /* 0x0000000000017941 */ /* 0x000fea0003800200 */
.L_x_1578:
[----:B------:R-:W-:Y:S01]  /*a4c0*/  DADD R4, -RZ, |R20| ;  /* 0x00000000ff047229 */ /* 0x000fe20000000514 */
[----:B------:R-:W-:Y:S01]  /*a4d0*/  BSSY.RECONVERGENT B1, `(.L_x_1580) ;  /* 0x0000005000017945 */ /* 0x000fe20003800200 */
[----:B------:R-:W-:-:S08]  /*a4e0*/  IMAD.MOV.U32 R7, RZ, RZ, 0x40280000 ;  /* 0x40280000ff077424 */ /* 0x000fd000078e00ff */
[----:B------:R-:W-:Y:S02]  /*a4f0*/  MOV R8, R4 ;  /* 0x0000000400087202 */ /* 0x000fe40000000f00 */
[----:B------:R-:W-:-:S07]  /*a500*/  MOV R4, 0xa520 ;  /* 0x0000a52000047802 */ /* 0x000fce0000000f00 */
[----:B------:R-:W-:Y:S05]  /*a510*/  CALL.REL.NOINC `($_Z18Vext_cal_3_upgradePiPdS0_S0_S0_S0_S_S0_S0_S0_S0_S0_S_S_S_S0_S0_S0_S0_S0_S0_S0_S_S_S_S_S_S0_S0_S_S_S_S_S_S_S_S_S0_S0_S0_S0_S0_S0_S0_S0_S0_S0_S0_S0_S0_S0_S0_S0_S0_S0_S0_S0_$__internal_accurate_pow) ;  /* 0x0000000c00247944 */ /* 0x000fea0003c00000 */
[----:B------:R-:W-:Y:S05]  /*a520*/  BSYNC.RECONVERGENT B1 ;  /* 0x0000000000017941 */ /* 0x000fea0003800200 */
.L_x_1580:
        /* <DEDUP_REMOVED lines=16> */
.L_x_1582:
[----:B------:R-:W-:Y:S05]  /*a630*/  BSYNC.RECONVERGENT B1 ;  /* 0x0000000000017941 */ /* 0x000fea0003800200 */
.L_x_1581:
[----:B------:R-:W-:Y:S01]  /*a640*/  BSSY.RECONVERGENT B1, `(.L_x_1583) ;  /* 0x0000005000017945 */ /* 0x000fe20003800200 */
[----:B------:R-:W-:Y:S01]  /*a650*/  MOV R5, R17 ;  /* 0x0000001100057202 */ /* 0x000fe20000000f00 */
[----:B------:R-:W-:Y:S01]  /*a660*/  IMAD.MOV.U32 R7, RZ, RZ, 0x40180000 ;  /* 0x40180000ff077424 */ /* 0x000fe200078e00ff */
[----:B------:R-:W-:-:S07]  /*a670*/  MOV R4, 0xa690 ;  /* 0x0000a69000047802 */ /* 0x000fce0000000f00 */
[----:B------:R-:W-:Y:S05]  /*a680*/  CALL.REL.NOINC `($_Z18Vext_cal_3_upgradePiPdS0_S0_S0_S0_S_S0_S0_S0_S0_S0_S_S_S_S0_S0_S0_S0_S0_S0_S0_S_S_S_S_S_S0_S0_S_S_S_S_S_S_S_S_S0_S0_S0_S0_S0_S0_S0_S0_S0_S0_S0_S0_S0_S0_S0_S0_S0_S0_S0_S0_$__internal_accurate_pow) ;  /* 0x0000000800c87944 */ /* 0x000fea0003c00000 */
[----:B------:R-:W-:Y:S05]  /*a690*/  BSYNC.RECONVERGENT B1 ;  /* 0x0000000000017941 */ /* 0x000fea0003800200 */
.L_x_1583:
        /* <DEDUP_REMOVED lines=11> */
[----:B------:R-:W-:Y:S01]  /*a750*/  @!P0 MOV R4, 0x0 ;  /* 0x0000000000048802 */ /* 0x000fe20000000f00 */
[----:B------:R-:W-:-:S07]  /*a760*/  @!P0 IMAD.MOV.U32 R5, RZ, RZ, 0x7ff00000 ;  /* 0x7ff00000ff058424 */ /* 0x000fce00078e00ff */
.L_x_1585:
[----:B------:R-:W-:Y:S05]  /*a770*/  BSYNC.RECONVERGENT B1 ;  /* 0x0000000000017941 */ /* 0x000fea0003800200 */
.L_x_1584:
[----:B------:R-:W-:Y:S02]  /*a780*/  DADD R4, -R4, R10 ;  /* 0x0000000004047229 */ /* 0x000fe4000000010a */
[----:B------:R-:W-:-:S08]  /*a790*/  DSETP.NEU.AND P0, PT, R20, 1, PT ;  /* 0x3ff000001400742a */ /* 0x000fd00003f0d000 */
[----:B------:R-:W-:Y:S02]  /*a7a0*/  FSEL R4, R4, RZ, P0 ;  /* 0x000000ff04047208 */ /* 0x000fe40000000000 */
[----:B------:R-:W-:-:S06]  /*a7b0*/  FSEL R5, R5, RZ, P0 ;  /* 0x000000ff05057208 */ /* 0x000fcc0000000000 */
[----:B------:R-:W-:-:S07]  /*a7c0*/  DFMA R18, -R14, R4, R18 ;  /* 0x000000040e12722b */ /* 0x000fce0000000112 */
[----:B------:R0:W-:Y:S04]  /*a7d0*/  STG.E.64 desc[UR4][R12.64], R18 ;  /* 0x000000120c007986 */ /* 0x0001e8000c101b04 */
.L_x_1567:
[----:B------:R-:W-:Y:S05]  /*a7e0*/  BSYNC.RECONVERGENT B0 ;  /* 0x0000000000007941 */ /* 0x000fea0003800200 */
.L_x_1566:
[----:B------:R-:W1:Y:S08]  /*a7f0*/  LDC.64 R4, c[0x0][0x438] ;  /* 0x00010e00ff047b82 */ /* 0x000e700000000a00 */
[----:B------:R-:W2:Y:S08]  /*a800*/  LDC.64 R6, c[0x0][0x440] ;  /* 0x00011000ff067b82 */ /* 0x000eb00000000a00 */
[----:B------:R-:W3:Y:S08]  /*a810*/  LDC.64 R8, c[0x0][0x448] ;  /* 0x00011200ff087b82 */ /* 0x000ef00000000a00 */
[----:B------:R-:W4:Y:S01]  /*a820*/  LDC.64 R10, c[0x0][0x450] ;  /* 0x00011400ff0a7b82 */ /* 0x000f220000000a00 */
[----:B-1----:R-:W5:Y:S07]  /*a830*/  LDG.E R15, desc[UR4][R4.64] ;  /* 0x00000004040f7981 */ /* 0x002f6e000c1e1900 */
[----:B0-----:R-:W0:Y:S01]  /*a840*/  LDC.64 R12, c[0x0][0x380] ;  /* 0x0000e000ff0c7b82 */ /* 0x001e220000000a00 */
[----:B--2---:R-:W2:Y:S04]  /*a850*/  LDG.E R6, desc[UR4][R6.64] ;  /* 0x0000000406067981 */ /* 0x004ea8000c1e1900 */
[----:B---3--:R-:W3:Y:S04]  /*a860*/  LDG.E R14, desc[UR4][R8.64] ;  /* 0x00000004080e7981 */ /* 0x008ee8000c1e1900 */
[----:B----4-:R-:W4:Y:S04]  /*a870*/  LDG.E R16, desc[UR4][R10.64] ;  /* 0x000000040a107981 */ /* 0x010f28000c1e1900 */
[----:B0-----:R-:W4:Y:S01]  /*a880*/  LDG.E R18, desc[UR4][R12.64] ;  /* 0x000000040c127981 */ /* 0x001f22000c1e1900 */
[----:B------:R-:W-:Y:S01]  /*a890*/  IADD3 R2, PT, PT, R3, R2, RZ ;  /* 0x0000000203027210 */ /* 0x000fe20007ffe0ff */
[----:B-----5:R-:W-:-:S04]  /*a8a0*/  IMAD R20, R0, R15, RZ ;  /* 0x0000000f00147224 */ /* 0x020fc800078e02ff */
[----:B------:R-:W-:-:S04]  /*a8b0*/  IMAD R17, R15, R20, RZ ;  /* 0x000000140f117224 */ /* 0x000fc800078e02ff */
[----:B--2---:R-:W-:-:S04]  /*a8c0*/  IMAD R17, R6, R17, RZ ;  /* 0x0000001106117224 */ /* 0x004fc800078e02ff */
[----:B---3--:R-:W-:-:S04]  /*a8d0*/  IMAD R17, R14, R17, RZ ;  /* 0x000000110e117224 */ /* 0x008fc800078e02ff */
[----:B----4-:R-:W-:-:S04]  /*a8e0*/  IMAD R17, R16, R17, RZ ;  /* 0x0000001110117224 */ /* 0x010fc800078e02ff */
[----:B------:R-:W-:-:S05]  /*a8f0*/  IMAD R17, R18, R17, RZ ;  /* 0x0000001112117224 */ /* 0x000fca00078e02ff */
[----:B------:R-:W-:-:S13]  /*a900*/  ISETP.GE.AND P0, PT, R2, R17, PT ;  /* 0x000000110200720c */ /* 0x000fda0003f06270 */
[----:B------:R-:W-:Y:S05]  /*a910*/  @!P0 BRA `(.L_x_1586) ;  /* 0xffffff58005c8947 */ /* 0x000fea000383ffff */
[----:B------:R-:W-:Y:S05]  /*a920*/  EXIT ;  /* 0x000000000000794d */ /* 0x000fea0003800000 */
        .weak           $__internal_25_$__cuda_sm20_div_rn_f64_full
        .type           $__internal_25_$__cuda_sm20_div_rn_f64_full,@function
        .size           $__internal_25_$__cuda_sm20_div_rn_f64_full,($__internal_26_$__cuda_sm20_dsqrt_rn_f64_mediumpath_v1 - $__internal_25_$__cuda_sm20_div_rn_f64_full)
$__internal_25_$__cuda_sm20_div_rn_f64_full:
        /* <DEDUP_REMOVED lines=11> */
[----:B------:R-:W-:Y:S02]  /*a9e0*/  ISETP.GE.U32.AND P1, PT, R7, R34, PT ;  /* 0x000000220700720c */ /* 0x000fe40003f26070 */
[----:B------:R-:W-:Y:S01]  /*a9f0*/  @!P2 LOP3.LUT R28, R21, 0x7ff00000, RZ, 0xc0, !PT ;  /* 0x7ff00000151ca812 */ /* 0x000fe200078ec0ff */
[----:B------:R-:W0:Y:S03]  /*aa00*/  MUFU.RCP64H R27, R9 ;  /* 0x00000009001b7308 */ /* 0x000e260000001800 */
[----:B------:R-:W-:-:S04]  /*aa10*/  @!P2 ISETP.GE.U32.AND P3, PT, R7, R28, PT ;  /* 0x0000001c0700a20c */ /* 0x000fc80003f66070 */
[----:B------:R-:W-:-:S04]  /*aa20*/  @!P2 SEL R29, R25, 0x63400000, !P3 ;  /* 0x63400000191da807 */ /* 0x000fc80005800000 */
[----:B------:R-:W-:-:S04]  /*aa30*/  @!P2 LOP3.LUT R36, R29, 0x80000000, R23, 0xf8, !PT ;  /* 0x800000001d24a812 */ /* 0x000fc800078ef817 */
[----:B------:R-:W-:Y:S01]  /*aa40*/  @!P2 LOP3.LUT R37, R36, 0x100000, RZ, 0xfc, !PT ;  /* 0x001000002425a812 */ /* 0x000fe200078efcff */
[----:B------:R-:W-:Y:S01]  /*aa50*/  @!P2 IMAD.MOV.U32 R36, RZ, RZ, RZ ;  /* 0x000000ffff24a224 */ /* 0x000fe200078e00ff */
[----:B0-----:R-:W-:-:S08]  /*aa60*/  DFMA R4, R26, -R8, 1 ;  /* 0x3ff000001a04742b */ /* 0x001fd00000000808 */
[----:B------:R-:W-:-:S08]  /*aa70*/  DFMA R4, R4, R4, R4 ;  /* 0x000000040404722b */ /* 0x000fd00000000004 */
[----:B------:R-:W-:Y:S01]  /*aa80*/  DFMA R26, R26, R4, R26 ;  /* 0x000000041a1a722b */ /* 0x000fe2000000001a */
[----:B------:R-:W-:Y:S02]  /*aa90*/  SEL R5, R25, 0x63400000, !P1 ;  /* 0x6340000019057807 */ /* 0x000fe40004800000 */
[----:B------:R-:W-:Y:S02]  /*aaa0*/  MOV R4, R22 ;  /* 0x0000001600047202 */ /* 0x000fe40000000f00 */
[----:B------:R-:W-:-:S03]  /*aab0*/  LOP3.LUT R5, R5, 0x800fffff, R23, 0xf8, !PT ;  /* 0x800fffff05057812 */ /* 0x000fc600078ef817 */
[----:B------:R-:W-:-:S03]  /*aac0*/  DFMA R28, R26, -R8, 1 ;  /* 0x3ff000001a1c742b */ /* 0x000fc60000000808 */
[----:B------:R-:W-:Y:S01]  /*aad0*/  @!P2 DFMA R4, R4, 2, -R36 ;  /* 0x400000000404a82b */ /* 0x000fe20000000824 */
[----:B------:R-:W-:Y:S01]  /*aae0*/  MOV R37, R7 ;  /* 0x0000000700257202 */ /* 0x000fe20000000f00 */
[----:B------:R-:W-:-:S03]  /*aaf0*/  IMAD.MOV.U32 R36, RZ, RZ, R34 ;  /* 0x000000ffff247224 */ /* 0x000fc600078e0022 */
[----:B------:R-:W-:Y:S01]  /*ab00*/  DFMA R26, R26, R28, R26 ;  /* 0x0000001c1a1a722b */ /* 0x000fe2000000001a */
[----:B------:R-:W-:-:S04]  /*ab10*/  @!P0 LOP3.LUT R36, R9, 0x7ff00000, RZ, 0xc0, !PT ;  /* 0x7ff0000009248812 */ /* 0x000fc800078ec0ff */
[----:B------:R-:W-:Y:S01]  /*ab20*/  @!P2 LOP3.LUT R37, R5, 0x7ff00000, RZ, 0xc0, !PT ;  /* 0x7ff000000525a812 */ /* 0x000fe200078ec0ff */
[----:B------:R-:W-:Y:S02]  /*ab30*/  VIADD R39, R36, 0xffffffff ;  /* 0xffffffff24277836 */ /* 0x000fe40000000000 */
[----:B------:R-:W-:Y:S01]  /*ab40*/  DMUL R28, R26, R4 ;  /* 0x000000041a1c7228 */ /* 0x000fe20000000000 */
[----:B------:R-:W-:-:S04]  /*ab50*/  IADD3 R38, PT, PT, R37, -0x1, RZ ;  /* 0xffffffff25267810 */ /* 0x000fc80007ffe0ff */
[----:B------:R-:W-:-:S03]  /*ab60*/  ISETP.GT.U32.AND P0, PT, R38, 0x7feffffe, PT ;  /* 0x7feffffe2600780c */ /* 0x000fc60003f04070 */
[----:B------:R-:W-:Y:S01]  /*ab70*/  DFMA R34, R28, -R8, R4 ;  /* 0x800000081c22722b */ /* 0x000fe20000000004 */
[----:B------:R-:W-:-:S07]  /*ab80*/  ISETP.GT.U32.OR P0, PT, R39, 0x7feffffe, P0 ;  /* 0x7feffffe2700780c */ /* 0x000fce0000704470 */
[----:B------:R-:W-:-:S06]  /*ab90*/  DFMA R26, R26, R34, R28 ;  /* 0x000000221a1a722b */ /* 0x000fcc000000001c */
        /* <DEDUP_REMOVED lines=28> */
.L_x_1588:
        /* <DEDUP_REMOVED lines=16> */
.L_x_1591:
[----:B------:R-:W-:Y:S01]  /*ae60*/  LOP3.LUT R29, R21, 0x80000, RZ, 0xfc, !PT ;  /* 0x00080000151d7812 */ /* 0x000fe200078efcff */
[----:B------:R-:W-:Y:S01]  /*ae70*/  IMAD.MOV.U32 R28, RZ, RZ, R20 ;  /* 0x000000ffff1c7224 */ /* 0x000fe200078e0014 */
[----:B------:R-:W-:Y:S06]  /*ae80*/  BRA `(.L_x_1589) ;  /* 0x0000000000087947 */ /* 0x000fec0003800000 */
.L_x_1590:
[----:B------:R-:W-:Y:S02]  /*ae90*/  LOP3.LUT R29, R23, 0x80000, RZ, 0xfc, !PT ;  /* 0x00080000171d7812 */ /* 0x000fe400078efcff */
[----:B------:R-:W-:-:S07]  /*aea0*/  MOV R28, R22 ;  /* 0x00000016001c7202 */ /* 0x000fce0000000f00 */
.L_x_1589:
[----:B------:R-:W-:Y:S05]  /*aeb0*/  BSYNC.RECONVERGENT B2 ;  /* 0x0000000000027941 */ /* 0x000fea0003800200 */
.L_x_1587:
[----:B------:R-:W-:Y:S01]  /*aec0*/  IMAD.MOV.U32 R25, RZ, RZ, 0x0 ;  /* 0x00000000ff197424 */ /* 0x000fe200078e00ff */
[----:B------:R-:W-:Y:S01]  /*aed0*/  MOV R5, R29 ;  /* 0x0000001d00057202 */ /* 0x000fe20000000f00 */
[----:B------:R-:W-:Y:S02]  /*aee0*/  IMAD.MOV.U32 R4, RZ, RZ, R28 ;  /* 0x000000ffff047224 */ /* 0x000fe400078e001c */
[----:B------:R-:W-:Y:S05]  /*aef0*/  RET.REL.NODEC R24 `(_Z18Vext_cal_3_upgradePiPdS0_S0_S0_S0_S_S0_S0_S0_S0_S0_S_S_S_S0_S0_S0_S0_S0_S0_S0_S_S_S_S_S_S0_S0_S_S_S_S_S_S_S_S_S0_S0_S0_S0_S0_S0_S0_S0_S0_S0_S0_S0_S0_S0_S0_S0_S0_S0_S0_S0_) ;  /* 0xffffff5018407950 */ /* 0x000fea0003c3ffff */
        .weak           $__internal_26_$__cuda_sm20_dsqrt_rn_f64_mediumpath_v1
        .type           $__internal_26_$__cuda_sm20_dsqrt_rn_f64_mediumpath_v1,@function
        .size           $__internal_26_$__cuda_sm20_dsqrt_rn_f64_mediumpath_v1,($_Z18Vext_cal_3_upgradePiPdS0_S0_S0_S0_S_S0_S0_S0_S0_S0_S_S_S_S0_S0_S0_S0_S0_S0_S0_S_S_S_S_S_S0_S0_S_S_S_S_S_S_S_S_S0_S0_S0_S0_S0_S0_S0_S0_S0_S0_S0_S0_S0_S0_S0_S0_S0_S0_S0_S0_$__internal_accurate_pow - $__internal_26_$__cuda_sm20_dsqrt_rn_f64_mediumpath_v1)
$__internal_26_$__cuda_sm20_dsqrt_rn_f64_mediumpath_v1:
        /* <DEDUP_REMOVED lines=15> */
.L_x_1593:
        /* <DEDUP_REMOVED lines=24> */
.L_x_1595:
[----:B------:R-:W-:-:S11]  /*b170*/  DADD R22, R24, R24 ;  /* 0x0000000018167229 */ /* 0x000fd60000000018 */
.L_x_1594:
[----:B------:R-:W-:Y:S05]  /*b180*/  BSYNC.RECONVERGENT B2 ;  /* 0x0000000000027941 */ /* 0x000fea0003800200 */
.L_x_1592:
[----:B------:R-:W-:-:S04]  /*b190*/  MOV R21, 0x0 ;  /* 0x0000000000157802 */ /* 0x000fc80000000f00 */
[----:B------:R-:W-:Y:S05]  /*b1a0*/  RET.REL.NODEC R20 `(_Z18Vext_cal_3_upgradePiPdS0_S0_S0_S0_S_S0_S0_S0_S0_S0_S_S_S_S0_S0_S0_S0_S0_S0_S0_S_S_S_S_S_S0_S0_S_S_S_S_S_S_S_S_S0_S0_S0_S0_S0_S0_S0_S0_S0_S0_S0_S0_S0_S0_S0_S0_S0_S0_S0_S0_) ;  /* 0xffffff4c14947950 */ /* 0x000fea0003c3ffff */
        .type           $_Z18Vext_cal_3_upgradePiPdS0_S0_S0_S0_S_S0_S0_S0_S0_S0_S_S_S_S0_S0_S0_S0_S0_S0_S0_S_S_S_S_S_S0_S0_S_S_S_S_S_S_S_S_S0_S0_S0_S0_S0_S0_S0_S0_S0_S0_S0_S0_S0_S0_S0_S0_S0_S0_S0_S0_$__internal_accurate_pow,@function
        .size           $_Z18Vext_cal_3_upgradePiPdS0_S0_S0_S0_S_S0_S0_S0_S0_S0_S_S_S_S0_S0_S0_S0_S0_S0_S0_S_S_S_S_S_S0_S0_S_S_S_S_S_S_S_S_S0_S0_S0_S0_S0_S0_S0_S0_S0_S0_S0_S0_S0_S0_S0_S0_S0_S0_S0_S0_$__internal_accurate_pow,($_Z18Vext_cal_3_upgradePiPdS0_S0_S0_S0_S_S0_S0_S0_S0_S0_S_S_S_S0_S0_S0_S0_S0_S0_S0_S_S_S_S_S_S0_S0_S_S_S_S_S_S_S_S_S0_S0_S0_S0_S0_S0_S0_S0_S0_S0_S0_S0_S0_S0_S0_S0_S0_S0_S0_S0_$__internal_trig_reduction_slowpathd - $_Z18Vext_cal_3_upgradePiPdS0_S0_S0_S0_S_S0_S0_S0_S0_S0_S_S_S_S0_S0_S0_S0_S0_S0_S0_S_S_S_S_S_S0_S0_S_S_S_S_S_S_S_S_S0_S0_S0_S0_S0_S0_S0_S0_S0_S0_S0_S0_S0_S0_S0_S0_S0_S0_S0_S0_$__internal_accurate_pow)
$_Z18Vext_cal_3_upgradePiPdS0_S0_S0_S0_S_S0_S0_S0_S0_S0_S_S_S_S0_S0_S0_S0_S0_S0_S0_S_S_S_S_S_S0_S0_S_S_S_S_S_S_S_S_S0_S0_S0_S0_S0_S0_S0_S0_S0_S0_S0_S0_S0_S0_S0_S0_S0_S0_S0_S0_$__internal_accurate_pow:
[----:B------:R-:W-:Y:S01]  /*b1b0*/  ISETP.GT.U32.AND P1, PT, R5, 0xfffff, PT ;  /* 0x000fffff0500780c */ /* 0x000fe20003f24070 */
[--C-:B------:R-:W-:Y:S01]  /*b1c0*/  IMAD.MOV.U32 R9, RZ, RZ, R5.reuse ;  /* 0x000000ffff097224 */ /* 0x100fe200078e0005 */
[----:B------:R-:W-:Y:S01]  /*b1d0*/  UMOV UR8, 0x7d2cafe2 ;  /* 0x7d2cafe200087882 */ /* 0x000fe20000000000 */
[----:B------:R-:W-:Y:S01]  /*b1e0*/  IMAD.MOV.U32 R40, RZ, RZ, R8 ;  /* 0x000000ffff287224 */ /* 0x000fe200078e0008 */
[----:B------:R-:W-:Y:S01]  /*b1f0*/  UMOV UR9, 0x3eb0f5ff ;  /* 0x3eb0f5ff00097882 */ /* 0x000fe20000000000 */
[----:B------:R-:W-:Y:S01]  /*b200*/  IMAD.MOV.U32 R28, RZ, RZ, RZ ;  /* 0x000000ffff1c7224 */ /* 0x000fe200078e00ff */
[----:B------:R-:W-:Y:S01]  /*b210*/  SHF.R.U32.HI R5, RZ, 0x14, R5 ;  /* 0x00000014ff057819 */ /* 0x000fe20000011605 */
[----:B------:R-:W-:Y:S01]  /*b220*/  UMOV UR10, 0x3b39803f ;  /* 0x3b39803f000a7882 */ /* 0x000fe20000000000 */
[----:B------:R-:W-:-:S05]  /*b230*/  UMOV UR11, 0x3c7abc9e ;  /* 0x3c7abc9e000b7882 */ /* 0x000fca0000000000 */
[----:B------:R-:W-:-:S10]  /*b240*/  @!P1 DMUL R26, R8, 1.80143985094819840000e+16 ;  /* 0x43500000081a9828 */ /* 0x000fd40000000000 */
[----:B------:R-:W-:Y:S02]  /*b250*/  @!P1 MOV R9, R27 ;  /* 0x0000001b00099202 */ /* 0x000fe40000000f00 */
[----:B------:R-:W-:Y:S02]  /*b260*/  @!P1 MOV R40, R26 ;  /* 0x0000001a00289202 */ /* 0x000fe40000000f00 */
[----:B------:R-:W-:Y:S02]  /*b270*/  LOP3.LUT R41, R9, 0x800fffff, RZ, 0xc0, !PT ;  /* 0x800fffff09297812 */ /* 0x000fe400078ec0ff */
[----:B------:R-:W-:Y:S02]  /*b280*/  @!P1 LEA.HI R5, R27, 0xffffffca, RZ, 0xc ;  /* 0xffffffca1b059811 */ /* 0x000fe400078f60ff */
[----:B------:R-:W-:-:S04]  /*b290*/  LOP3.LUT R41, R41, 0x3ff00000, RZ, 0xfc, !PT ;  /* 0x3ff0000029297812 */ /* 0x000fc800078efcff */
[----:B------:R-:W-:-:S13]  /*b2a0*/  ISETP.GE.U32.AND P2, PT, R41, 0x3ff6a09f, PT ;  /* 0x3ff6a09f2900780c */ /* 0x000fda0003f46070 */
[----:B------:R-:W-:-:S05]  /*b2b0*/  @P2 VIADD R8, R41, 0xfff00000 ;  /* 0xfff0000029082836 */ /* 0x000fca0000000000 */
[----:B------:R-:W-:-:S06]  /*b2c0*/  @P2 MOV R41, R8 ;  /* 0x0000000800292202 */ /* 0x000fcc0000000f00 */
[C---:B------:R-:W-:Y:S02]  /*b2d0*/  DADD R32, R40.reuse, 1 ;  /* 0x3ff0000028207429 */ /* 0x040fe40000000000 */
[----:B------:R-:W-:-:S04]  /*b2e0*/  DADD R40, R40, -1 ;  /* 0xbff0000028287429 */ /* 0x000fc80000000000 */
[----:B------:R-:W0:Y:S02]  /*b2f0*/  MUFU.RCP64H R29, R33 ;  /* 0x00000021001d7308 */ /* 0x000e240000001800 */
[----:B0-----:R-:W-:-:S08]  /*b300*/  DFMA R8, -R32, R28, 1 ;  /* 0x3ff000002008742b */ /* 0x001fd0000000011c */
[----:B------:R-:W-:-:S08]  /*b310*/  DFMA R8, R8, R8, R8 ;  /* 0x000000080808722b */ /* 0x000fd00000000008 */
[----:B------:R-:W-:Y:S01]  /*b320*/  DFMA R8, R28, R8, R28 ;  /* 0x000000081c08722b */ /* 0x000fe2000000001c */
[----:B------:R-:W-:Y:S01]  /*b330*/  MOV R28, 0x41ad3b5a ;  /* 0x41ad3b5a001c7802 */ /* 0x000fe20000000f00 */
[----:B------:R-:W-:-:S06]  /*b340*/  IMAD.MOV.U32 R29, RZ, RZ, 0x3ed0f5d2 ;  /* 0x3ed0f5d2ff1d7424 */ /* 0x000fcc00078e00ff */
        /* <DEDUP_REMOVED lines=18> */
[-C--:B------:R-:W-:Y:S02]  /*b470*/  DFMA R28, R40, -R30.reuse, R28 ;  /* 0x8000001e281c722b */ /* 0x080fe4000000001c */
[----:B------:R-:W-:-:S03]  /*b480*/  DFMA R40, R30, R30, -R42 ;  /* 0x0000001e1e28722b */ /* 0x000fc6000000082a */
[----:B------:R-:W-:Y:S01]  /*b490*/  DFMA R34, R36, R34, UR8 ;  /* 0x0000000824227e2b */ /* 0x000fe20008000022 */
[----:B------:R-:W-:Y:S01]  /*b4a0*/  UMOV UR8, 0x99999dfb ;  /* 0x99999dfb00087882 */ /* 0x000fe20000000000 */
[----:B------:R-:W-:Y:S01]  /*b4b0*/  UMOV UR9, 0x3f899999 ;  /* 0x3f89999900097882 */ /* 0x000fe20000000000 */
[----:B------:R-:W-:-:S05]  /*b4c0*/  DMUL R28, R8, R28 ;  /* 0x0000001c081c7228 */ /* 0x000fca0000000000 */
[----:B------:R-:W-:Y:S01]  /*b4d0*/  DFMA R34, R36, R34, UR8 ;  /* 0x0000000824227e2b */ /* 0x000fe20008000022 */
[----:B------:R-:W-:Y:S01]  /*b4e0*/  UMOV UR8, 0x55555555 ;  /* 0x5555555500087882 */ /* 0x000fe20000000000 */
[----:B------:R-:W-:-:S03]  /*b4f0*/  UMOV UR9, 0x3fb55555 ;  /* 0x3fb5555500097882 */ /* 0x000fc60000000000 */
[----:B------:R-:W-:Y:S01]  /*b500*/  IADD3 R9, PT, PT, R29, 0x100000, RZ ;  /* 0x001000001d097810 */ /* 0x000fe20007ffe0ff */
[----:B------:R-:W-:Y:S02]  /*b510*/  IMAD.MOV.U32 R8, RZ, RZ, R28 ;  /* 0x000000ffff087224 */ /* 0x000fe400078e001c */
[----:B------:R-:W-:-:S04]  /*b520*/  DFMA R38, R36, R34, UR8 ;  /* 0x0000000824267e2b */ /* 0x000fc80008000022 */
[----:B------:R-:W-:-:S04]  /*b530*/  DFMA R40, R30, R8, R40 ;  /* 0x000000081e28722b */ /* 0x000fc80000000028 */
[----:B------:R-:W-:Y:S01]  /*b540*/  DADD R32, -R38, UR8 ;  /* 0x0000000826207e29 */ /* 0x000fe20008000100 */
[----:B------:R-:W-:Y:S01]  /*b550*/  UMOV UR8, 0xb9e7b0 ;  /* 0x00b9e7b000087882 */ /* 0x000fe20000000000 */
[----:B------:R-:W-:-:S06]  /*b560*/  UMOV UR9, 0x3c46a4cb ;  /* 0x3c46a4cb00097882 */ /* 0x000fcc0000000000 */
[----:B------:R-:W-:Y:S02]  /*b570*/  DFMA R32, R36, R34, R32 ;  /* 0x000000222420722b */ /* 0x000fe40000000020 */
[----:B------:R-:W-:-:S06]  /*b580*/  DMUL R34, R30, R42 ;  /* 0x0000002a1e227228 */ /* 0x000fcc0000000000 */
[----:B------:R-:W-:Y:S01]  /*b590*/  DADD R32, R32, -UR8 ;  /* 0x8000000820207e29 */ /* 0x000fe20008000000 */
[----:B------:R-:W-:Y:S01]  /*b5a0*/  UMOV UR8, 0x80000000 ;  /* 0x8000000000087882 */ /* 0x000fe20000000000 */
[----:B------:R-:W-:Y:S01]  /*b5b0*/  DFMA R44, R30, R42, -R34 ;  /* 0x0000002a1e2c722b */ /* 0x000fe20000000822 */
[----:B------:R-:W-:-:S05]  /*b5c0*/  UMOV UR9, 0x43300000 ;  /* 0x4330000000097882 */ /* 0x000fca0000000000 */
[----:B------:R-:W-:Y:S02]  /*b5d0*/  DADD R36, R38, R32 ;  /* 0x0000000026247229 */ /* 0x000fe40000000020 */
        /* <DEDUP_REMOVED lines=15> */
[C---:B------:R-:W-:Y:S01]  /*b6d0*/  IADD3 R8, PT, PT, R5.reuse, -0x3ff, RZ ;  /* 0xfffffc0105087810 */ /* 0x040fe20007ffe0ff */
[----:B------:R-:W-:Y:S02]  /*b6e0*/  @P2 VIADD R8, R5, 0xfffffc02 ;  /* 0xfffffc0205082836 */ /* 0x000fe40000000000 */
[----:B------:R-:W-:-:S04]  /*b6f0*/  HFMA2 R9, -RZ, RZ, 3.59375, 0 ;  /* 0x43300000ff097431 */ /* 0x000fc800000001ff */
        /* <DEDUP_REMOVED lines=9> */
[----:B------:R-:W-:Y:S01]  /*b790*/  DADD R34, R28, R34 ;  /* 0x000000001c227229 */ /* 0x000fe20000000022 */
[----:B------:R-:W-:Y:S01]  /*b7a0*/  MOV R29, R7 ;  /* 0x00000007001d7202 */ /* 0x000fe20000000f00 */
[----:B------:R-:W-:-:S04]  /*b7b0*/  IMAD.MOV.U32 R28, RZ, RZ, R6 ;  /* 0x000000ffff1c7224 */ /* 0x000fc800078e0006 */
[----:B------:R-:W-:Y:S01]  /*b7c0*/  DADD R32, -R30, R32 ;  /* 0x000000001e207229 */ /* 0x000fe20000000120 */
[C---:B------:R-:W-:Y:S01]  /*b7d0*/  IMAD.SHL.U32 R5, R29.reuse, 0x2, RZ ;  /* 0x000000021d057824 */ /* 0x040fe200078e00ff */
[----:B------:R-:W-:-:S04]  /*b7e0*/  LOP3.LUT R7, R29, 0xff0fffff, RZ, 0xc0, !PT ;  /* 0xff0fffff1d077812 */ /* 0x000fc800078ec0ff */
[----:B------:R-:W-:Y:S02]  /*b7f0*/  ISETP.GT.U32.AND P1, PT, R5, -0x2000001, PT ;  /* 0xfdffffff0500780c */ /* 0x000fe40003f24070 */
[----:B------:R-:W-:-:S08]  /*b800*/  DADD R32, R34, -R32 ;  /* 0x0000000022207229 */ /* 0x000fd00000000820 */
[----:B------:R-:W-:Y:S01]  /*b810*/  DFMA R26, R26, UR10, R32 ;  /* 0x0000000a1a1a7c2b */ /* 0x000fe20008000020 */
[----:B------:R-:W-:Y:S02]  /*b820*/  SEL R33, R7, R29, P1 ;  /* 0x0000001d07217207 */ /* 0x000fe40000800000 */
[----:B------:R-:W-:-:S05]  /*b830*/  MOV R32, R28 ;  /* 0x0000001c00207202 */ /* 0x000fca0000000f00 */
[----:B------:R-:W-:-:S08]  /*b840*/  DADD R30, R8, R26 ;  /* 0x00000000081e7229 */ /* 0x000fd0000000001a */
[----:B------:R-:W-:Y:S02]  /*b850*/  DADD R8, R8, -R30 ;  /* 0x0000000008087229 */ /* 0x000fe4000000081e */
[----:B------:R-:W-:-:S06]  /*b860*/  DMUL R28, R30, R32 ;  /* 0x000000201e1c7228 */ /* 0x000fcc0000000000 */
[----:B------:R-:W-:Y:S02]  /*b870*/  DADD R26, R26, R8 ;  /* 0x000000001a1a7229 */ /* 0x000fe40000000008 */
[----:B------:R-:W-:-:S08]  /*b880*/  DFMA R30, R30, R32, -R28 ;  /* 0x000000201e1e722b */ /* 0x000fd0000000081c */
[----:B------:R-:W-:Y:S01]  /*b890*/  DFMA R26, R26, R32, R30 ;  /* 0x000000201a1a722b */ /* 0x000fe2000000001e */
[----:B------:R-:W-:Y:S01]  /*b8a0*/  IMAD.MOV.U32 R30, RZ, RZ, 0x652b82fe ;  /* 0x652b82feff1e7424 */ /* 0x000fe200078e00ff */
[----:B------:R-:W-:-:S06]  /*b8b0*/  MOV R31, 0x3ff71547 ;  /* 0x3ff71547001f7802 */ /* 0x000fcc0000000f00 */
        /* <DEDUP_REMOVED lines=12> */
[----:B------:R-:W-:Y:S01]  /*b980*/  MOV R9, 0x3e928af3 ;  /* 0x3e928af300097802 */ /* 0x000fe20000000f00 */
        /* <DEDUP_REMOVED lines=39> */
[----:B------:R-:W-:Y:S02]  /*bc00*/  @!P2 IMAD.IADD R7, R30, 0x1, -R5 ;  /* 0x000000011e07a824 */ /* 0x000fe400078e0a05 */
[----:B------:R-:W-:-:S03]  /*bc10*/  @!P2 IMAD.MOV.U32 R30, RZ, RZ, RZ ;  /* 0x000000ffff1ea224 */ /* 0x000fc600078e00ff */
[----:B------:R-:W-:-:S06]  /*bc20*/  @!P2 LEA R31, R7, 0x3ff00000, 0x14 ;  /* 0x3ff00000071fa811 */ /* 0x000fcc00078ea0ff */
[----:B------:R-:W-:-:S11]  /*bc30*/  @!P2 DMUL R28, R8, R30 ;  /* 0x0000001e081ca228 */ /* 0x000fd60000000000 */
.L_x_1596:
[----:B------:R-:W-:Y:S01]  /*bc40*/  DFMA R26, R26, R28, R28 ;  /* 0x0000001c1a1a722b */ /* 0x000fe2000000001c */
[----:B------:R-:W-:Y:S01]  /*bc50*/  MOV R8, R4 ;  /* 0x0000000400087202 */ /* 0x000fe20000000f00 */
[----:B------:R-:W-:Y:S01]  /*bc60*/  DSETP.NEU.AND P1, PT, |R28|, +INF , PT ;  /* 0x7ff000001c00742a */ /* 0x000fe20003f2d200 */
[----:B------:R-:W-:-:S07]  /*bc70*/  IMAD.MOV.U32 R9, RZ, RZ, 0x0 ;  /* 0x00000000ff097424 */ /* 0x000fce00078e00ff */
[----:B------:R-:W-:Y:S02]  /*bc80*/  FSEL R5, R28, R26, !P1 ;  /* 0x0000001a1c057208 */ /* 0x000fe40004800000 */
[----:B------:R-:W-:Y:S01]  /*bc90*/  FSEL R26, R29, R27, !P1 ;  /* 0x0000001b1d1a7208 */ /* 0x000fe20004800000 */
[----:B------:R-:W-:Y:S06]  /*bca0*/  RET.REL.NODEC R8 `(_Z18Vext_cal_3_upgradePiPdS0_S0_S0_S0_S_S0_S0_S0_S0_S0_S_S_S_S0_S0_S0_S0_S0_S0_S0_S_S_S_S_S_S0_S0_S_S_S_S_S_S_S_S_S0_S0_S0_S0_S0_S0_S0_S0_S0_S0_S0_S0_S0_S0_S0_S0_S0_S0_S0_S0_) ;  /* 0xffffff4008d47950 */ /* 0x000fec0003c3ffff */
        .type           $_Z18Vext_cal_3_upgradePiPdS0_S0_S0_S0_S_S0_S0_S0_S0_S0_S_S_S_S0_S0_S0_S0_S0_S0_S0_S_S_S_S_S_S0_S0_S_S_S_S_S_S_S_S_S0_S0_S0_S0_S0_S0_S0_S0_S0_S0_S0_S0_S0_S0_S0_S0_S0_S0_S0_S0_$__internal_trig_reduction_slowpathd,@function
        .size           $_Z18Vext_cal_3_upgradePiPdS0_S0_S0_S0_S_S0_S0_S0_S0_S0_S_S_S_S0_S0_S0_S0_S0_S0_S0_S_S_S_S_S_S0_S0_S_S_S_S_S_S_S_S_S0_S0_S0_S0_S0_S0_S0_S0_S0_S0_S0_S0_S0_S0_S0_S0_S0_S0_S0_S0_$__internal_trig_reduction_slowpathd,(.L_x_2032 - $_Z18Vext_cal_3_upgradePiPdS0_S0_S0_S0_S_S0_S0_S0_S0_S0_S_S_S_S0_S0_S0_S0_S0_S0_S0_S_S_S_S_S_S0_S0_S_S_S_S_S_S_S_S_S0_S0_S0_S0_S0_S0_S0_S0_S0_S0_S0_S0_S0_S0_S0_S0_S0_S0_S0_S0_$__internal_trig_reduction_slowpathd)
$_Z18Vext_cal_3_upgradePiPdS0_S0_S0_S0_S_S0_S0_S0_S0_S0_S_S_S_S0_S0_S0_S0_S0_S0_S0_S_S_S_S_S_S0_S0_S_S_S_S_S_S_S_S_S0_S0_S0_S0_S0_S0_S0_S0_S0_S0_S0_S0_S0_S0_S0_S0_S0_S0_S0_S0_$__internal_trig_reduction_slowpathd:
        /* <DEDUP_REMOVED lines=18> */
[----:B------:R-:W-:Y:S01]  /*bdd0*/  SHF.L.U32 R18, R18, 0xb, RZ ;  /* 0x0000000b12127819 */ /* 0x000fe200000006ff */
[----:B------:R-:W-:Y:S01]  /*bde0*/  IMAD.MOV.U32 R42, RZ, RZ, RZ ;  /* 0x000000ffff2a7224 */ /* 0x000fe200078e00ff */
[----:B------:R-:W-:Y:S02]  /*bdf0*/  IADD3 R43, PT, PT, RZ, -R16, -R17 ;  /* 0x80000010ff2b7210 */ /* 0x000fe40007ffe811 */
[----:B------:R-:W-:Y:S02]  /*be00*/  CS2R R58, SRZ ;  /* 0x00000000003a7805 */ /* 0x000fe4000001ff00 */
[----:B------:R-:W-:-:S07]  /*be10*/  LOP3.LUT R19, R19, 0x80000000, RZ, 0xfc, !PT ;  /* 0x8000000013137812 */ /* 0x000fce00078efcff */
.L_x_1601:
        /* <DEDUP_REMOVED lines=18> */
[-C--:B------:R-:W-:Y:S01]  /*bf40*/  IMAD.HI.U32 R21, R57, R19.reuse, RZ ;  /* 0x0000001339157227 */ /* 0x080fe200078e00ff */
[----:B------:R0:W-:Y:S02]  /*bf50*/  STL.64 [R44], R58 ;  /* 0x0000003a2c007387 */ /* 0x0001e40000100a00 */
[----:B------:R-:W-:Y:S01]  /*bf60*/  IADD3.X R23, P2, PT, R23, R20, RZ, P2, !PT ;  /* 0x0000001417177210 */ /* 0x000fe2000175e4ff */
[----:B------:R-:W-:-:S04]  /*bf70*/  IMAD R20, R57, R19, RZ ;  /* 0x0000001339147224 */ /* 0x000fc800078e02ff */
[----:B------:R-:W-:Y:S01]  /*bf80*/  IMAD.X R21, RZ, RZ, R21, P2 ;  /* 0x000000ffff157224 */ /* 0x000fe200010e0615 */
[----:B------:R-:W-:-:S04]  /*bf90*/  IADD3.X R20, P0, PT, R20, R23, RZ, P0, !PT ;  /* 0x0000001714147210 */ /* 0x000fc8000071e4ff */
[----:B------:R-:W-:Y:S01]  /*bfa0*/  IADD3.X R21, PT, PT, RZ, R21, RZ, P0, !PT ;  /* 0x00000015ff157210 */ /* 0x000fe200007fe4ff */
[----:B0-----:R-:W-:-:S03]  /*bfb0*/  IMAD.MOV.U32 R58, RZ, RZ, R20 ;  /* 0x000000ffff3a7224 */ /* 0x001fc600078e0014 */
[----:B------:R-:W-:Y:S01]  /*bfc0*/  MOV R59, R21 ;  /* 0x00000015003b7202 */ /* 0x000fe20000000f00 */
[----:B------:R-:W-:Y:S06]  /*bfd0*/  @P1 BRA `(.L_x_1601) ;  /* 0xfffffffc00901947 */ /* 0x000fec000383ffff */
[----:B------:R-:W-:Y:S05]  /*bfe0*/  BSYNC.RECONVERGENT B1 ;  /* 0x0000000000017941 */ /* 0x000fea0003800200 */
.L_x_1600:
[----:B------:R-:W-:-:S07]  /*bff0*/  IMAD.MOV.U32 R22, RZ, RZ, R17 ;  /* 0x000000ffff167224 */ /* 0x000fce00078e0011 */
.L_x_1599:
[----:B------:R-:W-:Y:S05]  /*c000*/  BSYNC.RECONVERGENT B0 ;  /* 0x0000000000007941 */ /* 0x000fea0003800200 */
.L_x_1598:
[----:B------:R-:W-:Y:S02]  /*c010*/  LOP3.LUT P0, R47, R47, 0x3f, RZ, 0xc0, !PT ;  /* 0x0000003f2f2f7812 */ /* 0x000fe4000780c0ff */
[----:B------:R-:W-:-:S05]  /*c020*/  IADD3 R16, PT, PT, R16, R22, RZ ;  /* 0x0000001610107210 */ /* 0x000fca0007ffe0ff */
        /* <DEDUP_REMOVED lines=9> */
[----:B---3--:R-:W-:Y:S02]  /*c0c0*/  @P0 SHF.L.U32 R43, R18, R47, RZ ;  /* 0x0000002f122b0219 */ /* 0x008fe400000006ff */
[----:B------:R-:W-:Y:S02]  /*c0d0*/  @P0 SHF.R.U64 R44, R44, R21, R42 ;  /* 0x000000152c2c0219 */ /* 0x000fe4000000122a */
[--C-:B------:R-:W-:Y:S02]  /*c0e0*/  @P0 SHF.R.U32.HI R20, RZ, 0x1, R19.reuse ;  /* 0x00000001ff140819 */ /* 0x100fe40000011613 */
[C-C-:B------:R-:W-:Y:S02]  /*c0f0*/  @P0 SHF.R.U64 R22, R18.reuse, 0x1, R19.reuse ;  /* 0x0000000112160819 */ /* 0x140fe40000001213 */
[----:B0-----:R-:W-:-:S02]  /*c100*/  @P0 SHF.L.U64.HI R23, R18, R47, R19 ;  /* 0x0000002f12170219 */ /* 0x001fc40000010213 */
[----:B------:R-:W-:Y:S02]  /*c110*/  @P0 SHF.R.U32.HI R42, RZ, R21, R42 ;  /* 0x00000015ff2a0219 */ /* 0x000fe4000001162a */
[----:B------:R-:W-:Y:S02]  /*c120*/  @P0 LOP3.LUT R18, R43, R44, RZ, 0xfc, !PT ;  /* 0x0000002c2b120212 */ /* 0x000fe400078efcff */
[----:B----4-:R-:W-:Y:S02]  /*c130*/  @P0 SHF.L.U32 R43, R16, R47, RZ ;  /* 0x0000002f102b0219 */ /* 0x010fe400000006ff */
[-CC-:B------:R-:W-:Y:S02]  /*c140*/  @P0 SHF.R.U64 R22, R22, R21.reuse, R20.reuse ;  /* 0x0000001516160219 */ /* 0x180fe40000001214 */
[----:B------:R-:W-:Y:S02]  /*c150*/  @P0 LOP3.LUT R19, R23, R42, RZ, 0xfc, !PT ;  /* 0x0000002a17130212 */ /* 0x000fe400078efcff */
[----:B------:R-:W-:-:S02]  /*c160*/  @P0 SHF.R.U32.HI R20, RZ, R21, R20 ;  /* 0x00000015ff140219 */ /* 0x000fc40000011614 */
[----:B------:R-:W-:Y:S02]  /*c170*/  @P0 SHF.L.U64.HI R47, R16, R47, R17 ;  /* 0x0000002f102f0219 */ /* 0x000fe40000010211 */
[C---:B------:R-:W-:Y:S02]  /*c180*/  SHF.L.U32 R21, R18.reuse, 0x2, RZ ;  /* 0x0000000212157819 */ /* 0x040fe400000006ff */
        /* <DEDUP_REMOVED lines=10> */
[----:B------:R-:W-:Y:S02]  /*c230*/  IADD3.X R22, P1, PT, RZ, R22, RZ, P1, !PT ;  /* 0x00000016ff167210 */ /* 0x000fe40000f3e4ff */
        /* <DEDUP_REMOVED lines=11> */
[----:B------:R-:W-:Y:S02]  /*c2f0*/  IADD3 R22, PT, PT, -R22, 0x3f, RZ ;  /* 0x0000003f16167810 */ /* 0x000fe40007ffe1ff */
[----:B------:R-:W-:-:S04]  /*c300*/  @P1 IADD3 R22, PT, PT, R42, RZ, RZ ;  /* 0x000000ff2a161210 */ /* 0x000fc80007ffe0ff */
        /* <DEDUP_REMOVED lines=12> */
.L_x_1603:
[----:B------:R-:W-:Y:S05]  /*c3d0*/  BSYNC.RECONVERGENT B0 ;  /* 0x0000000000007941 */ /* 0x000fea0003800200 */
.L_x_1602:
[----:B------:R-:W-:Y:S01]  /*c3e0*/  IMAD.WIDE.U32 R54, R19, 0x2168c235, RZ ;  /* 0x2168c23513367825 */ /* 0x000fe200078e00ff */
[----:B------:R-:W-:-:S03]  /*c3f0*/  SHF.R.U32.HI R17, RZ, 0x1e, R17 ;  /* 0x0000001eff117819 */ /* 0x000fc60000011611 */
[----:B------:R-:W-:Y:S01]  /*c400*/  IMAD.MOV.U32 R43, RZ, RZ, RZ ;  /* 0x000000ffff2b7224 */ /* 0x000fe200078e00ff */
[----:B------:R-:W-:Y:S01]  /*c410*/  MOV R42, R55 ;  /* 0x00000037002a7202 */ /* 0x000fe20000000f00 */
[----:B------:R-:W-:Y:S01]  /*c420*/  IMAD.HI.U32 R18, R16, -0x36f0255e, RZ ;  /* 0xc90fdaa210127827 */ /* 0x000fe200078e00ff */
[----:B------:R-:W-:Y:S02]  /*c430*/  IADD3 RZ, P1, PT, R54, R54, RZ ;  /* 0x0000003636ff7210 */ /* 0x000fe40007f3e0ff */
[----:B------:R-:W-:Y:S01]  /*c440*/  LEA.HI R17, R20, R17, RZ, 0x1 ;  /* 0x0000001114117211 */ /* 0x000fe200078f08ff */
        /* <DEDUP_REMOVED lines=9> */
[C---:B------:R-:W-:Y:S02]  /*c4e0*/  ISETP.GT.AND.EX P1, PT, R19.reuse, RZ, PT, P5 ;  /* 0x000000ff1300720c */ /* 0x040fe40003f24350 */
[----:B------:R-:W-:Y:S02]  /*c4f0*/  IADD3.X R16, PT, PT, R19, R19, RZ, P2, !PT ;  /* 0x0000001313107210 */ /* 0x000fe400017fe4ff */
[----:B------:R-:W-:Y:S02]  /*c500*/  SEL R18, R18, R21, P1 ;  /* 0x0000001512127207 */ /* 0x000fe40000800000 */
[----:B------:R-:W-:Y:S02]  /*c510*/  SEL R16, R16, R19, P1 ;  /* 0x0000001310107207 */ /* 0x000fe40000800000 */
[----:B------:R-:W-:Y:S02]  /*c520*/  IADD3 R19, P2, PT, R18, 0x1, RZ ;  /* 0x0000000112137810 */ /* 0x000fe40007f5e0ff */
[----:B------:R-:W-:-:S03]  /*c530*/  LOP3.LUT P5, R23, R45, 0x80000000, RZ, 0xc0, !PT ;  /* 0x800000002d177812 */ /* 0x000fc600078ac0ff */
[----:B------:R-:W-:Y:S01]  /*c540*/  IMAD.X R16, RZ, RZ, R16, P2 ;  /* 0x000000ffff107224 */ /* 0x000fe200010e0610 */
[----:B------:R-:W-:-:S04]  /*c550*/  @!P0 LOP3.LUT R23, R23, 0x80000000, RZ, 0x3c, !PT ;  /* 0x8000000017178812 */ /* 0x000fc800078e3cff */
[----:B------:R-:W-:-:S04]  /*c560*/  SHF.R.U64 R19, R19, 0xa, R16 ;  /* 0x0000000a13137819 */ /* 0x000fc80000001210 */
[----:B------:R-:W-:Y:S02]  /*c570*/  IADD3 R21, P2, PT, R19, 0x1, RZ ;  /* 0x0000000113157810 */ /* 0x000fe40007f5e0ff */
[----:B------:R-:W-:Y:S02]  /*c580*/  SEL R19, RZ, 0xffffffff, !P1 ;  /* 0xffffffffff137807 */ /* 0x000fe40004800000 */
[----:B------:R-:W-:Y:S02]  /*c590*/  LEA.HI.X R16, R16, RZ, RZ, 0x16, P2 ;  /* 0x000000ff10107211 */ /* 0x000fe400010fb4ff */
[----:B------:R-:W-:Y:S02]  /*c5a0*/  IADD3 R19, PT, PT, R19, -R22, RZ ;  /* 0x8000001613137210 */ /* 0x000fe40007ffe0ff */
[--C-:B------:R-:W-:Y:S02]  /*c5b0*/  SHF.R.U64 R21, R21, 0x1, R16.reuse ;  /* 0x0000000115157819 */ /* 0x100fe40000001210 */
[----:B------:R-:W-:Y:S01]  /*c5c0*/  SHF.R.U32.HI R16, RZ, 0x1, R16 ;  /* 0x00000001ff107819 */ /* 0x000fe20000011610 */
[----:B------:R-:W-:Y:S01]  /*c5d0*/  IMAD.SHL.U32 R19, R19, 0x100000, RZ ;  /* 0x0010000013137824 */ /* 0x000fe200078e00ff */
[----:B------:R-:W-:-:S02]  /*c5e0*/  IADD3 R18, P2, P1, RZ, RZ, R21 ;  /* 0x000000ffff127210 */ /* 0x000fc4000795e015 */
[----:B------:R-:W-:Y:S02]  /*c5f0*/  @P5 IADD3 R17, PT, PT, -R17, RZ, RZ ;  /* 0x000000ff11115210 */ /* 0x000fe40007ffe1ff */
[----:B------:R-:W-:-:S04]  /*c600*/  IADD3.X R16, PT, PT, R19, 0x3fe00000, R16, P2, P1 ;  /* 0x3fe0000013107810 */ /* 0x000fc800017e2410 */
[----:B------:R-:W-:-:S07]  /*c610*/  LOP3.LUT R45, R16, R23, RZ, 0xfc, !PT ;  /* 0x00000017102d7212 */ /* 0x000fce00078efcff */
.L_x_1597:
[----:B------:R-:W-:Y:S02]  /*c620*/  HFMA2 R47, -RZ, RZ, 0, 0 ;  /* 0x00000000ff2f7431 */ /* 0x000fe400000001ff */
[----:B------:R-:W-:Y:S02]  /*c630*/  IMAD.MOV.U32 R19, RZ, RZ, R45 ;  /* 0x000000ffff137224 */ /* 0x000fe400078e002d */
[----:B------:R-:W-:Y:S05]  /*c640*/  RET.REL.NODEC R46 `(_Z18Vext_cal_3_upgradePiPdS0_S0_S0_S0_S_S0_S0_S0_S0_S0_S_S_S_S0_S0_S0_S0_S0_S0_S0_S_S_S_S_S_S0_S0_S_S_S_S_S_S_S_S_S0_S0_S0_S0_S0_S0_S0_S0_S0_S0_S0_S0_S0_S0_S0_S0_S0_S0_S0_S0_) ;  /* 0xffffff382e6c7950 */ /* 0x000fea0003c3ffff */
.L_x_1604:
        /* <DEDUP_REMOVED lines=11> */
.L_x_2032:


//--------------------- .text._Z10Vext_cal_3PiPdS0_S0_S0_S0_S_S0_S0_S0_S0_S0_S_S_S_S0_S0_S0_S0_S0_S0_S0_S_S_S_S_S0_S0_S_S_S_S_S_S_S_S_S0_S0_S0_S0_S0_S0_S0_S0_S0_S0_S0_S0_S0_S0_S0_S0_S0_S0_S0_S0_ --------------------------
	.section	.text._Z10Vext_cal_3PiPdS0_S0_S0_S0_S_S0_S0_S0_S0_S0_S_S_S_S0_S0_S0_S0_S0_S0_S0_S_S_S_S_S0_S0_S_S_S_S_S_S_S_S_S0_S0_S0_S0_S0_S0_S0_S0_S0_S0_S0_S0_S0_S0_S0_S0_S0_S0_S0_S0_,"ax",@progbits
	.align	128
        .global         _Z10Vext_cal_3PiPdS0_S0_S0_S0_S_S0_S0_S0_S0_S0_S_S_S_S0_S0_S0_S0_S0_S0_S0_S_S_S_S_S0_S0_S_S_S_S_S_S_S_S_S0_S0_S0_S0_S0_S0_S0_S0_S0_S0_S0_S0_S0_S0_S0_S0_S0_S0_S0_S0_
        .type           _Z10Vext_cal_3PiPdS0_S0_S0_S0_S_S0_S0_S0_S0_S0_S_S_S_S0_S0_S0_S0_S0_S0_S0_S_S_S_S_S0_S0_S_S_S_S_S_S_S_S_S0_S0_S0_S0_S0_S0_S0_S0_S0_S0_S0_S0_S0_S0_S0_S0_S0_S0_S0_S0_,@function
        .size           _Z10Vext_cal_3PiPdS0_S0_S0_S0_S_S0_S0_S0_S0_S0_S_S_S_S0_S0_S0_S0_S0_S0_S0_S_S_S_S_S0_S0_S_S_S_S_S_S_S_S_S0_S0_S0_S0_S0_S0_S0_S0_S0_S0_S0_S0_S0_S0_S0_S0_S0_S0_S0_S0_,(.L_x_2036 - _Z10Vext_cal_3PiPdS0_S0_S0_S0_S_S0_S0_S0_S0_S0_S_S_S_S0_S0_S0_S0_S0_S0_S0_S_S_S_S_S0_S0_S_S_S_S_S_S_S_S_S0_S0_S0_S0_S0_S0_S0_S0_S0_S0_S0_S0_S0_S0_S0_S0_S0_S0_S0_S0_)
        .other          _Z10Vext_cal_3PiPdS0_S0_S0_S0_S_S0_S0_S0_S0_S0_S_S_S_S0_S0_S0_S0_S0_S0_S0_S_S_S_S_S0_S0_S_S_S_S_S_S_S_S_S0_S0_S0_S0_S0_S0_S0_S0_S0_S0_S0_S0_S0_S0_S0_S0_S0_S0_S0_S0_,@"STO_CUDA_ENTRY STV_DEFAULT"
_Z10Vext_cal_3PiPdS0_S0_S0_S0_S_S0_S0_S0_S0_S0_S_S_S_S0_S0_S0_S0_S0_S0_S0_S_S_S_S_S0_S0_S_S_S_S_S_S_S_S_S0_S0_S0_S0_S0_S0_S0_S0_S0_S0_S0_S0_S0_S0_S0_S0_S0_S0_S0_S0_:
.text._Z10Vext_cal_3PiPdS0_S0_S0_S0_S_S0_S0_S0_S0_S0_S_S_S_S0_S0_S0_S0_S0_S0_S0_S_S_S_S_S0_S0_S_S_S_S_S_S_S_S_S0_S0_S0_S0_S0_S0_S0_S0_S0_S0_S0_S0_S0_S0_S0_S0_S0_S0_S0_S0_:
        /* <DEDUP_REMOVED lines=39> */
.L_x_1699:
        /* <DEDUP_REMOVED lines=30> */
[----:B------:R-:W-:Y:S02]  /*0450*/  IADD3 R6, PT, PT, RZ, -R12, RZ ;  /* 0x8000000cff067210 */ /* 0x000fe40007ffe0ff */
[----:B------:R-:W0:Y:S03]  /*0460*/  LDC.64 R12, c[0x0][0x468] ;  /* 0x00011a00ff0c7b82 */ /* 0x000e260000000a00 */
        /* <DEDUP_REMOVED lines=171> */
[----:B------:R-:W-:Y:S02]  /*0f20*/  IMAD R33, R0, R33, RZ ;  /* 0x0000002100217224 */ /* 0x000fe400078e02ff */
[----:B-1----:R-:W-:-:S04]  /*0f30*/  VIADD R34, R32, 0xffffffe ;  /* 0x0ffffffe20227836 */ /* 0x002fc80000000000 */
[----:B------:R-:W1:Y:S01]  /*0f40*/  F2I.FTZ.U32.TRUNC.NTZ R9, R34 ;  /* 0x0000002200097305 */ /* 0x000e62000021f000 */
[----:B------:R-:W-:Y:S02]  /*0f50*/  IMAD R31, R28, R31, RZ ;  /* 0x0000001f1c1f7224 */ /* 0x000fe400078e02ff */
[-C--:B------:R-:W-:Y:S02]  /*0f60*/  IMAD R8, R8, R26.reuse, RZ ;  /* 0x0000001a08087224 */ /* 0x080fe400078e02ff */
[----:B------:R-:W-:Y:S02]  /*0f70*/  IMAD R33, R33, R26, RZ ;  /* 0x0000001a21217224 */ /* 0x000fe400078e02ff */
[-C--:B------:R-:W-:Y:S02]  /*0f80*/  IMAD R30, R30, R31.reuse, RZ ;  /* 0x0000001f1e1e7224 */ /* 0x080fe400078e02ff */
[-C--:B------:R-:W-:Y:S02]  /*0f90*/  IMAD R8, R8, R31.reuse, RZ ;  /* 0x0000001f08087224 */ /* 0x080fe400078e02ff */
[----:B0-----:R-:W-:-:S02]  /*0fa0*/  IMAD R27, R27, R31, R30 ;  /* 0x0000001f1b1b7224 */ /* 0x001fc400078e021e */
        /* <DEDUP_REMOVED lines=62> */
[----:B------:R-:W-:Y:S01]  /*1390*/  IMAD.IADD R31, R2, 0x1, -R31 ;  /* 0x00000001021f7824 */ /* 0x000fe200078e0a1f */
[----:B------:R-:W-:Y:S01]  /*13a0*/  IADD3 R29, PT, PT, RZ, -R24, RZ ;  /* 0x80000018ff1d7210 */ /* 0x000fe20007ffe0ff */
[----:B------:R-:W-:Y:S02]  /*13b0*/  IMAD R27, R27, R26, RZ ;  /* 0x0000001a1b1b7224 */ /* 0x000fe400078e02ff */
[----:B------:R-:W-:Y:S01]  /*13c0*/  IMAD.MOV.U32 R24, RZ, RZ, RZ ;  /* 0x000000ffff187224 */ /* 0x000fe200078e00ff */
[----:B------:R-:W-:-:S03]  /*13d0*/  IABS R28, R31 ;  /* 0x0000001f001c7213 */ /* 0x000fc60000000000 */
[----:B------:R-:W-:-:S04]  /*13e0*/  IMAD.HI.U32 R24, R25, R27, R24 ;  /* 0x0000001b19187227 */ /* 0x000fc800078e0018 */
[----:B------:R-:W-:Y:S02]  /*13f0*/  IMAD.MOV.U32 R25, RZ, RZ, R28 ;  /* 0x000000ffff197224 */ /* 0x000fe400078e001c */
[----:B------:R-:W-:Y:S02]  /*1400*/  IMAD.MOV.U32 R27, RZ, RZ, R29 ;  /* 0x000000ffff1b7224 */ /* 0x000fe400078e001d */
[----:B------:R-:W-:-:S04]  /*1410*/  IMAD.HI.U32 R24, R24, R25, RZ ;  /* 0x0000001918187227 */ /* 0x000fc800078e00ff */
        /* <DEDUP_REMOVED lines=8> */
[----:B-1----:R-:W-:-:S08]  /*14a0*/  IMAD.WIDE R34, R2, 0x4, R34 ;  /* 0x0000000402227825 */ /* 0x002fd000078e0222 */
[----:B------:R-:W-:-:S05]  /*14b0*/  @P0 IADD3 R24, PT, PT, R24, 0x1, RZ ;  /* 0x0000000118180810 */ /* 0x000fca0007ffe0ff */
[----:B------:R-:W-:Y:S01]  /*14c0*/  @!P2 IMAD.MOV R24, RZ, RZ, -R24 ;  /* 0x000000ffff18a224 */ /* 0x000fe200078e0a18 */
[----:B------:R-:W-:-:S05]  /*14d0*/  @!P1 LOP3.LUT R24, RZ, R0, RZ, 0x33, !PT ;  /* 0x00000000ff189212 */ /* 0x000fca00078e33ff */
[----:B------:R-:W-:Y:S04]  /*14e0*/  STG.E desc[UR4][R34.64], R24 ;  /* 0x0000001822007986 */ /* 0x000fe8000c101904 */
[----:B------:R-:W2:Y:S04]  /*14f0*/  LDG.E R25, desc[UR4][R12.64] ;  /* 0x000000040c197981 */ /* 0x000ea8000c1e1900 */
[----:B------:R-:W3:Y:S04]  /*1500*/  LDG.E R22, desc[UR4][R22.64] ;  /* 0x0000000416167981 */ /* 0x000ee8000c1e1900 */
[----:B------:R-:W4:Y:S04]  /*1510*/  LDG.E R14, desc[UR4][R14.64] ;  /* 0x000000040e0e7981 */ /* 0x000f28000c1e1900 */
[----:B------:R1:W4:Y:S04]  /*1520*/  LDG.E R27, desc[UR4][R16.64] ;  /* 0x00000004101b7981 */ /* 0x000328000c1e1900 */
[----:B------:R-:W5:Y:S04]  /*1530*/  LDG.E R29, desc[UR4][R10.64] ;  /* 0x000000040a1d7981 */ /* 0x000f68000c1e1900 */
[----:B------:R-:W5:Y:S01]  /*1540*/  LDG.E R20, desc[UR4][R20.64] ;  /* 0x0000000414147981 */ /* 0x000f62000c1e1900 */
[----:B-1----:R-:W1:Y:S03]  /*1550*/  LDC.64 R16, c[0x0][0x4a0] ;  /* 0x00012800ff107b82 */ /* 0x002e660000000a00 */
[----:B------:R-:W5:Y:S04]  /*1560*/  LDG.E R19, desc[UR4][R18.64] ;  /* 0x0000000412137981 */ /* 0x000f68000c1e1900 */
[----:B------:R-:W5:Y:S04]  /*1570*/  LDG.E R31, desc[UR4][R4.64] ;  /* 0x00000004041f7981 */ /* 0x000f68000c1e1900 */
[----:B------:R-:W5:Y:S04]  /*1580*/  LDG.E R37, desc[UR4][R6.64] ;  /* 0x0000000406257981 */ /* 0x000f68000c1e1900 */
[----:B------:R-:W5:Y:S01]  /*1590*/  LDG.E R26, desc[UR4][R8.64] ;  /* 0x00000004081a7981 */ /* 0x000f62000c1e1900 */
[----:B0-----:R-:W-:-:S04]  /*15a0*/  IMAD.WIDE R32, R2, 0x4, R32 ;  /* 0x0000000402207825 */ /* 0x001fc800078e0220 */
[----:B-1----:R-:W-:-:S04]  /*15b0*/  IMAD.WIDE R16, R2, 0x8, R16 ;  /* 0x0000000802107825 */ /* 0x002fc800078e0210 */
[----:B--2---:R-:W-:-:S04]  /*15c0*/  IMAD R25, R0, R25, RZ ;  /* 0x0000001900197224 */ /* 0x004fc800078e02ff */
[----:B---3--:R-:W-:Y:S02]  /*15d0*/  IMAD R25, R22, R25, RZ ;  /* 0x0000001916197224 */ /* 0x008fe400078e02ff */
[----:B----4-:R-:W-:Y:S02]  /*15e0*/  IMAD R22, R14, R27, RZ ;  /* 0x0000001b0e167224 */ /* 0x010fe400078e02ff */
[----:B-----5:R-:W-:Y:S02]  /*15f0*/  IMAD R29, R0, R29, RZ ;  /* 0x0000001d001d7224 */ /* 0x020fe400078e02ff */
[-C--:B------:R-:W-:Y:S02]  /*1600*/  IMAD R25, R25, R22.reuse, RZ ;  /* 0x0000001619197224 */ /* 0x080fe400078e02ff */
[----:B------:R-:W-:Y:S02]  /*1610*/  IMAD R14, R29, R22, RZ ;  /* 0x000000161d0e7224 */ /* 0x000fe400078e02ff */
[----:B------:R-:W-:-:S02]  /*1620*/  IMAD R28, R20, R19, RZ ;  /* 0x00000013141c7224 */ /* 0x000fc400078e02ff */
[C---:B------:R-:W-:Y:S02]  /*1630*/  IMAD R18, R0.reuse, R31, RZ ;  /* 0x0000001f00127224 */ /* 0x040fe400078e02ff */
[----:B------:R-:W-:Y:S01]  /*1640*/  IMAD R37, R0, R37, RZ ;  /* 0x0000002500257224 */ /* 0x000fe200078e02ff */
[----:B------:R-:W0:Y:S01]  /*1650*/  LDC.64 R22, c[0x0][0x450] ;  /* 0x00011400ff167b82 */ /* 0x000e220000000a00 */
[----:B------:R-:W-:Y:S02]  /*1660*/  IMAD R25, R25, R28, RZ ;  /* 0x0000001c19197224 */ /* 0x000fe400078e02ff */
[----:B------:R-:W-:Y:S02]  /*1670*/  IMAD R18, R27, R18, RZ ;  /* 0x000000121b127224 */ /* 0x000fe400078e02ff */
[----:B------:R-:W-:-:S03]  /*1680*/  IMAD R25, R14, R28, R25 ;  /* 0x0000001c0e197224 */ /* 0x000fc600078e0219 */
[----:B------:R-:W1:Y:S01]  /*1690*/  LDC.64 R20, c[0x0][0x4a8] ;  /* 0x00012a00ff147b82 */ /* 0x000e620000000a00 */
[----:B------:R-:W-:Y:S02]  /*16a0*/  IMAD R18, R18, R28, R25 ;  /* 0x0000001c12127224 */ /* 0x000fe400078e0219 */
[----:B------:R-:W-:Y:S02]  /*16b0*/  IMAD R19, R19, R26, R24 ;  /* 0x0000001a13137224 */ /* 0x000fe400078e0218 */
[----:B------:R-:W-:-:S04]  /*16c0*/  IMAD R18, R37, R28, R18 ;  /* 0x0000001c25127224 */ /* 0x000fc800078e0212 */
[----:B------:R-:W-:-:S04]  /*16d0*/  IMAD R19, R0, R19, R18 ;  /* 0x0000001300137224 */ /* 0x000fc800078e0212 */
[----:B------:R-:W-:-:S05]  /*16e0*/  IMAD.IADD R27, R2, 0x1, -R19 ;  /* 0x00000001021b7824 */ /* 0x000fca00078e0a13 */
[----:B------:R2:W-:Y:S04]  /*16f0*/  STG.E desc[UR4][R32.64], R27 ;  /* 0x0000001b20007986 */ /* 0x0005e8000c101904 */
[----:B------:R-:W-:Y:S04]  /*1700*/  STG.E.64 desc[UR4][R16.64], RZ ;  /* 0x000000ff10007986 */ /* 0x000fe8000c101b04 */
[----:B------:R-:W3:Y:S04]  /*1710*/  LDG.E R28, desc[UR4][R12.64] ;  /* 0x000000040c1c7981 */ /* 0x000ee8000c1e1900 */
[----:B0-----:R-:W4:Y:S01]  /*1720*/  LDG.E.64 R18, desc[UR4][R22.64] ;  /* 0x0000000416127981 */ /* 0x001f22000c1e1b00 */
[----:B--2---:R-:W0:Y:S01]  /*1730*/  LDC.64 R26, c[0x0][0x4b0] ;  /* 0x00012c00ff1a7b82 */ /* 0x004e220000000a00 */
[----:B---3--:R-:W4:Y:S02]  /*1740*/  I2F.F64 R14, R28 ;  /* 0x0000001c000e7312 */ /* 0x008f240000201c00 */
[----:B----4-:R-:W-:Y:S01]  /*1750*/  DMUL R14, R14, R18 ;  /* 0x000000120e0e7228 */ /* 0x010fe20000000000 */
[----:B-1----:R-:W-:-:S06]  /*1760*/  IMAD.WIDE R18, R2, 0x8, R20 ;  /* 0x0000000802127825 */ /* 0x002fcc00078e0214 */
[----:B------:R1:W-:Y:S04]  /*1770*/  STG.E.64 desc[UR4][R18.64], R14 ;  /* 0x0000000e12007986 */ /* 0x0003e8000c101b04 */
[----:B------:R-:W2:Y:S04]  /*1780*/  LDG.E R29, desc[UR4][R10.64] ;  /* 0x000000040a1d7981 */ /* 0x000ea8000c1e1900 */
[----:B------:R-:W3:Y:S01]  /*1790*/  LDG.E.64 R24, desc[UR4][R22.64] ;  /* 0x0000000416187981 */ /* 0x000ee2000c1e1b00 */
[----:B------:R-:W4:Y:S01]  /*17a0*/  LDC.64 R12, c[0x0][0x458] ;  /* 0x00011600ff0c7b82 */ /* 0x000f220000000a00 */
[----:B-1----:R-:W1:Y:S08]  /*17b0*/  MUFU.RCP64H R15, 180 ;  /* 0x40668000000f7908 */ /* 0x002e700000001800 */
[----:B--2---:R-:W3:Y:S02]  /*17c0*/  I2F.F64 R20, R29 ;  /* 0x0000001d00147312 */ /* 0x004ee40000201c00 */
[----:B---3--:R-:W-:Y:S01]  /*17d0*/  DMUL R24, R20, R24 ;  /* 0x0000001814187228 */ /* 0x008fe20000000000 */
[----:B0-----:R-:W-:-:S06]  /*17e0*/  IMAD.WIDE R20, R2, 0x8, R26 ;  /* 0x0000000802147825 */ /* 0x001fcc00078e021a */
[----:B------:R0:W-:Y:S04]  /*17f0*/  STG.E.64 desc[UR4][R20.64], R24 ;  /* 0x0000001814007986 */ /* 0x0001e8000c101b04 */
[----:B------:R-:W2:Y:S04]  /*1800*/  LDG.E R28, desc[UR4][R4.64] ;  /* 0x00000004041c7981 */ /* 0x000ea8000c1e1900 */
[----:B----4-:R-:W3:Y:S01]  /*1810*/  LDG.E.64 R12, desc[UR4][R12.64] ;  /* 0x000000040c0c7981 */ /* 0x010ee2000c1e1b00 */
[----:B------:R-:W-:Y:S02]  /*1820*/  IMAD.MOV.U32 R26, RZ, RZ, 0x0 ;  /* 0x00000000ff1a7424 */ /* 0x000fe400078e00ff */
[----:B------:R-:W-:-:S02]  /*1830*/  IMAD.MOV.U32 R27, RZ, RZ, 0x40668000 ;  /* 0x40668000ff1b7424 */ /* 0x000fc400078e00ff */
[----:B------:R-:W-:-:S06]  /*1840*/  IMAD.MOV.U32 R14, RZ, RZ, 0x1 ;  /* 0x00000001ff0e7424 */ /* 0x000fcc00078e00ff */
[----:B-1----:R-:W-:-:S08]  /*1850*/  DFMA R10, R14, -R26, 1 ;  /* 0x3ff000000e0a742b */ /* 0x002fd0000000081a */
[----:B------:R-:W-:-:S08]  /*1860*/  DFMA R10, R10, R10, R10 ;  /* 0x0000000a0a0a722b */ /* 0x000fd0000000000a */
[----:B------:R-:W-:-:S08]  /*1870*/  DFMA R14, R14, R10, R14 ;  /* 0x0000000a0e0e722b */ /* 0x000fd0000000000e */
[----:B------:R-:W-:-:S08]  /*1880*/  DFMA R22, R14, -R26, 1 ;  /* 0x3ff000000e16742b */ /* 0x000fd0000000081a */
[----:B------:R-:W-:Y:S01]  /*1890*/  DFMA R22, R14, R22, R14 ;  /* 0x000000160e16722b */ /* 0x000fe2000000000e */
[----:B------:R-:W-:Y:S01]  /*18a0*/  BSSY.RECONVERGENT B0, `(.L_x_1605) ;  /* 0x0000012000007945 */ /* 0x000fe20003800200 */
[----:B--2---:R-:W3:Y:S02]  /*18b0*/  I2F.F64 R10, R28 ;  /* 0x0000001c000a7312 */ /* 0x004ee40000201c00 */
[----:B---3--:R-:W-:-:S08]  /*18c0*/  DMUL R14, R10, R12 ;  /* 0x0000000c0a0e7228 */ /* 0x008fd00000000000 */
[----:B------:R-:W-:-:S08]  /*18d0*/  DMUL R4, R14, R22 ;  /* 0x000000160e047228 */ /* 0x000fd00000000000 */
[----:B------:R-:W-:-:S08]  /*18e0*/  DFMA R10, R4, -180, R14 ;  /* 0xc0668000040a782b */ /* 0x000fd0000000000e */
[----:B------:R-:W-:Y:S01]  /*18f0*/  DFMA R4, R22, R10, R4 ;  /* 0x0000000a1604722b */ /* 0x000fe20000000004 */
[----:B------:R-:W-:-:S09]  /*1900*/  FSETP.GEU.AND P1, PT, |R15|, 6.5827683646048100446e-37, PT ;  /* 0x036000000f00780b */ /* 0x000fd20003f2e200 */
[----:B------:R-:W-:-:S05]  /*1910*/  FFMA R10, RZ, 3.6015625, R5 ;  /* 0x40668000ff0a7823 */ /* 0x000fca0000000005 */
[----:B------:R-:W-:-:S13]  /*1920*/  FSETP.GT.AND P0, PT, |R10|, 1.469367938527859385e-39, PT ;  /* 0x001000000a00780b */ /* 0x000fda0003f04200 */
[----:B0-----:R-:W-:Y:S05]  /*1930*/  @P0 BRA P1, `(.L_x_1606) ;  /* 0x0000000000200947 */ /* 0x001fea0000800000 */
[----:B------:R-:W-:Y:S01]  /*1940*/  MOV R12, R14 ;  /* 0x0000000e000c7202 */ /* 0x000fe20000000f00 */
[----:B------:R-:W-:Y:S01]  /*1950*/  IMAD.MOV.U32 R13, RZ, RZ, R15 ;  /* 0x000000ffff0d7224 */ /* 0x000fe200078e000f */
[----:B------:R-:W-:Y:S01]  /*1960*/  MOV R26, 0x19a0 ;  /* 0x000019a0001a7802 */ /* 0x000fe20000000f00 */
[----:B------:R-:W-:Y:S02]  /*1970*/  IMAD.MOV.U32 R22, RZ, RZ, RZ ;  /* 0x000000ffff167224 */ /* 0x000fe400078e00ff */
[----:B------:R-:W-:-:S07]  /*1980*/  IMAD.MOV.U32 R23, RZ, RZ, 0x40668000 ;  /* 0x40668000ff177424 */ /* 0x000fce00078e00ff */
[----:B------:R-:W-:Y:S05]  /*1990*/  CALL.REL.NOINC `($__internal_27_$__cuda_sm20_div_rn_f64_full) ;  /* 0x00000064004c7944 */ /* 0x000fea0003c00000 */
[----:B------:R-:W-:Y:S02]  /*19a0*/  IMAD.MOV.U32 R4, RZ, RZ, R44 ;  /* 0x000000ffff047224 */ /* 0x000fe400078e002c */
[----:B------:R-:W-:-:S07]  /*19b0*/  IMAD.MOV.U32 R5, RZ, RZ, R45 ;  /* 0x000000ffff057224 */ /* 0x000fce00078e002d */
.L_x_1606:
[----:B------:R-:W-:Y:S05]  /*19c0*/  BSYNC.RECONVERGENT B0 ;  /* 0x0000000000007941 */ /* 0x000fea0003800200 */
.L_x_1605:
[----:B------:R-:W0:Y:S01]  /*19d0*/  LDC.64 R12, c[0x0][0x4b8] ;  /* 0x00012e00ff0c7b82 */ /* 0x000e220000000a00 */
[----:B------:R-:W-:Y:S01]  /*19e0*/  UMOV UR8, 0x54442d18 ;  /* 0x54442d1800087882 */ /* 0x000fe20000000000 */
[----:B------:R-:W-:Y:S02]  /*19f0*/  UMOV UR9, 0x400921fb ;  /* 0x400921fb00097882 */ /* 0x000fe40000000000 */
[----:B------:R-:W-:-:S04]  /*1a00*/  DMUL R10, R4, UR8 ;  /* 0x00000008040a7c28 */ /* 0x000fc80008000000 */
[----:B------:R-:W1:Y:S01]  /*1a10*/  LDC.64 R14, c[0x0][0x458] ;  /* 0x00011600ff0e7b82 */ /* 0x000e620000000a00 */
[----:B0-----:R-:W-:-:S05]  /*1a20*/  IMAD.WIDE R4, R2, 0x8, R12 ;  /* 0x0000000802047825 */ /* 0x001fca00078e020c */
[----:B------:R0:W-:Y:S04]  /*1a30*/  STG.E.64 desc[UR4][R4.64], R10 ;  /* 0x0000000a04007986 */ /* 0x0001e8000c101b04 */
[----:B------:R-:W2:Y:S04]  /*1a40*/  LDG.E R26, desc[UR4][R6.64] ;  /* 0x00000004061a7981 */ /* 0x000ea8000c1e1900 */
[----:B-1----:R-:W3:Y:S01]  /*1a50*/  LDG.E.64 R14, desc[UR4][R14.64] ;  /* 0x000000040e0e7981 */ /* 0x002ee2000c1e1b00 */
        /* <DEDUP_REMOVED lines=22> */
[----:B------:R-:W-:Y:S05]  /*1bc0*/  CALL.REL.NOINC `($__internal_27_$__cuda_sm20_div_rn_f64_full) ;  /* 0x0000006000c07944 */ /* 0x000fea0003c00000 */
[----:B------:R-:W-:Y:S01]  /*1bd0*/  IMAD.MOV.U32 R6, RZ, RZ, R44 ;  /* 0x000000ffff067224 */ /* 0x000fe200078e002c */
[----:B------:R-:W-:-:S07]  /*1be0*/  MOV R7, R45 ;  /* 0x0000002d00077202 */ /* 0x000fce0000000f00 */
.L_x_1608:
[----:B------:R-:W-:Y:S05]  /*1bf0*/  BSYNC.RECONVERGENT B0 ;  /* 0x0000000000007941 */ /* 0x000fea0003800200 */
.L_x_1607:
        /* <DEDUP_REMOVED lines=10> */
[----:B------:R-:W-:Y:S01]  /*1ca0*/  IMAD.MOV.U32 R22, RZ, RZ, 0x0 ;  /* 0x00000000ff167424 */ /* 0x000fe200078e00ff */
[----:B------:R-:W-:Y:S01]  /*1cb0*/  BSSY.RECONVERGENT B0, `(.L_x_1609) ;  /* 0x0000017000007945 */ /* 0x000fe20003800200 */
[----:B------:R-:W-:-:S02]  /*1cc0*/  IMAD.MOV.U32 R23, RZ, RZ, 0x40668000 ;  /* 0x40668000ff177424 */ /* 0x000fc400078e00ff */
        /* <DEDUP_REMOVED lines=19> */
[----:B------:R-:W-:Y:S01]  /*1e00*/  MOV R8, R44 ;  /* 0x0000002c00087202 */ /* 0x000fe20000000f00 */
[----:B------:R-:W-:-:S07]  /*1e10*/  IMAD.MOV.U32 R9, RZ, RZ, R45 ;  /* 0x000000ffff097224 */ /* 0x000fce00078e002d */
.L_x_1610:
[----:B------:R-:W-:Y:S05]  /*1e20*/  BSYNC.RECONVERGENT B0 ;  /* 0x0000000000007941 */ /* 0x000fea0003800200 */
.L_x_1609:
        /* <DEDUP_REMOVED lines=33> */
[----:B----4-:R-:W-:-:S07]  /*2040*/  DFMA R14, R24, R36, R14 ;  /* 0x00000024180e722b */ /* 0x010fce000000000e */
[----:B------:R0:W-:Y:S04]  /*2050*/  STG.E.64 desc[UR4][R12.64], R14 ;  /* 0x0000000e0c007986 */ /* 0x0001e8000c101b04 */
[----:B------:R-:W2:Y:S04]  /*2060*/  LDG.E.64 R18, desc[UR4][R18.64] ;  /* 0x0000000412127981 */ /* 0x000ea8000c1e1b00 */
[----:B-1----:R-:W2:Y:S04]  /*2070*/  LDG.E.64 R24, desc[UR4][R30.64+0x8] ;  /* 0x000008041e187981 */ /* 0x002ea8000c1e1b00 */
[----:B------:R-:W3:Y:S04]  /*2080*/  LDG.E.64 R16, desc[UR4][R16.64] ;  /* 0x0000000410107981 */ /* 0x000ee8000c1e1b00 */
[----:B------:R-:W3:Y:S04]  /*2090*/  LDG.E.64 R22, desc[UR4][R30.64] ;  /* 0x000000041e167981 */ /* 0x000ee8000c1e1b00 */
[----:B------:R-:W4:Y:S04]  /*20a0*/  LDG.E.64 R20, desc[UR4][R20.64] ;  /* 0x0000000414147981 */ /* 0x000f28000c1e1b00 */
[----:B------:R-:W4:Y:S01]  /*20b0*/  LDG.E.64 R26, desc[UR4][R30.64+0x10] ;  /* 0x000010041e1a7981 */ /* 0x000f22000c1e1b00 */
[----:B0-----:R-:W-:Y:S01]  /*20c0*/  IMAD.WIDE R14, R2, 0x8, R28 ;  /* 0x00000008020e7825 */ /* 0x001fe200078e021c */
[----:B--2---:R-:W-:Y:S01]  /*20d0*/  DMUL R24, R18, R24 ;  /* 0x0000001812187228 */ /* 0x004fe20000000000 */
[----:B------:R-:W0:Y:S07]  /*20e0*/  LDC.64 R18, c[0x0][0x3a8] ;  /* 0x0000ea00ff127b82 */ /* 0x000e2e0000000a00 */
[----:B---3--:R-:W-:Y:S01]  /*20f0*/  DFMA R22, R16, R22, R24 ;  /* 0x000000161016722b */ /* 0x008fe20000000018 */
[----:B------:R-:W1:Y:S07]  /*2100*/  LDC.64 R16, c[0x0][0x3a0] ;  /* 0x0000e800ff107b82 */ /* 0x000e6e0000000a00 */
[----:B----4-:R-:W-:-:S07]  /*2110*/  DFMA R22, R20, R26, R22 ;  /* 0x0000001a1416722b */ /* 0x010fce0000000016 */
[----:B------:R2:W-:Y:S04]  /*2120*/  STG.E.64 desc[UR4][R14.64], R22 ;  /* 0x000000160e007986 */ /* 0x0005e8000c101b04 */
[----:B------:R-:W3:Y:S04]  /*2130*/  LDG.E R25, desc[UR4][R34.64] ;  /* 0x0000000422197981 */ /* 0x000ee8000c1e1900 */
[----:B------:R-:W4:Y:S04]  /*2140*/  LDG.E.64 R44, desc[UR4][R8.64] ;  /* 0x00000004082c7981 */ /* 0x000f28000c1e1b00 */
[----:B------:R2:W5:Y:S04]  /*2150*/  LDG.E.64 R42, desc[UR4][R4.64] ;  /* 0x00000004042a7981 */ /* 0x000568000c1e1b00 */
[----:B------:R2:W5:Y:S01]  /*2160*/  LDG.E.64 R38, desc[UR4][R6.64] ;  /* 0x0000000406267981 */ /* 0x000562000c1e1b00 */
[----:B---3--:R-:W-:-:S04]  /*2170*/  IMAD.WIDE R40, R25, 0x8, R40 ;  /* 0x0000000819287825 */ /* 0x008fc800078e0228 */
[C---:B-1----:R-:W-:Y:S02]  /*2180*/  IMAD.WIDE R16, R25.reuse, 0x8, R16 ;  /* 0x0000000819107825 */ /* 0x042fe400078e0210 */
[----:B------:R-:W5:Y:S02]  /*2190*/  LDG.E.64 R40, desc[UR4][R40.64] ;  /* 0x0000000428287981 */ /* 0x000f64000c1e1b00 */
[----:B0-----:R-:W-:Y:S02]  /*21a0*/  IMAD.WIDE R18, R25, 0x8, R18 ;  /* 0x0000000819127825 */ /* 0x001fe400078e0212 */
        /* <DEDUP_REMOVED lines=27> */
[----:B-----5:R-:W-:Y:S05]  /*2360*/  CALL.REL.NOINC `($_Z10Vext_cal_3PiPdS0_S0_S0_S0_S_S0_S0_S0_S0_S0_S_S_S_S0_S0_S0_S0_S0_S0_S0_S_S_S_S_S0_S0_S_S_S_S_S_S_S_S_S0_S0_S0_S0_S0_S0_S0_S0_S0_S0_S0_S0_S0_S0_S0_S0_S0_S0_S0_S0_$__internal_trig_reduction_slowpathd) ;  /* 0x0000006c00b87944 */ /* 0x020fea0003c00000 */
[----:B------:R-:W-:Y:S01]  /*2370*/  IMAD.MOV.U32 R36, RZ, RZ, R22 ;  /* 0x000000ffff247224 */ /* 0x000fe200078e0016 */
[----:B------:R-:W-:-:S07]  /*2380*/  MOV R37, R23 ;  /* 0x0000001700257202 */ /* 0x000fce0000000f00 */
.L_x_1614:
[----:B------:R-:W-:Y:S05]  /*2390*/  BSYNC.RECONVERGENT B3 ;  /* 0x0000000000037941 */ /* 0x000fea0003800200 */
.L_x_1613:
[----:B------:R-:W-:-:S07]  /*23a0*/  VIADD R48, R21, 0x1 ;  /* 0x0000000115307836 */ /* 0x000fce0000000000 */
.L_x_1612:
[----:B------:R-:W-:Y:S05]  /*23b0*/  BSYNC.RECONVERGENT B2 ;  /* 0x0000000000027941 */ /* 0x000fea0003800200 */
.L_x_1611:
        /* <DEDUP_REMOVED lines=53> */
[----:B------:R-:W-:Y:S05]  /*2710*/  CALL.REL.NOINC `($_Z10Vext_cal_3PiPdS0_S0_S0_S0_S_S0_S0_S0_S0_S0_S_S_S_S0_S0_S0_S0_S0_S0_S0_S_S_S_S_S0_S0_S_S_S_S_S_S_S_S_S0_S0_S0_S0_S0_S0_S0_S0_S0_S0_S0_S0_S0_S0_S0_S0_S0_S0_S0_S0_$__internal_trig_reduction_slowpathd) ;  /* 0x0000006800cc7944 */ /* 0x000fea0003c00000 */
[----:B------:R-:W-:Y:S02]  /*2720*/  IMAD.MOV.U32 R46, RZ, RZ, R22 ;  /* 0x000000ffff2e7224 */ /* 0x000fe400078e0016 */
[----:B------:R-:W-:-:S07]  /*2730*/  IMAD.MOV.U32 R47, RZ, RZ, R23 ;  /* 0x000000ffff2f7224 */ /* 0x000fce00078e0017 */
.L_x_1618:
[----:B------:R-:W-:Y:S05]  /*2740*/  BSYNC.RECONVERGENT B3 ;  /* 0x0000000000037941 */ /* 0x000fea0003800200 */
.L_x_1617:
[----:B------:R-:W-:-:S07]  /*2750*/  VIADD R50, R21, 0x1 ;  /* 0x0000000115327836 */ /* 0x000fce0000000000 */
.L_x_1616:
[----:B------:R-:W-:Y:S05]  /*2760*/  BSYNC.RECONVERGENT B2 ;  /* 0x0000000000027941 */ /* 0x000fea0003800200 */
.L_x_1615:
        /* <DEDUP_REMOVED lines=53> */
[----:B------:R-:W-:Y:S05]  /*2ac0*/  CALL.REL.NOINC `($_Z10Vext_cal_3PiPdS0_S0_S0_S0_S_S0_S0_S0_S0_S0_S_S_S_S0_S0_S0_S0_S0_S0_S0_S_S_S_S_S0_S0_S_S_S_S_S_S_S_S_S0_S0_S0_S0_S0_S0_S0_S0_S0_S0_S0_S0_S0_S0_S0_S0_S0_S0_S0_S0_$__internal_trig_reduction_slowpathd) ;  /* 0x0000006400e07944 */ /* 0x000fea0003c00000 */
[----:B------:R-:W-:Y:S02]  /*2ad0*/  IMAD.MOV.U32 R48, RZ, RZ, R21 ;  /* 0x000000ffff307224 */ /* 0x000fe400078e0015 */
[----:B------:R-:W-:Y:S02]  /*2ae0*/  IMAD.MOV.U32 R46, RZ, RZ, R22 ;  /* 0x000000ffff2e7224 */ /* 0x000fe400078e0016 */
[----:B------:R-:W-:-:S07]  /*2af0*/  IMAD.MOV.U32 R47, RZ, RZ, R23 ;  /* 0x000000ffff2f7224 */ /* 0x000fce00078e0017 */
.L_x_1620:
[----:B------:R-:W-:Y:S05]  /*2b00*/  BSYNC.RECONVERGENT B2 ;  /* 0x0000000000027941 */ /* 0x000fea0003800200 */
.L_x_1619:
        /* <DEDUP_REMOVED lines=54> */
[----:B------:R-:W-:Y:S01]  /*2e70*/  IMAD.MOV.U32 R46, RZ, RZ, R22 ;  /* 0x000000ffff2e7224 */ /* 0x000fe200078e0016 */
[----:B------:R-:W-:-:S07]  /*2e80*/  MOV R47, R23 ;  /* 0x00000017002f7202 */ /* 0x000fce0000000f00 */
.L_x_1624:
[----:B------:R-:W-:Y:S05]  /*2e90*/  BSYNC.RECONVERGENT B3 ;  /* 0x0000000000037941 */ /* 0x000fea0003800200 */
.L_x_1623:
[----:B------:R-:W-:-:S07]  /*2ea0*/  VIADD R50, R21, 0x1 ;  /* 0x0000000115327836 */ /* 0x000fce0000000000 */
.L_x_1622:
[----:B------:R-:W-:Y:S05]  /*2eb0*/  BSYNC.RECONVERGENT B2 ;  /* 0x0000000000027941 */ /* 0x000fea0003800200 */
.L_x_1621:
        /* <DEDUP_REMOVED lines=53> */
[----:B------:R-:W-:Y:S02]  /*3210*/  IMAD.MOV.U32 R46, RZ, RZ, R22 ;  /* 0x000000ffff2e7224 */ /* 0x000fe400078e0016 */
[----:B------:R-:W-:-:S07]  /*3220*/  IMAD.MOV.U32 R47, RZ, RZ, R23 ;  /* 0x000000ffff2f7224 */ /* 0x000fce00078e0017 */
.L_x_1626:
[----:B------:R-:W-:Y:S05]  /*3230*/  BSYNC.RECONVERGENT B2 ;  /* 0x0000000000027941 */ /* 0x000fea0003800200 */
.L_x_1625:
        /* <DEDUP_REMOVED lines=56> */
.L_x_1628:
[----:B------:R-:W-:Y:S05]  /*35c0*/  BSYNC.RECONVERGENT B2 ;  /* 0x0000000000027941 */ /* 0x000fea0003800200 */
.L_x_1627:
        /* <DEDUP_REMOVED lines=79> */
[----:B------:R-:W-:Y:S01]  /*3ac0*/  MOV R46, R22 ;  /* 0x00000016002e7202 */ /* 0x000fe20000000f00 */
[----:B------:R-:W-:-:S07]  /*3ad0*/  IMAD.MOV.U32 R47, RZ, RZ, R23 ;  /* 0x000000ffff2f7224 */ /* 0x000fce00078e0017 */
.L_x_1630:
[----:B------:R-:W-:Y:S05]  /*3ae0*/  BSYNC.RECONVERGENT B2 ;  /* 0x0000000000027941 */ /* 0x000fea0003800200 */
.L_x_1629:
        /* <DEDUP_REMOVED lines=56> */
.L_x_1634:
[----:B------:R-:W-:Y:S05]  /*3e70*/  BSYNC.RECONVERGENT B3 ;  /* 0x0000000000037941 */ /* 0x000fea0003800200 */
.L_x_1633:
[----:B------:R-:W-:-:S07]  /*3e80*/  VIADD R50, R21, 0x1 ;  /* 0x0000000115327836 */ /* 0x000fce0000000000 */
.L_x_1632:
[----:B------:R-:W-:Y:S05]  /*3e90*/  BSYNC.RECONVERGENT B2 ;  /* 0x0000000000027941 */ /* 0x000fea0003800200 */
.L_x_1631:
        /* <DEDUP_REMOVED lines=56> */
[----:B------:R-:W-:-:S07]  /*4220*/  IMAD.MOV.U32 R47, RZ, RZ, R23 ;  /* 0x000000ffff2f7224 */ /* 0x000fce00078e0017 */
.L_x_1638:
[----:B------:R-:W-:Y:S05]  /*4230*/  BSYNC.RECONVERGENT B3 ;  /* 0x0000000000037941 */ /* 0x000fea0003800200 */
.L_x_1637:
[----:B------:R-:W-:-:S07]  /*4240*/  VIADD R48, R21, 0x1 ;  /* 0x0000000115307836 */ /* 0x000fce0000000000 */
.L_x_1636:
[----:B------:R-:W-:Y:S05]  /*4250*/  BSYNC.RECONVERGENT B2 ;  /* 0x0000000000027941 */ /* 0x000fea0003800200 */
.L_x_1635:
        /* <DEDUP_REMOVED lines=56> */
.L_x_1642:
[----:B------:R-:W-:Y:S05]  /*45e0*/  BSYNC.RECONVERGENT B3 ;  /* 0x0000000000037941 */ /* 0x000fea0003800200 */
.L_x_1641:
[----:B------:R-:W-:-:S07]  /*45f0*/  VIADD R50, R21, 0x1 ;  /* 0x0000000115327836 */ /* 0x000fce0000000000 */
.L_x_1640:
[----:B------:R-:W-:Y:S05]  /*4600*/  BSYNC.RECONVERGENT B2 ;  /* 0x0000000000027941 */ /* 0x000fea0003800200 */
.L_x_1639:
        /* <DEDUP_REMOVED lines=57> */
.L_x_1644:
[----:B------:R-:W-:Y:S05]  /*49a0*/  BSYNC.RECONVERGENT B2 ;  /* 0x0000000000027941 */ /* 0x000fea0003800200 */
.L_x_1643:
        /* <DEDUP_REMOVED lines=56> */
.L_x_1646:
[----:B------:R-:W-:Y:S05]  /*4d30*/  BSYNC.RECONVERGENT B2 ;  /* 0x0000000000027941 */ /* 0x000fea0003800200 */
.L_x_1645:
        /* <DEDUP_REMOVED lines=78> */
.L_x_1648:
[----:B------:R-:W-:Y:S05]  /*5220*/  BSYNC.RECONVERGENT B2 ;  /* 0x0000000000027941 */ /* 0x000fea0003800200 */
.L_x_1647:
        /* <DEDUP_REMOVED lines=53> */
[----:B------:R-:W-:Y:S02]  /*5580*/  IMAD.MOV.U32 R28, RZ, RZ, R22 ;  /* 0x000000ffff1c7224 */ /* 0x000fe400078e0016 */
[----:B------:R-:W-:-:S07]  /*5590*/  IMAD.MOV.U32 R29, RZ, RZ, R23 ;  /* 0x000000ffff1d7224 */ /* 0x000fce00078e0017 */
.L_x_1652:
[----:B------:R-:W-:Y:S05]  /*55a0*/  BSYNC.RECONVERGENT B3 ;  /* 0x0000000000037941 */ /* 0x000fea0003800200 */
.L_x_1651:
[----:B------:R-:W-:-:S07]  /*55b0*/  VIADD R30, R21, 0x1 ;  /* 0x00000001151e7836 */ /* 0x000fce0000000000 */
.L_x_1650:
[----:B------:R-:W-:Y:S05]  /*55c0*/  BSYNC.RECONVERGENT B2 ;  /* 0x0000000000027941 */ /* 0x000fea0003800200 */
.L_x_1649:
        /* <DEDUP_REMOVED lines=56> */
.L_x_1654:
[----:B------:R-:W-:Y:S05]  /*5950*/  BSYNC.RECONVERGENT B2 ;  /* 0x0000000000027941 */ /* 0x000fea0003800200 */
.L_x_1653:
        /* <DEDUP_REMOVED lines=58> */
.L_x_1658:
[----:B------:R-:W-:Y:S05]  /*5d00*/  BSYNC.RECONVERGENT B3 ;  /* 0x0000000000037941 */ /* 0x000fea0003800200 */
.L_x_1657:
[----:B------:R-:W-:-:S07]  /*5d10*/  VIADD R30, R21, 0x1 ;  /* 0x00000001151e7836 */ /* 0x000fce0000000000 */
.L_x_1656:
[----:B------:R-:W-:Y:S05]  /*5d20*/  BSYNC.RECONVERGENT B2 ;  /* 0x0000000000027941 */ /* 0x000fea0003800200 */
.L_x_1655:
        /* <DEDUP_REMOVED lines=23> */
[----:B------:R-:W-:Y:S01]  /*5ea0*/  DFMA R4, R38, R4, 1 ;  /* 0x3ff000002604742b */ /* 0x000fe20000000004 */
[----:B------:R-:W0:Y:S09]  /*5eb0*/  LDC.64 R38, c[0x0][0x510] ;  /* 0x00014400ff267b82 */ /* 0x000e320000000a00 */
[----:B------:R-:W-:-:S02]  /*5ec0*/  FSEL R6, R4, R28, !P0 ;  /* 0x0000001c04067208 */ /* 0x000fc40004000000 */
[----:B------:R-:W-:Y:S02]  /*5ed0*/  FSEL R7, R5, R29, !P0 ;  /* 0x0000001d05077208 */ /* 0x000fe40004000000 */
[----:B------:R-:W-:-:S04]  /*5ee0*/  LOP3.LUT P0, RZ, R30, 0x2, RZ, 0xc0, !PT ;  /* 0x000000021eff7812 */ /* 0x000fc8000780c0ff */
[----:B------:R-:W-:-:S10]  /*5ef0*/  DADD R4, RZ, -R6 ;  /* 0x00000000ff047229 */ /* 0x000fd40000000806 */
[----:B------:R-:W-:Y:S02]  /*5f00*/  FSEL R4, R6, R4, !P0 ;  /* 0x0000000406047208 */ /* 0x000fe40004000000 */
[----:B------:R-:W-:Y:S02]  /*5f10*/  FSEL R5, R7, R5, !P0 ;  /* 0x0000000507057208 */ /* 0x000fe40004000000 */
[----:B------:R-:W1:Y:S04]  /*5f20*/  LDC.64 R6, c[0x0][0x500] ;  /* 0x00014000ff067b82 */ /* 0x000e680000000a00 */
[----:B------:R-:W-:-:S04]  /*5f30*/  DMUL R18, R18, R4 ;  /* 0x0000000412127228 */ /* 0x000fc80000000000 */
[----:B------:R-:W2:Y:S04]  /*5f40*/  LDC.64 R4, c[0x0][0x508] ;  /* 0x00014200ff047b82 */ /* 0x000ea80000000a00 */
[----:B------:R-:W-:-:S07]  /*5f50*/  DFMA R18, R42, R18, R36 ;  /* 0x000000122a12722b */ /* 0x000fce0000000024 */
[----:B------:R3:W-:Y:S04]  /*5f60*/  STG.E.64 desc[UR4][R20.64], R18 ;  /* 0x0000001214007986 */ /* 0x0007e8000c101b04 */
[----:B------:R-:W4:Y:S04]  /*5f70*/  LDG.E.64 R10, desc[UR4][R10.64] ;  /* 0x000000040a0a7981 */ /* 0x000f28000c1e1b00 */
[----:B------:R-:W4:Y:S01]  /*5f80*/  LDG.E.64 R16, desc[UR4][R16.64] ;  /* 0x0000000410107981 */ /* 0x000f22000c1e1b00 */
[----:B-1----:R-:W-:Y:S01]  /*5f90*/  IMAD.WIDE R6, R2, 0x8, R6 ;  /* 0x0000000802067825 */ /* 0x002fe200078e0206 */
[----:B----4-:R-:W-:-:S03]  /*5fa0*/  DADD R22, R10, R16 ;  /* 0x000000000a167229 */ /* 0x010fc60000000010 */
[C---:B--2---:R-:W-:Y:S01]  /*5fb0*/  IMAD.WIDE R4, R2.reuse, 0x8, R4 ;  /* 0x0000000802047825 */ /* 0x044fe200078e0204 */
[----:B------:R-:W1:Y:S03]  /*5fc0*/  LDC.64 R10, c[0x0][0x538] ;  /* 0x00014e00ff0a7b82 */ /* 0x000e660000000a00 */
[----:B------:R-:W-:Y:S01]  /*5fd0*/  STG.E.64 desc[UR4][R6.64], R22 ;  /* 0x0000001606007986 */ /* 0x000fe2000c101b04 */
[----:B0-----:R-:W-:-:S04]  /*5fe0*/  IMAD.WIDE R38, R2, 0x8, R38 ;  /* 0x0000000802267825 */ /* 0x001fc800078e0226 */
[----:B------:R-:W0:Y:S01]  /*5ff0*/  LDC.64 R16, c[0x0][0x3d0] ;  /* 0x0000f400ff107b82 */ /* 0x000e220000000a00 */
[----:B------:R-:W2:Y:S04]  /*6000*/  LDG.E.64 R12, desc[UR4][R12.64] ;  /* 0x000000040c0c7981 */ /* 0x000ea8000c1e1b00 */
[----:B------:R-:W2:Y:S02]  /*6010*/  LDG.E.64 R8, desc[UR4][R8.64] ;  /* 0x0000000408087981 */ /* 0x000ea4000c1e1b00 */
[----:B--2---:R-:W-:Y:S01]  /*6020*/  DADD R24, R12, R8 ;  /* 0x000000000c187229 */ /* 0x004fe20000000008 */
[----:B-1----:R-:W-:Y:S01]  /*6030*/  IMAD.WIDE R10, R2, 0x8, R10 ;  /* 0x00000008020a7825 */ /* 0x002fe200078e020a */
[----:B------:R-:W1:Y:S05]  /*6040*/  LDC.64 R12, c[0x0][0x3d8] ;  /* 0x0000f600ff0c7b82 */ /* 0x000e6a0000000a00 */
[----:B------:R-:W-:Y:S04]  /*6050*/  STG.E.64 desc[UR4][R4.64], R24 ;  /* 0x0000001804007986 */ /* 0x000fe8000c101b04 */
[----:B------:R-:W2:Y:S04]  /*6060*/  LDG.E.64 R14, desc[UR4][R14.64] ;  /* 0x000000040e0e7981 */ /* 0x000ea8000c1e1b00 */
[----:B---3--:R-:W2:Y:S01]  /*6070*/  LDG.E.64 R20, desc[UR4][R20.64] ;  /* 0x0000000414147981 */ /* 0x008ea2000c1e1b00 */
[----:B------:R-:W3:Y:S01]  /*6080*/  LDC.64 R8, c[0x0][0x420] ;  /* 0x00010800ff087b82 */ /* 0x000ee20000000a00 */
[----:B--2---:R-:W-:-:S07]  /*6090*/  DADD R18, R14, R20 ;  /* 0x000000000e127229 */ /* 0x004fce0000000014 */
[----:B------:R-:W2:Y:S01]  /*60a0*/  LDC.64 R14, c[0x0][0x3c8] ;  /* 0x0000f200ff0e7b82 */ /* 0x000ea20000000a00 */
[----:B------:R4:W-:Y:S04]  /*60b0*/  STG.E.64 desc[UR4][R38.64], R18 ;  /* 0x0000001226007986 */ /* 0x0009e8000c101b04 */
[----:B------:R0:W-:Y:S04]  /*60c0*/  STG.E.64 desc[UR4][R10.64], RZ ;  /* 0x000000ff0a007986 */ /* 0x0001e8000c101b04 */
[----:B------:R-:W0:Y:S01]  /*60d0*/  LDG.E R31, desc[UR4][R32.64] ;  /* 0x00000004201f7981 */ /* 0x000e22000c1e1900 */
[----:B------:R-:W5:Y:S03]  /*60e0*/  LDC.64 R36, c[0x0][0x408] ;  /* 0x00010200ff247b82 */ /* 0x000f660000000a00 */
[----:B---3--:R-:W3:Y:S04]  /*60f0*/  LDG.E.64 R28, desc[UR4][R8.64+0x8] ;  /* 0x00000804081c7981 */ /* 0x008ee8000c1e1b00 */
[----:B------:R-:W3:Y:S04]  /*6100*/  LDG.E.64 R26, desc[UR4][R8.64] ;  /* 0x00000004081a7981 */ /* 0x000ee8000c1e1b00 */
[----:B----4-:R-:W4:Y:S04]  /*6110*/  LDG.E.64 R18, desc[UR4][R38.64] ;  /* 0x0000000426127981 */ /* 0x010f28000c1e1b00 */
[----:B-----5:R-:W5:Y:S01]  /*6120*/  LDG.E.64 R36, desc[UR4][R36.64] ;  /* 0x0000000424247981 */ /* 0x020f62000c1e1b00 */
[----:B0-----:R-:W-:-:S04]  /*6130*/  IMAD.WIDE R22, R31, 0x8, R16 ;  /* 0x000000081f167825 */ /* 0x001fc800078e0210 */
[C---:B--2---:R-:W-:Y:S02]  /*6140*/  IMAD.WIDE R20, R31.reuse, 0x8, R14 ;  /* 0x000000081f147825 */ /* 0x044fe400078e020e */
[----:B------:R-:W3:Y:S02]  /*6150*/  LDG.E.64 R22, desc[UR4][R22.64] ;  /* 0x0000000416167981 */ /* 0x000ee4000c1e1b00 */
[----:B-1----:R-:W-:Y:S02]  /*6160*/  IMAD.WIDE R24, R31, 0x8, R12 ;  /* 0x000000081f187825 */ /* 0x002fe400078e020c */
        /* <DEDUP_REMOVED lines=16> */
.L_x_1660:
[----:B------:R-:W-:-:S08]  /*6270*/  DMUL R36, R36, -0.5 ;  /* 0xbfe0000024247828 */ /* 0x000fd00000000000 */
[----:B------:R-:W-:-:S14]  /*6280*/  DSETP.GEU.AND P0, PT, R18, R36, PT ;  /* 0x000000241200722a */ /* 0x000fdc0003f0e000 */
[----:B------:R-:W-:Y:S05]  /*6290*/  @P0 BRA `(.L_x_1661) ;  /* 0x0000000000100947 */ /* 0x000fea0003800000 */
[----:B------:R-:W0:Y:S02]  /*62a0*/  LDC.64 R18, c[0x0][0x3f0] ;  /* 0x0000fc00ff127b82 */ /* 0x000e240000000a00 */
[----:B0-----:R-:W2:Y:S02]  /*62b0*/  LDG.E R18, desc[UR4][R18.64] ;  /* 0x0000000412127981 */ /* 0x001ea4000c1e1900 */
[----:B--2---:R-:W0:Y:S02]  /*62c0*/  I2F.F64 R20, R18 ;  /* 0x0000001200147312 */ /* 0x004e240000201c00 */
[----:B0-----:R-:W-:-:S11]  /*62d0*/  DADD R24, R24, -R20 ;  /* 0x0000000018187229 */ /* 0x001fd60000000814 */
.L_x_1661:
[----:B------:R-:W-:Y:S05]  /*62e0*/  BSYNC.RECONVERGENT B0 ;  /* 0x0000000000007941 */ /* 0x000fea0003800200 */
.L_x_1659:
        /* <DEDUP_REMOVED lines=30> */
.L_x_1663:
[----:B------:R-:W-:-:S08]  /*64d0*/  DMUL R42, R42, -0.5 ;  /* 0xbfe000002a2a7828 */ /* 0x000fd00000000000 */
[----:B------:R-:W-:-:S14]  /*64e0*/  DSETP.GEU.AND P0, PT, R24, R42, PT ;  /* 0x0000002a1800722a */ /* 0x000fdc0003f0e000 */
[----:B------:R-:W-:Y:S05]  /*64f0*/  @P0 BRA `(.L_x_1664) ;  /* 0x0000000000100947 */ /* 0x000fea0003800000 */
[----:B------:R-:W0:Y:S02]  /*6500*/  LDC.64 R24, c[0x0][0x3e8] ;  /* 0x0000fa00ff187b82 */ /* 0x000e240000000a00 */
[----:B0-----:R-:W2:Y:S02]  /*6510*/  LDG.E R24, desc[UR4][R24.64] ;  /* 0x0000000418187981 */ /* 0x001ea4000c1e1900 */
[----:B--2---:R-:W0:Y:S02]  /*6520*/  I2F.F64 R26, R24 ;  /* 0x00000018001a7312 */ /* 0x004e240000201c00 */
[----:B0-----:R-:W-:-:S11]  /*6530*/  DADD R22, R22, -R26 ;  /* 0x0000000016167229 */ /* 0x001fd6000000081a */
.L_x_1664:
[----:B------:R-:W-:Y:S05]  /*6540*/  BSYNC.RECONVERGENT B0 ;  /* 0x0000000000007941 */ /* 0x000fea0003800200 */
.L_x_1662:
        /* <DEDUP_REMOVED lines=30> */
.L_x_1666:
[----:B------:R-:W-:-:S08]  /*6730*/  DMUL R40, R40, -0.5 ;  /* 0xbfe0000028287828 */ /* 0x000fd00000000000 */
[----:B------:R-:W-:-:S14]  /*6740*/  DSETP.GEU.AND P0, PT, R12, R40, PT ;  /* 0x000000280c00722a */ /* 0x000fdc0003f0e000 */
[----:B------:R-:W-:Y:S05]  /*6750*/  @P0 BRA `(.L_x_1667) ;  /* 0x0000000000100947 */ /* 0x000fea0003800000 */
[----:B------:R-:W0:Y:S02]  /*6760*/  LDC.64 R12, c[0x0][0x3e0] ;  /* 0x0000f800ff0c7b82 */ /* 0x000e240000000a00 */
[----:B0-----:R-:W2:Y:S02]  /*6770*/  LDG.E R12, desc[UR4][R12.64] ;  /* 0x000000040c0c7981 */ /* 0x001ea4000c1e1900 */
[----:B--2---:R-:W0:Y:S02]  /*6780*/  I2F.F64 R16, R12 ;  /* 0x0000000c00107312 */ /* 0x004e240000201c00 */
[----:B0-----:R-:W-:-:S11]  /*6790*/  DADD R14, R14, -R16 ;  /* 0x000000000e0e7229 */ /* 0x001fd60000000810 */
.L_x_1667:
[----:B------:R-:W-:Y:S05]  /*67a0*/  BSYNC.RECONVERGENT B0 ;  /* 0x0000000000007941 */ /* 0x000fea0003800200 */
.L_x_1665:
        /* <DEDUP_REMOVED lines=15> */
[----:B------:R-:W5:Y:S04]  /*68a0*/  LDG.E.64 R4, desc[UR4][R4.64] ;  /* 0x0000000404047981 */ /* 0x000f68000c1e1b00 */
[----:B------:R-:W5:Y:S01]  /*68b0*/  LDG.E.64 R38, desc[UR4][R38.64] ;  /* 0x0000000426267981 */ /* 0x000f62000c1e1b00 */
[----:B------:R-:W-:Y:S01]  /*68c0*/  BSSY.RECONVERGENT B0, `(.L_x_1668) ;  /* 0x0000012000007945 */ /* 0x000fe20003800200 */
        /* <DEDUP_REMOVED lines=12> */
[----:B0-----:R-:W-:Y:S01]  /*6990*/  IMAD.MOV.U32 R14, RZ, RZ, R6 ;  /* 0x000000ffff0e7224 */ /* 0x001fe200078e0006 */
[----:B------:R-:W-:Y:S01]  /*69a0*/  MOV R6, RZ ;  /* 0x000000ff00067202 */ /* 0x000fe20000000f00 */
[----:B------:R-:W-:Y:S02]  /*69b0*/  IMAD.MOV.U32 R9, RZ, RZ, R7 ;  /* 0x000000ffff097224 */ /* 0x000fe400078e0007 */
[----:B------:R-:W-:-:S07]  /*69c0*/  IMAD.MOV.U32 R7, RZ, RZ, 0x40000000 ;  /* 0x40000000ff077424 */ /* 0x000fce00078e00ff */
[----:B-----5:R-:W-:Y:S05]  /*69d0*/  CALL.REL.NOINC `($_Z10Vext_cal_3PiPdS0_S0_S0_S0_S_S0_S0_S0_S0_S0_S_S_S_S0_S0_S0_S0_S0_S0_S0_S_S_S_S_S0_S0_S_S_S_S_S_S_S_S_S0_S0_S0_S0_S0_S0_S0_S0_S0_S0_S0_S0_S0_S0_S0_S0_S0_S0_S0_S0_$__internal_accurate_pow) ;  /* 0x0000001c00687944 */ /* 0x020fea0003c00000 */
[----:B------:R-:W-:Y:S05]  /*69e0*/  BSYNC.RECONVERGENT B0 ;  /* 0x0000000000007941 */ /* 0x000fea0003800200 */
.L_x_1668:
        /* <DEDUP_REMOVED lines=18> */
.L_x_1670:
[----:B------:R-:W-:Y:S05]  /*6b10*/  BSYNC.RECONVERGENT B0 ;  /* 0x0000000000007941 */ /* 0x000fea0003800200 */
.L_x_1669:
[----:B------:R-:W-:Y:S01]  /*6b20*/  BSSY.RECONVERGENT B0, `(.L_x_1671) ;  /* 0x0000006000007945 */ /* 0x000fe20003800200 */
[----:B------:R-:W-:Y:S02]  /*6b30*/  FSEL R40, R12, RZ, P2 ;  /* 0x000000ff0c287208 */ /* 0x000fe40001000000 */
[----:B------:R-:W-:Y:S02]  /*6b40*/  FSEL R41, R13, 1.875, P2 ;  /* 0x3ff000000d297808 */ /* 0x000fe40001000000 */
[----:B------:R-:W-:Y:S02]  /*6b50*/  MOV R7, 0x40000000 ;  /* 0x4000000000077802 */ /* 0x000fe40000000f00 */
[----:B------:R-:W-:-:S07]  /*6b60*/  MOV R8, 0x6b80 ;  /* 0x00006b8000087802 */ /* 0x000fce0000000f00 */
[----:B------:R-:W-:Y:S05]  /*6b70*/  CALL.REL.NOINC `($_Z10Vext_cal_3PiPdS0_S0_S0_S0_S_S0_S0_S0_S0_S0_S_S_S_S0_S0_S0_S0_S0_S0_S0_S_S_S_S_S0_S0_S_S_S_S_S_S_S_S_S0_S0_S0_S0_S0_S0_S0_S0_S0_S0_S0_S0_S0_S0_S0_S0_S0_S0_S0_S0_$__internal_accurate_pow) ;  /* 0x0000001c00007944 */ /* 0x000fea0003c00000 */
[----:B------:R-:W-:Y:S05]  /*6b80*/  BSYNC.RECONVERGENT B0 ;  /* 0x0000000000007941 */ /* 0x000fea0003800200 */
.L_x_1671:
        /* <DEDUP_REMOVED lines=17> */
.L_x_1673:
[----:B------:R-:W-:Y:S05]  /*6ca0*/  BSYNC.RECONVERGENT B0 ;  /* 0x0000000000007941 */ /* 0x000fea0003800200 */
.L_x_1672:
[----:B------:R-:W-:Y:S01]  /*6cb0*/  FSEL R4, R8, RZ, P2 ;  /* 0x000000ff08047208 */ /* 0x000fe20001000000 */
[----:B------:R-:W-:Y:S01]  /*6cc0*/  BSSY.RECONVERGENT B0, `(.L_x_1674) ;  /* 0x0000007000007945 */ /* 0x000fe20003800200 */
[----:B------:R-:W-:Y:S01]  /*6cd0*/  FSEL R5, R9, 1.875, P2 ;  /* 0x3ff0000009057808 */ /* 0x000fe20001000000 */
[----:B------:R-:W-:Y:S01]  /*6ce0*/  IMAD.MOV.U32 R9, RZ, RZ, R15 ;  /* 0x000000ffff097224 */ /* 0x000fe200078e000f */
[----:B------:R-:W-:Y:S01]  /*6cf0*/  MOV R8, 0x6d30 ;  /* 0x00006d3000087802 */ /* 0x000fe20000000f00 */
[----:B------:R-:W-:-:S03]  /*6d00*/  IMAD.MOV.U32 R7, RZ, RZ, 0x40000000 ;  /* 0x40000000ff077424 */ /* 0x000fc600078e00ff */
[----:B------:R-:W-:-:S11]  /*6d10*/  DADD R40, R40, R4 ;  /* 0x0000000028287229 */ /* 0x000fd60000000004 */
[----:B------:R-:W-:Y:S05]  /*6d20*/  CALL.REL.NOINC `($_Z10Vext_cal_3PiPdS0_S0_S0_S0_S_S0_S0_S0_S0_S0_S_S_S_S0_S0_S0_S0_S0_S0_S0_S_S_S_S_S0_S0_S_S_S_S_S_S_S_S_S0_S0_S0_S0_S0_S0_S0_S0_S0_S0_S0_S0_S0_S0_S0_S0_S0_S0_S0_S0_$__internal_accurate_pow) ;  /* 0x0000001800947944 */ /* 0x000fea0003c00000 */
[----:B------:R-:W-:Y:S05]  /*6d30*/  BSYNC.RECONVERGENT B0 ;  /* 0x0000000000007941 */ /* 0x000fea0003800200 */
.L_x_1674:
        /* <DEDUP_REMOVED lines=15> */
.L_x_1676:
[----:B------:R-:W-:Y:S05]  /*6e30*/  BSYNC.RECONVERGENT B0 ;  /* 0x0000000000007941 */ /* 0x000fea0003800200 */
.L_x_1675:
        /* <DEDUP_REMOVED lines=27> */
[----:B------:R-:W-:-:S07]  /*6ff0*/  IMAD.MOV.U32 R16, RZ, RZ, R4 ;  /* 0x000000ffff107224 */ /* 0x000fce00078e0004 */
[----:B------:R-:W-:Y:S05]  /*7000*/  CALL.REL.NOINC `($__internal_28_$__cuda_sm20_dsqrt_rn_f64_mediumpath_v1) ;  /* 0x00000014002c7944 */ /* 0x000fea0003c00000 */
[----:B------:R-:W-:Y:S01]  /*7010*/  IMAD.MOV.U32 R8, RZ, RZ, R14 ;  /* 0x000000ffff087224 */ /* 0x000fe200078e000e */
[----:B------:R-:W-:-:S07]  /*7020*/  MOV R9, R15 ;  /* 0x0000000f00097202 */ /* 0x000fce0000000f00 */
.L_x_1678:
[----:B------:R-:W-:Y:S05]  /*7030*/  BSYNC.RECONVERGENT B0 ;  /* 0x0000000000007941 */ /* 0x000fea0003800200 */
.L_x_1677:
        /* <DEDUP_REMOVED lines=57> */
[----:B-----5:R-:W-:Y:S05]  /*73d0*/  CALL.REL.NOINC `($__internal_28_$__cuda_sm20_dsqrt_rn_f64_mediumpath_v1) ;  /* 0x0000001000387944 */ /* 0x020fea0003c00000 */
[----:B------:R-:W-:Y:S02]  /*73e0*/  IMAD.MOV.U32 R12, RZ, RZ, R14 ;  /* 0x000000ffff0c7224 */ /* 0x000fe400078e000e */
[----:B------:R-:W-:-:S07]  /*73f0*/  IMAD.MOV.U32 R13, RZ, RZ, R15 ;  /* 0x000000ffff0d7224 */ /* 0x000fce00078e000f */
.L_x_1682:
[----:B------:R-:W-:Y:S05]  /*7400*/  BSYNC.RECONVERGENT B1 ;  /* 0x0000000000017941 */ /* 0x000fea0003800200 */
.L_x_1681:
        /* <DEDUP_REMOVED lines=13> */
[----:B--2---:R-:W-:-:S08]  /*74e0*/  DADD R34, R4, R32 ;  /* 0x0000000004227229 */ /* 0x004fd00000000020 */
[----:B------:R-:W-:-:S08]  /*74f0*/  DMUL R34, R34, 0.5 ;  /* 0x3fe0000022227828 */ /* 0x000fd00000000000 */
[----:B------:R-:W-:-:S08]  /*7500*/  DMUL R44, R34, R14 ;  /* 0x0000000e222c7228 */ /* 0x000fd00000000000 */
[----:B------:R-:W-:-:S08]  /*7510*/  DFMA R4, R44, -R8, R34 ;  /* 0x800000082c04722b */ /* 0x000fd00000000022 */
[----:B------:R-:W-:Y:S01]  /*7520*/  DFMA R44, R14, R4, R44 ;  /* 0x000000040e2c722b */ /* 0x000fe2000000002c */
[----:B------:R-:W-:-:S09]  /*7530*/  FSETP.GEU.AND P1, PT, |R35|, 6.5827683646048100446e-37, PT ;  /* 0x036000002300780b */ /* 0x000fd20003f2e200 */
[----:B------:R-:W-:-:S05]  /*7540*/  FFMA R4, RZ, R9, R45 ;  /* 0x00000009ff047223 */ /* 0x000fca000000002d */
[----:B------:R-:W-:Y:S01]  /*7550*/  FSETP.GT.AND P0, PT, |R4|, 1.469367938527859385e-39, PT ;  /* 0x001000000400780b */ /* 0x000fe20003f04200 */
[----:B------:R-:W-:-:S12]  /*7560*/  DMUL R32, R12, 4 ;  /* 0x401000000c207828 */ /* 0x000fd80000000000 */
[----:B------:R-:W-:Y:S05]  /*7570*/  @P0 BRA P1, `(.L_x_1684) ;  /* 0x0000000000180947 */ /* 0x000fea0000800000 */
[----:B------:R-:W-:Y:S01]  /*7580*/  MOV R22, R8 ;  /* 0x0000000800167202 */ /* 0x000fe20000000f00 */
[----:B------:R-:W-:Y:S01]  /*7590*/  IMAD.MOV.U32 R23, RZ, RZ, R9 ;  /* 0x000000ffff177224 */ /* 0x000fe200078e0009 */
[----:B------:R-:W-:Y:S01]  /*75a0*/  MOV R26, 0x75e0 ;  /* 0x000075e0001a7802 */ /* 0x000fe20000000f00 */
[----:B------:R-:W-:Y:S02]  /*75b0*/  IMAD.MOV.U32 R12, RZ, RZ, R34 ;  /* 0x000000ffff0c7224 */ /* 0x000fe400078e0022 */
[----:B------:R-:W-:-:S07]  /*75c0*/  IMAD.MOV.U32 R13, RZ, RZ, R35 ;  /* 0x000000ffff0d7224 */ /* 0x000fce00078e0023 */
[----:B-----5:R-:W-:Y:S05]  /*75d0*/  CALL.REL.NOINC `($__internal_27_$__cuda_sm20_div_rn_f64_full) ;  /* 0x00000008003c7944 */ /* 0x020fea0003c00000 */
.L_x_1684:
[----:B------:R-:W-:Y:S05]  /*75e0*/  BSYNC.RECONVERGENT B1 ;  /* 0x0000000000017941 */ /* 0x000fea0003800200 */
.L_x_1683:
[----:B------:R-:W-:Y:S01]  /*75f0*/  DADD R8, -RZ, |R44| ;  /* 0x00000000ff087229 */ /* 0x000fe2000000052c */
[----:B------:R-:W-:Y:S01]  /*7600*/  BSSY.RECONVERGENT B1, `(.L_x_1685) ;  /* 0x0000005000017945 */ /* 0x000fe20003800200 */
[----:B------:R-:W-:-:S08]  /*7610*/  IMAD.MOV.U32 R7, RZ, RZ, 0x40280000 ;  /* 0x40280000ff077424 */ /* 0x000fd000078e00ff */
[----:B------:R-:W-:Y:S02]  /*7620*/  MOV R14, R8 ;  /* 0x00000008000e7202 */ /* 0x000fe40000000f00 */
[----:B------:R-:W-:-:S07]  /*7630*/  MOV R8, 0x7650 ;  /* 0x0000765000087802 */ /* 0x000fce0000000f00 */
[----:B-----5:R-:W-:Y:S05]  /*7640*/  CALL.REL.NOINC `($_Z10Vext_cal_3PiPdS0_S0_S0_S0_S_S0_S0_S0_S0_S0_S_S_S_S0_S0_S0_S0_S0_S0_S0_S_S_S_S_S0_S0_S_S_S_S_S_S_S_S_S0_S0_S0_S0_S0_S0_S0_S0_S0_S0_S0_S0_S0_S0_S0_S0_S0_S0_S0_S0_$__internal_accurate_pow) ;  /* 0x00000010004c7944 */ /* 0x020fea0003c00000 */
[----:B------:R-:W-:Y:S05]  /*7650*/  BSYNC.RECONVERGENT B1 ;  /* 0x0000000000017941 */ /* 0x000fea0003800200 */
.L_x_1685:
        /* <DEDUP_REMOVED lines=16> */
.L_x_1687:
[----:B------:R-:W-:Y:S05]  /*7760*/  BSYNC.RECONVERGENT B1 ;  /* 0x0000000000017941 */ /* 0x000fea0003800200 */
.L_x_1686:
[----:B------:R-:W-:Y:S01]  /*7770*/  BSSY.RECONVERGENT B1, `(.L_x_1688) ;  /* 0x0000004000017945 */ /* 0x000fe20003800200 */
[----:B------:R-:W-:Y:S01]  /*7780*/  IMAD.MOV.U32 R7, RZ, RZ, 0x40180000 ;  /* 0x40180000ff077424 */ /* 0x000fe200078e00ff */
[----:B------:R-:W-:-:S07]  /*7790*/  MOV R8, 0x77b0 ;  /* 0x000077b000087802 */ /* 0x000fce0000000f00 */
[----:B------:R-:W-:Y:S05]  /*77a0*/  CALL.REL.NOINC `($_Z10Vext_cal_3PiPdS0_S0_S0_S0_S_S0_S0_S0_S0_S0_S_S_S_S0_S0_S0_S0_S0_S0_S0_S_S_S_S_S0_S0_S_S_S_S_S_S_S_S_S0_S0_S0_S0_S0_S0_S0_S0_S0_S0_S0_S0_S0_S0_S0_S0_S0_S0_S0_S0_$__internal_accurate_pow) ;  /* 0x0000000c00f47944 */ /* 0x000fea0003c00000 */
[----:B------:R-:W-:Y:S05]  /*77b0*/  BSYNC.RECONVERGENT B1 ;  /* 0x0000000000017941 */ /* 0x000fea0003800200 */
.L_x_1688:
[----:B------:R-:W0:Y:S01]  /*77c0*/  MUFU.RCP64H R5, R39 ;  /* 0x0000002700057308 */ /* 0x000e220000001800 */
[----:B------:R-:W-:Y:S01]  /*77d0*/  MOV R4, 0x1 ;  /* 0x0000000100047802 */ /* 0x000fe20000000f00 */
        /* <DEDUP_REMOVED lines=21> */
.L_x_1690:
[----:B------:R-:W-:Y:S05]  /*7930*/  BSYNC.RECONVERGENT B1 ;  /* 0x0000000000017941 */ /* 0x000fea0003800200 */
.L_x_1689:
        /* <DEDUP_REMOVED lines=15> */
[----:B------:R-:W-:Y:S05]  /*7a30*/  CALL.REL.NOINC `($__internal_27_$__cuda_sm20_div_rn_f64_full) ;  /* 0x0000000400247944 */ /* 0x000fea0003c00000 */
[----:B------:R-:W-:Y:S02]  /*7a40*/  IMAD.MOV.U32 R4, RZ, RZ, R44 ;  /* 0x000000ffff047224 */ /* 0x000fe400078e002c */
[----:B------:R-:W-:-:S07]  /*7a50*/  IMAD.MOV.U32 R5, RZ, RZ, R45 ;  /* 0x000000ffff057224 */ /* 0x000fce00078e002d */
.L_x_1692:
[----:B------:R-:W-:Y:S05]  /*7a60*/  BSYNC.RECONVERGENT B1 ;  /* 0x0000000000017941 */ /* 0x000fea0003800200 */
.L_x_1691:
[----:B------:R-:W-:Y:S01]  /*7a70*/  DADD R8, -RZ, |R4| ;  /* 0x00000000ff087229 */ /* 0x000fe20000000504 */
[----:B------:R-:W-:Y:S01]  /*7a80*/  BSSY.RECONVERGENT B1, `(.L_x_1693) ;  /* 0x0000005000017945 */ /* 0x000fe20003800200 */
[----:B------:R-:W-:-:S08]  /*7a90*/  IMAD.MOV.U32 R7, RZ, RZ, 0x40280000 ;  /* 0x40280000ff077424 */ /* 0x000fd000078e00ff */
[----:B------:R-:W-:Y:S02]  /*7aa0*/  MOV R14, R8 ;  /* 0x00000008000e7202 */ /* 0x000fe40000000f00 */
[----:B------:R-:W-:-:S07]  /*7ab0*/  MOV R8, 0x7ad0 ;  /* 0x00007ad000087802 */ /* 0x000fce0000000f00 */
[----:B------:R-:W-:Y:S05]  /*7ac0*/  CALL.REL.NOINC `($_Z10Vext_cal_3PiPdS0_S0_S0_S0_S_S0_S0_S0_S0_S0_S_S_S_S0_S0_S0_S0_S0_S0_S0_S_S_S_S_S0_S0_S_S_S_S_S_S_S_S_S0_S0_S0_S0_S0_S0_S0_S0_S0_S0_S0_S0_S0_S0_S0_S0_S0_S0_S0_S0_$__internal_accurate_pow) ;  /* 0x0000000c002c7944 */ /* 0x000fea0003c00000 */
[----:B------:R-:W-:Y:S05]  /*7ad0*/  BSYNC.RECONVERGENT B1 ;  /* 0x0000000000017941 */ /* 0x000fea0003800200 */
.L_x_1693:
        /* <DEDUP_REMOVED lines=16> */
.L_x_1695:
[----:B------:R-:W-:Y:S05]  /*7be0*/  BSYNC.RECONVERGENT B1 ;  /* 0x0000000000017941 */ /* 0x000fea0003800200 */
.L_x_1694:
[----:B------:R-:W-:Y:S01]  /*7bf0*/  BSSY.RECONVERGENT B1, `(.L_x_1696) ;  /* 0x0000004000017945 */ /* 0x000fe20003800200 */
[----:B------:R-:W-:Y:S01]  /*7c00*/  IMAD.MOV.U32 R7, RZ, RZ, 0x40180000 ;  /* 0x40180000ff077424 */ /* 0x000fe200078e00ff */
[----:B------:R-:W-:-:S07]  /*7c10*/  MOV R8, 0x7c30 ;  /* 0x00007c3000087802 */ /* 0x000fce0000000f00 */
[----:B------:R-:W-:Y:S05]  /*7c20*/  CALL.REL.NOINC `($_Z10Vext_cal_3PiPdS0_S0_S0_S0_S_S0_S0_S0_S0_S0_S_S_S_S0_S0_S0_S0_S0_S0_S0_S_S_S_S_S0_S0_S_S_S_S_S_S_S_S_S0_S0_S0_S0_S0_S0_S0_S0_S0_S0_S0_S0_S0_S0_S0_S0_S0_S0_S0_S0_$__internal_accurate_pow) ;  /* 0x0000000800d47944 */ /* 0x000fea0003c00000 */
[----:B------:R-:W-:Y:S05]  /*7c30*/  BSYNC.RECONVERGENT B1 ;  /* 0x0000000000017941 */ /* 0x000fea0003800200 */
.L_x_1696:
        /* <DEDUP_REMOVED lines=13> */
.L_x_1698:
[----:B------:R-:W-:Y:S05]  /*7d10*/  BSYNC.RECONVERGENT B1 ;  /* 0x0000000000017941 */ /* 0x000fea0003800200 */
.L_x_1697:
[----:B------:R-:W-:Y:S02]  /*7d20*/  DADD R6, -R6, R34 ;  /* 0x0000000006067229 */ /* 0x000fe40000000122 */
[----:B------:R-:W-:-:S08]  /*7d30*/  DSETP.NEU.AND P0, PT, R4, 1, PT ;  /* 0x3ff000000400742a */ /* 0x000fd00003f0d000 */
[----:B------:R-:W-:Y:S02]  /*7d40*/  FSEL R4, R6, RZ, P0 ;  /* 0x000000ff06047208 */ /* 0x000fe40000000000 */
[----:B------:R-:W-:-:S06]  /*7d50*/  FSEL R5, R7, RZ, P0 ;  /* 0x000000ff07057208 */ /* 0x000fcc0000000000 */
[----:B------:R-:W-:-:S07]  /*7d60*/  DFMA R40, -R32, R4, R40 ;  /* 0x000000042028722b */ /* 0x000fce0000000128 */
[----:B------:R0:W-:Y:S04]  /*7d70*/  STG.E.64 desc[UR4][R10.64], R40 ;  /* 0x000000280a007986 */ /* 0x0001e8000c101b04 */
.L_x_1680:
[----:B------:R-:W-:Y:S05]  /*7d80*/  BSYNC.RECONVERGENT B0 ;  /* 0x0000000000007941 */ /* 0x000fea0003800200 */
.L_x_1679:
        /* <DEDUP_REMOVED lines=10> */
[----:B------:R-:W-:-:S02]  /*7e30*/  IMAD.IADD R2, R3, 0x1, R2 ;  /* 0x0000000103027824 */ /* 0x000fc400078e0202 */
        /* <DEDUP_REMOVED lines=9> */
        .weak           $__internal_27_$__cuda_sm20_div_rn_f64_full
        .type           $__internal_27_$__cuda_sm20_div_rn_f64_full,@function
        .size           $__internal_27_$__cuda_sm20_div_rn_f64_full,($__internal_28_$__cuda_sm20_dsqrt_rn_f64_mediumpath_v1 - $__internal_27_$__cuda_sm20_div_rn_f64_full)
$__internal_27_$__cuda_sm20_div_rn_f64_full:
[C---:B------:R-:W-:Y:S01]  /*7ed0*/  FSETP.GEU.AND P0, PT, |R23|.reuse, 1.469367938527859385e-39, PT ;  /* 0x001000001700780b */ /* 0x040fe20003f0e200 */
[----:B------:R-:W-:Y:S01]  /*7ee0*/  IMAD.MOV.U32 R30, RZ, RZ, 0x1 ;  /* 0x00000001ff1e7424 */ /* 0x000fe200078e00ff */
[----:B------:R-:W-:Y:S01]  /*7ef0*/  LOP3.LUT R14, R23, 0x800fffff, RZ, 0xc0, !PT ;  /* 0x800fffff170e7812 */ /* 0x000fe200078ec0ff */
[----:B------:R-:W-:Y:S01]  /*7f00*/  IMAD.MOV.U32 R24, RZ, RZ, R12 ;  /* 0x000000ffff187224 */ /* 0x000fe200078e000c */
[----:B------:R-:W-:Y:S01]  /*7f10*/  MOV R25, R13 ;  /* 0x0000000d00197202 */ /* 0x000fe20000000f00 */
[----:B------:R-:W-:Y:S01]  /*7f20*/  BSSY.RECONVERGENT B2, `(.L_x_1700) ;  /* 0x0000055000027945 */ /* 0x000fe20003800200 */
[----:B------:R-:W-:Y:S01]  /*7f30*/  LOP3.LUT R15, R14, 0x3ff00000, RZ, 0xfc, !PT ;  /* 0x3ff000000e0f7812 */ /* 0x000fe200078efcff */
[----:B------:R-:W-:Y:S01]  /*7f40*/  IMAD.MOV.U32 R14, RZ, RZ, R22 ;  /* 0x000000ffff0e7224 */ /* 0x000fe200078e0016 */
[C---:B------:R-:W-:Y:S02]  /*7f50*/  FSETP.GEU.AND P2, PT, |R25|.reuse, 1.469367938527859385e-39, PT ;  /* 0x001000001900780b */ /* 0x040fe40003f4e200 */
[----:B------:R-:W-:-:S02]  /*7f60*/  LOP3.LUT R27, R25, 0x7ff00000, RZ, 0xc0, !PT ;  /* 0x7ff00000191b7812 */ /* 0x000fc400078ec0ff */
[----:B------:R-:W-:Y:S01]  /*7f70*/  LOP3.LUT R42, R23, 0x7ff00000, RZ, 0xc0, !PT ;  /* 0x7ff00000172a7812 */ /* 0x000fe200078ec0ff */
[----:B------:R-:W-:-:S03]  /*7f80*/  @!P0 DMUL R14, R22, 8.98846567431157953865e+307 ;  /* 0x7fe00000160e8828 */ /* 0x000fc60000000000 */
[----:B------:R-:W-:-:S03]  /*7f90*/  ISETP.GE.U32.AND P1, PT, R27, R42, PT ;  /* 0x0000002a1b00720c */ /* 0x000fc60003f26070 */
[----:B------:R-:W0:Y:S02]  /*7fa0*/  MUFU.RCP64H R31, R15 ;  /* 0x0000000f001f7308 */ /* 0x000e240000001800 */
[----:B------:R-:W-:Y:S01]  /*7fb0*/  @!P2 LOP3.LUT R28, R23, 0x7ff00000, RZ, 0xc0, !PT ;  /* 0x7ff00000171ca812 */ /* 0x000fe200078ec0ff */
[----:B------:R-:W-:-:S03]  /*7fc0*/  @!P2 IMAD.MOV.U32 R44, RZ, RZ, RZ ;  /* 0x000000ffff2ca224 */ /* 0x000fc600078e00ff */
[----:B------:R-:W-:Y:S01]  /*7fd0*/  @!P2 ISETP.GE.U32.AND P3, PT, R27, R28, PT ;  /* 0x0000001c1b00a20c */ /* 0x000fe20003f66070 */
[----:B------:R-:W-:-:S05]  /*7fe0*/  IMAD.MOV.U32 R28, RZ, RZ, 0x1ca00000 ;  /* 0x1ca00000ff1c7424 */ /* 0x000fca00078e00ff */
[----:B------:R-:W-:-:S04]  /*7ff0*/  @!P2 SEL R29, R28, 0x63400000, !P3 ;  /* 0x634000001c1da807 */ /* 0x000fc80005800000 */
[----:B------:R-:W-:Y:S01]  /*8000*/  @!P2 LOP3.LUT R29, R29, 0x80000000, R25, 0xf8, !PT ;  /* 0x800000001d1da812 */ /* 0x000fe200078ef819 */
[----:B0-----:R-:W-:-:S03]  /*8010*/  DFMA R12, R30, -R14, 1 ;  /* 0x3ff000001e0c742b */ /* 0x001fc6000000080e */
[----:B------:R-:W-:-:S05]  /*8020*/  @!P2 LOP3.LUT R45, R29, 0x100000, RZ, 0xfc, !PT ;  /* 0x001000001d2da812 */ /* 0x000fca00078efcff */
[----:B------:R-:W-:-:S08]  /*8030*/  DFMA R12, R12, R12, R12 ;  /* 0x0000000c0c0c722b */ /* 0x000fd0000000000c */
[----:B------:R-:W-:Y:S01]  /*8040*/  DFMA R30, R30, R12, R30 ;  /* 0x0000000c1e1e722b */ /* 0x000fe2000000001e */
[----:B------:R-:W-:Y:S01]  /*8050*/  SEL R13, R28, 0x63400000, !P1 ;  /* 0x634000001c0d7807 */ /* 0x000fe20004800000 */
[----:B------:R-:W-:-:S03]  /*8060*/  IMAD.MOV.U32 R12, RZ, RZ, R24 ;  /* 0x000000ffff0c7224 */ /* 0x000fc600078e0018 */
        /* <DEDUP_REMOVED lines=9> */
[----:B------:R-:W-:Y:S02]  /*8100*/  DMUL R36, R30, R12 ;  /* 0x0000000c1e247228 */ /* 0x000fe40000000000 */
[----:B------:R-:W-:-:S05]  /*8110*/  VIADD R29, R45, 0xffffffff ;  /* 0xffffffff2d1d7836 */ /* 0x000fca0000000000 */
[----:B------:R-:W-:Y:S01]  /*8120*/  ISETP.GT.U32.AND P0, PT, R29, 0x7feffffe, PT ;  /* 0x7feffffe1d00780c */ /* 0x000fe20003f04070 */
        /* <DEDUP_REMOVED lines=31> */
.L_x_1701:
        /* <DEDUP_REMOVED lines=16> */
.L_x_1704:
[----:B------:R-:W-:Y:S02]  /*8420*/  LOP3.LUT R29, R23, 0x80000, RZ, 0xfc, !PT ;  /* 0x00080000171d7812 */ /* 0x000fe400078efcff */
[----:B------:R-:W-:Y:S01]  /*8430*/  MOV R28, R22 ;  /* 0x00000016001c7202 */ /* 0x000fe20000000f00 */
[----:B------:R-:W-:Y:S06]  /*8440*/  BRA `(.L_x_1702) ;  /* 0x0000000000087947 */ /* 0x000fec0003800000 */
.L_x_1703:
[----:B------:R-:W-:Y:S01]  /*8450*/  LOP3.LUT R29, R25, 0x80000, RZ, 0xfc, !PT ;  /* 0x00080000191d7812 */ /* 0x000fe200078efcff */
[----:B------:R-:W-:-:S07]  /*8460*/  IMAD.MOV.U32 R28, RZ, RZ, R24 ;  /* 0x000000ffff1c7224 */ /* 0x000fce00078e0018 */
.L_x_1702:
[----:B------:R-:W-:Y:S05]  /*8470*/  BSYNC.RECONVERGENT B2 ;  /* 0x0000000000027941 */ /* 0x000fea0003800200 */
.L_x_1700:
[----:B------:R-:W-:Y:S02]  /*8480*/  IMAD.MOV.U32 R27, RZ, RZ, 0x0 ;  /* 0x00000000ff1b7424 */ /* 0x000fe400078e00ff */
[----:B------:R-:W-:Y:S02]  /*8490*/  IMAD.MOV.U32 R44, RZ, RZ, R28 ;  /* 0x000000ffff2c7224 */ /* 0x000fe400078e001c */
[----:B------:R-:W-:Y:S01]  /*84a0*/  IMAD.MOV.U32 R45, RZ, RZ, R29 ;  /* 0x000000ffff2d7224 */ /* 0x000fe200078e001d */
[----:B------:R-:W-:Y:S06]  /*84b0*/  RET.REL.NODEC R26 `(_Z10Vext_cal_3PiPdS0_S0_S0_S0_S_S0_S0_S0_S0_S0_S_S_S_S0_S0_S0_S0_S0_S0_S0_S_S_S_S_S0_S0_S_S_S_S_S_S_S_S_S0_S0_S0_S0_S0_S0_S0_S0_S0_S0_S0_S0_S0_S0_S0_S0_S0_S0_S0_S0_) ;  /* 0xffffff781ad07950 */ /* 0x000fec0003c3ffff */
        .weak           $__internal_28_$__cuda_sm20_dsqrt_rn_f64_mediumpath_v1
        .type           $__internal_28_$__cuda_sm20_dsqrt_rn_f64_mediumpath_v1,@function
        .size           $__internal_28_$__cuda_sm20_dsqrt_rn_f64_mediumpath_v1,($_Z10Vext_cal_3PiPdS0_S0_S0_S0_S_S0_S0_S0_S0_S0_S_S_S_S0_S0_S0_S0_S0_S0_S0_S_S_S_S_S0_S0_S_S_S_S_S_S_S_S_S0_S0_S0_S0_S0_S0_S0_S0_S0_S0_S0_S0_S0_S0_S0_S0_S0_S0_S0_S0_$__internal_accurate_pow - $__internal_28_$__cuda_sm20_dsqrt_rn_f64_mediumpath_v1)
$__internal_28_$__cuda_sm20_dsqrt_rn_f64_mediumpath_v1:
        /* <DEDUP_REMOVED lines=16> */
.L_x_1706:
        /* <DEDUP_REMOVED lines=10> */
[----:B------:R-:W-:Y:S01]  /*8660*/  MOV R21, 0x3fd80000 ;  /* 0x3fd8000000157802 */ /* 0x000fe20000000f00 */
[----:B------:R-:W-:-:S03]  /*8670*/  IMAD.MOV.U32 R16, RZ, RZ, RZ ;  /* 0x000000ffff107224 */ /* 0x000fc600078e00ff */
[----:B------:R-:W0:Y:S03]  /*8680*/  MUFU.RSQ64H R17, R15 ;  /* 0x0000000f00117308 */ /* 0x000e260000001c00 */
        /* <DEDUP_REMOVED lines=11> */
.L_x_1708:
[----:B------:R-:W-:-:S11]  /*8740*/  DADD R14, R16, R16 ;  /* 0x00000000100e7229 */ /* 0x000fd60000000010 */
.L_x_1707:
[----:B------:R-:W-:Y:S05]  /*8750*/  BSYNC.RECONVERGENT B2 ;  /* 0x0000000000027941 */ /* 0x000fea0003800200 */
.L_x_1705:
[----:B------:R-:W-:-:S04]  /*8760*/  IMAD.MOV.U32 R13, RZ, RZ, 0x0 ;  /* 0x00000000ff0d7424 */ /* 0x000fc800078e00ff */
[----:B------:R-:W-:Y:S05]  /*8770*/  RET.REL.NODEC R12 `(_Z10Vext_cal_3PiPdS0_S0_S0_S0_S_S0_S0_S0_S0_S0_S_S_S_S0_S0_S0_S0_S0_S0_S0_S_S_S_S_S0_S0_S_S_S_S_S_S_S_S_S0_S0_S0_S0_S0_S0_S0_S0_S0_S0_S0_S0_S0_S0_S0_S0_S0_S0_S0_S0_) ;  /* 0xffffff780c207950 */ /* 0x000fea0003c3ffff */
        .type           $_Z10Vext_cal_3PiPdS0_S0_S0_S0_S_S0_S0_S0_S0_S0_S_S_S_S0_S0_S0_S0_S0_S0_S0_S_S_S_S_S0_S0_S_S_S_S_S_S_S_S_S0_S0_S0_S0_S0_S0_S0_S0_S0_S0_S0_S0_S0_S0_S0_S0_S0_S0_S0_S0_$__internal_accurate_pow,@function
        .size           $_Z10Vext_cal_3PiPdS0_S0_S0_S0_S_S0_S0_S0_S0_S0_S_S_S_S0_S0_S0_S0_S0_S0_S0_S_S_S_S_S0_S0_S_S_S_S_S_S_S_S_S0_S0_S0_S0_S0_S0_S0_S0_S0_S0_S0_S0_S0_S0_S0_S0_S0_S0_S0_S0_$__internal_accurate_pow,($_Z10Vext_cal_3PiPdS0_S0_S0_S0_S_S0_S0_S0_S0_S0_S_S_S_S0_S0_S0_S0_S0_S0_S0_S_S_S_S_S0_S0_S_S_S_S_S_S_S_S_S0_S0_S0_S0_S0_S0_S0_S0_S0_S0_S0_S0_S0_S0_S0_S0_S0_S0_S0_S0_$__internal_trig_reduction_slowpathd - $_Z10Vext_cal_3PiPdS0_S0_S0_S0_S_S0_S0_S0_S0_S0_S_S_S_S0_S0_S0_S0_S0_S0_S0_S_S_S_S_S0_S0_S_S_S_S_S_S_S_S_S0_S0_S0_S0_S0_S0_S0_S0_S0_S0_S0_S0_S0_S0_S0_S0_S0_S0_S0_S0_$__internal_accurate_pow)
$_Z10Vext_cal_3PiPdS0_S0_S0_S0_S_S0_S0_S0_S0_S0_S_S_S_S0_S0_S0_S0_S0_S0_S0_S_S_S_S_S0_S0_S_S_S_S_S_S_S_S_S0_S0_S0_S0_S0_S0_S0_S0_S0_S0_S0_S0_S0_S0_S0_S0_S0_S0_S0_S0_$__internal_accurate_pow:
[----:B------:R-:W-:Y:S01]  /*8780*/  ISETP.GT.U32.AND P1, PT, R9, 0xfffff, PT ;  /* 0x000fffff0900780c */ /* 0x000fe20003f24070 */
[--C-:B------:R-:W-:Y:S01]  /*8790*/  IMAD.MOV.U32 R15, RZ, RZ, R9.reuse ;  /* 0x000000ffff0f7224 */ /* 0x100fe200078e0009 */
[----:B------:R-:W-:Y:S01]  /*87a0*/  UMOV UR8, 0x7d2cafe2 ;  /* 0x7d2cafe200087882 */ /* 0x000fe20000000000 */
[----:B------:R-:W-:Y:S01]  /*87b0*/  IMAD.MOV.U32 R16, RZ, RZ, 0x41ad3b5a ;  /* 0x41ad3b5aff107424 */ /* 0x000fe200078e00ff */
[----:B------:R-:W-:Y:S01]  /*87c0*/  UMOV UR9, 0x3eb0f5ff ;  /* 0x3eb0f5ff00097882 */ /* 0x000fe20000000000 */
[----:B------:R-:W-:Y:S01]  /*87d0*/  IMAD.MOV.U32 R17, RZ, RZ, 0x3ed0f5d2 ;  /* 0x3ed0f5d2ff117424 */ /* 0x000fe200078e00ff */
        /* <DEDUP_REMOVED lines=8> */
[----:B------:R-:W-:Y:S01]  /*8860*/  LOP3.LUT R15, R15, 0x800fffff, RZ, 0xc0, !PT ;  /* 0x800fffff0f0f7812 */ /* 0x000fe200078ec0ff */
[----:B------:R-:W-:Y:S01]  /*8870*/  IMAD.MOV.U32 R28, RZ, RZ, R14 ;  /* 0x000000ffff1c7224 */ /* 0x000fe200078e000e */
[----:B------:R-:W-:Y:S02]  /*8880*/  MOV R14, RZ ;  /* 0x000000ff000e7202 */ /* 0x000fe40000000f00 */
[----:B------:R-:W-:Y:S02]  /*8890*/  LOP3.LUT R29, R15, 0x3ff00000, RZ, 0xfc, !PT ;  /* 0x3ff000000f1d7812 */ /* 0x000fe400078efcff */
[----:B------:R-:W-:-:S02]  /*88a0*/  IADD3 R12, PT, PT, R9, -0x3ff, RZ ;  /* 0xfffffc01090c7810 */ /* 0x000fc40007ffe0ff */
[----:B------:R-:W-:-:S13]  /*88b0*/  ISETP.GE.U32.AND P2, PT, R29, 0x3ff6a09f, PT ;  /* 0x3ff6a09f1d00780c */ /* 0x000fda0003f46070 */
[----:B------:R-:W-:Y:S02]  /*88c0*/  @P2 VIADD R15, R29, 0xfff00000 ;  /* 0xfff000001d0f2836 */ /* 0x000fe40000000000 */
[----:B------:R-:W-:Y:S02]  /*88d0*/  @P2 VIADD R12, R9, 0xfffffc02 ;  /* 0xfffffc02090c2836 */ /* 0x000fe40000000000 */
[----:B------:R-:W-:Y:S02]  /*88e0*/  @P2 IMAD.MOV.U32 R29, RZ, RZ, R15 ;  /* 0x000000ffff1d2224 */ /* 0x000fe400078e000f */
[----:B------:R-:W-:Y:S01]  /*88f0*/  IMAD.SHL.U32 R9, R7, 0x2, RZ ;  /* 0x0000000207097824 */ /* 0x000fe200078e00ff */
[----:B------:R-:W-:-:S03]  /*8900*/  LOP3.LUT R12, R12, 0x80000000, RZ, 0x3c, !PT ;  /* 0x800000000c0c7812 */ /* 0x000fc600078e3cff */
[C---:B------:R-:W-:Y:S01]  /*8910*/  DADD R18, R28.reuse, 1 ;  /* 0x3ff000001c127429 */ /* 0x040fe20000000000 */
[----:B------:R-:W-:Y:S01]  /*8920*/  ISETP.GT.U32.AND P1, PT, R9, -0x2000001, PT ;  /* 0xfdffffff0900780c */ /* 0x000fe20003f24070 */
        /* <DEDUP_REMOVED lines=81> */
[----:B------:R-:W-:Y:S01]  /*8e40*/  MOV R12, 0x652b82fe ;  /* 0x652b82fe000c7802 */ /* 0x000fe20000000f00 */
[----:B------:R-:W-:-:S06]  /*8e50*/  IMAD.MOV.U32 R13, RZ, RZ, 0x3ff71547 ;  /* 0x3ff71547ff0d7424 */ /* 0x000fcc00078e00ff */
        /* <DEDUP_REMOVED lines=57> */
.L_x_1709:
[----:B------:R-:W-:Y:S01]  /*91f0*/  DFMA R20, R20, R16, R16 ;  /* 0x000000101414722b */ /* 0x000fe20000000010 */
[----:B------:R-:W-:Y:S01]  /*9200*/  IMAD.MOV.U32 R9, RZ, RZ, 0x0 ;  /* 0x00000000ff097424 */ /* 0x000fe200078e00ff */
[----:B------:R-:W-:-:S08]  /*9210*/  DSETP.NEU.AND P1, PT, |R16|, +INF , PT ;  /* 0x7ff000001000742a */ /* 0x000fd00003f2d200 */
[----:B------:R-:W-:Y:S02]  /*9220*/  FSEL R7, R16, R20, !P1 ;  /* 0x0000001410077208 */ /* 0x000fe40004800000 */
[----:B------:R-:W-:Y:S01]  /*9230*/  FSEL R16, R17, R21, !P1 ;  /* 0x0000001511107208 */ /* 0x000fe20004800000 */
[----:B------:R-:W-:Y:S06]  /*9240*/  RET.REL.NODEC R8 `(_Z10Vext_cal_3PiPdS0_S0_S0_S0_S_S0_S0_S0_S0_S0_S_S_S_S0_S0_S0_S0_S0_S0_S0_S_S_S_S_S0_S0_S_S_S_S_S_S_S_S_S0_S0_S0_S0_S0_S0_S0_S0_S0_S0_S0_S0_S0_S0_S0_S0_S0_S0_S0_S0_) ;  /* 0xffffff6c086c7950 */ /* 0x000fec0003c3ffff */
        .type           $_Z10Vext_cal_3PiPdS0_S0_S0_S0_S_S0_S0_S0_S0_S0_S_S_S_S0_S0_S0_S0_S0_S0_S0_S_S_S_S_S0_S0_S_S_S_S_S_S_S_S_S0_S0_S0_S0_S0_S0_S0_S0_S0_S0_S0_S0_S0_S0_S0_S0_S0_S0_S0_S0_$__internal_trig_reduction_slowpathd,@function
        .size           $_Z10Vext_cal_3PiPdS0_S0_S0_S0_S_S0_S0_S0_S0_S0_S_S_S_S0_S0_S0_S0_S0_S0_S0_S_S_S_S_S0_S0_S_S_S_S_S_S_S_S_S0_S0_S0_S0_S0_S0_S0_S0_S0_S0_S0_S0_S0_S0_S0_S0_S0_S0_S0_S0_$__internal_trig_reduction_slowpathd,(.L_x_2036 - $_Z10Vext_cal_3PiPdS0_S0_S0_S0_S_S0_S0_S0_S0_S0_S_S_S_S0_S0_S0_S0_S0_S0_S0_S_S_S_S_S0_S0_S_S_S_S_S_S_S_S_S0_S0_S0_S0_S0_S0_S0_S0_S0_S0_S0_S0_S0_S0_S0_S0_S0_S0_S0_S0_$__internal_trig_reduction_slowpathd)
$_Z10Vext_cal_3PiPdS0_S0_S0_S0_S_S0_S0_S0_S0_S0_S_S_S_S0_S0_S0_S0_S0_S0_S0_S_S_S_S_S0_S0_S_S_S_S_S_S_S_S_S0_S0_S0_S0_S0_S0_S0_S0_S0_S0_S0_S0_S0_S0_S0_S0_S0_S0_S0_S0_$__internal_trig_reduction_slowpathd:
        /* <DEDUP_REMOVED lines=23> */
.L_x_1714:
        /* <DEDUP_REMOVED lines=32> */
.L_x_1713:
[----:B------:R-:W-:-:S07]  /*95c0*/  IMAD.MOV.U32 R21, RZ, RZ, R23 ;  /* 0x000000ffff157224 */ /* 0x000fce00078e0017 */
.L_x_1712:
[----:B------:R-:W-:Y:S05]  /*95d0*/  BSYNC.RECONVERGENT B0 ;  /* 0x0000000000007941 */ /* 0x000fea0003800200 */
.L_x_1711:
        /* <DEDUP_REMOVED lines=60> */
.L_x_1716:
[----:B------:R-:W-:Y:S05]  /*99a0*/  BSYNC.RECONVERGENT B0 ;  /* 0x0000000000007941 */ /* 0x000fea0003800200 */
.L_x_1715:
        /* <DEDUP_REMOVED lines=36> */
.L_x_1710:
[----:B------:R-:W-:Y:S02]  /*9bf0*/  IMAD.MOV.U32 R23, RZ, RZ, R47 ;  /* 0x000000ffff177224 */ /* 0x000fe400078e002f */
[----:B------:R-:W-:-:S04]  /*9c00*/  IMAD.MOV.U32 R47, RZ, RZ, 0x0 ;  /* 0x00000000ff2f7424 */ /* 0x000fc800078e00ff */
[----:B------:R-:W-:Y:S05]  /*9c10*/  RET.REL.NODEC R46 `(_Z10Vext_cal_3PiPdS0_S0_S0_S0_S_S0_S0_S0_S0_S0_S_S_S_S0_S0_S0_S0_S0_S0_S0_S_S_S_S_S0_S0_S_S_S_S_S_S_S_S_S0_S0_S0_S0_S0_S0_S0_S0_S0_S0_S0_S0_S0_S0_S0_S0_S0_S0_S0_S0_) ;  /* 0xffffff602ef87950 */ /* 0x000fea0003c3ffff */
.L_x_1717:
        /* <DEDUP_REMOVED lines=14> */
.L_x_2036:


//--------------------- .text._Z9check_keyiPN3cub18CUB_300001_SM_100012KeyValuePairIidEE --------------------------
	.section	.text._Z9check_keyiPN3cub18CUB_300001_SM_100012KeyValuePairIidEE,"ax",@progbits
	.align	128
        .global         _Z9check_keyiPN3cub18CUB_300001_SM_100012KeyValuePairIidEE
        .type           _Z9check_keyiPN3cub18CUB_300001_SM_100012KeyValuePairIidEE,@function
        .size           _Z9check_keyiPN3cub18CUB_300001_SM_100012KeyValuePairIidEE,(.L_x_2079 - _Z9check_keyiPN3cub18CUB_300001_SM_100012KeyValuePairIidEE)
        .other          _Z9check_keyiPN3cub18CUB_300001_SM_100012KeyValuePairIidEE,@"STO_CUDA_ENTRY STV_DEFAULT"
_Z9check_keyiPN3cub18CUB_300001_SM_100012KeyValuePairIidEE:
.text._Z9check_keyiPN3cub18CUB_300001_SM_100012KeyValuePairIidEE:
        /* <DEDUP_REMOVED lines=18> */
.L_x_1723:
[----:B------:R-:W0:Y:S01]  /*0120*/  LDCU UR4, c[0x0][0x380] ;  /* 0x00007000ff0477ac */ /* 0x000e220008000800 */
[----:B------:R-:W-:Y:S01]  /*0130*/  BSSY.RECONVERGENT B7, `(.L_x_1718) ;  /* 0x000001c000077945 */ /* 0x000fe20003800200 */
[----:B0-----:R-:W-:-:S13]  /*0140*/  ISETP.GE.AND P0, PT, R22, UR4, PT ;  /* 0x0000000416007c0c */ /* 0x001fda000bf06270 */
[----:B------:R-:W-:Y:S05]  /*0150*/  @P0 BRA `(.L_x_1719) ;  /* 0x0000000000640947 */ /* 0x000fea0003800000 */
[----:B------:R-:W0:Y:S01]  /*0160*/  LDC.64 R16, c[0x0][0x388] ;  /* 0x0000e200ff107b82 */ /* 0x000e220000000a00 */
[----:B------:R-:W-:Y:S01]  /*0170*/  MOV R25, R22 ;  /* 0x0000001600197202 */ /* 0x000fe20000000f00 */
[----:B0-----:R-:W-:-:S07]  /*0180*/  IMAD.WIDE.U32 R16, R23, 0x10, R16 ;  /* 0x0000001017107825 */ /* 0x001fce00078e0010 */
.L_x_1722:
[----:B------:R-:W-:Y:S01]  /*0190*/  ISETP.NE.AND P0, PT, R25, R23, PT ;  /* 0x000000171900720c */ /* 0x000fe20003f05270 */
[----:B------:R-:W-:Y:S01]  /*01a0*/  IMAD.IADD R25, R24, 0x1, R25 ;  /* 0x0000000118197824 */ /* 0x000fe200078e0219 */
[----:B------:R-:W-:Y:S04]  /*01b0*/  BSSY.RECONVERGENT B6, `(.L_x_1720) ;  /* 0x0000011000067945 */ /* 0x000fe80003800200 */
[----:B--2---:R-:W-:-:S04]  /*01c0*/  ISETP.GE.AND P1, PT, R25, UR38, PT ;  /* 0x0000002619007c0c */ /* 0x004fc8000bf26270 */
[----:B------:R-:W-:-:S03]  /*01d0*/  P2R R26, PR, RZ, 0x2 ;  /* 0x00000002ff1a7803 */ /* 0x000fc60000000000 */
[----:B------:R-:W-:Y:S06]  /*01e0*/  @P0 BRA `(.L_x_1721) ;  /* 0x0000000000340947 */ /* 0x000fec0003800000 */
[----:B-1----:R-:W2:Y:S04]  /*01f0*/  LDG.E.64 R8, desc[UR36][R16.64+0x8] ;  /* 0x0000082410087981 */ /* 0x002ea8000c1e1b00 */
[----:B------:R-:W3:Y:S01]  /*0200*/  LDG.E R0, desc[UR36][R16.64] ;  /* 0x0000002410007981 */ /* 0x000ee2000c1e1900 */
[----:B------:R-:W-:Y:S01]  /*0210*/  MOV R2, 0x1d0 ;  /* 0x000001d000027802 */ /* 0x000fe20000000f00 */
[----:B------:R-:W0:Y:S01]  /*0220*/  LDCU.64 UR4, c[0x4][0x1a8] ;  /* 0x01003500ff0477ac */ /* 0x000e220008000a00 */
[----:B------:R-:W-:Y:S02]  /*0230*/  IMAD.MOV.U32 R6, RZ, RZ, R18 ;  /* 0x000000ffff067224 */ /* 0x000fe400078e0012 */
[----:B------:R-:W-:Y:S02]  /*0240*/  IMAD.MOV.U32 R7, RZ, RZ, R19 ;  /* 0x000000ffff077224 */ /* 0x000fe400078e0013 */
[----:B------:R-:W1:Y:S01]  /*0250*/  LDC.64 R2, c[0x4][R2] ;  /* 0x0100000002027b82 */ /* 0x000e620000000a00 */
[----:B0-----:R-:W-:Y:S01]  /*0260*/  IMAD.U32 R4, RZ, RZ, UR4 ;  /* 0x00000004ff047e24 */ /* 0x001fe2000f8e00ff */
[----:B------:R-:W-:Y:S01]  /*0270*/  MOV R5, UR5 ;  /* 0x0000000500057c02 */ /* 0x000fe20008000f00 */
[----:B--2---:R0:W-:Y:S04]  /*0280*/  STL.64 [R1+0x8], R8 ;  /* 0x0000080801007387 */ /* 0x0041e80000100a00 */
[----:B-1-3--:R0:W-:Y:S02]  /*0290*/  STL [R1], R0 ;  /* 0x0000000001007387 */ /* 0x00a1e40000100800 */
[----:B------:R-:W-:-:S07]  /*02a0*/  LEPC R20, `(.L_x_1721) ;  /* 0x000000001014794e */ /* 0x000fce0000000000 */
[----:B0-----:R-:W-:Y:S05]  /*02b0*/  CALL.ABS.NOINC R2 ;  /* 0x0000000002007343 */ /* 0x001fea0003c00000 */
.L_x_1721:
[----:B-1----:R-:W-:Y:S05]  /*02c0*/  BSYNC.RECONVERGENT B6 ;  /* 0x0000000000067941 */ /* 0x002fea0003800200 */
.L_x_1720:
[----:B------:R-:W-:-:S13]  /*02d0*/  ISETP.NE.AND P6, PT, R26, RZ, PT ;  /* 0x000000ff1a00720c */ /* 0x000fda0003fc5270 */
[----:B------:R-:W-:Y:S05]  /*02e0*/  @!P6 BRA `(.L_x_1722) ;  /* 0xfffffffc00a8e947 */ /* 0x000fea000383ffff */
.L_x_1719:
[----:B-12---:R-:W-:Y:S05]  /*02f0*/  BSYNC.RECONVERGENT B7 ;  /* 0x0000000000077941 */ /* 0x006fea0003800200 */
.L_x_1718:
[----:B------:R-:W0:Y:S01]  /*0300*/  LDCU UR4, c[0x0][0x380] ;  /* 0x00007000ff0477ac */ /* 0x000e220008000800 */
[----:B------:R-:W-:-:S04]  /*0310*/  IADD3 R23, PT, PT, R23, 0x1, RZ ;  /* 0x0000000117177810 */ /* 0x000fc80007ffe0ff */
[----:B0-----:R-:W-:-:S13]  /*0320*/  ISETP.NE.AND P0, PT, R23, UR4, PT ;  /* 0x0000000417007c0c */ /* 0x001fda000bf05270 */
[----:B------:R-:W-:Y:S05]  /*0330*/  @P0 BRA `(.L_x_1723) ;  /* 0xfffffffc00780947 */ /* 0x000fea000383ffff */
[----:B------:R-:W-:Y:S05]  /*0340*/  EXIT ;  /* 0x000000000000794d */ /* 0x000fea0003800000 */
.L_x_1724:
        /* <DEDUP_REMOVED lines=11> */
.L_x_2079:


//--------------------- .text._Z19check_double_angle3iPdS_S_S_ --------------------------
	.section	.text._Z19check_double_angle3iPdS_S_S_,"ax",@progbits
	.align	128
        .global         _Z19check_double_angle3iPdS_S_S_
        .type           _Z19check_double_angle3iPdS_S_S_,@function
        .size           _Z19check_double_angle3iPdS_S_S_,(.L_x_2080 - _Z19check_double_angle3iPdS_S_S_)
        .other          _Z19check_double_angle3iPdS_S_S_,@"STO_CUDA_ENTRY STV_DEFAULT"
_Z19check_double_angle3iPdS_S_S_:
.text._Z19check_double_angle3iPdS_S_S_:
[----:B------:R-:W0:Y:S01]  /*0000*/  LDC R1, c[0x0][0x37c] ;  /* 0x0000df00ff017b82 */ /* 0x000e220000000800 */
[----:B------:R-:W1:Y:S01]  /*0010*/  S2R R17, SR_TID.X ;  /* 0x0000000000117919 */ /* 0x000e620000002100 */
[----:B------:R-:W2:Y:S06]  /*0020*/  LDCU UR5, c[0x0][0x2fc] ;  /* 0x00005f80ff0577ac */ /* 0x000eac0008000800 */
[----:B------:R-:W1:Y:S01]  /*0030*/  S2UR UR6, SR_CTAID.X ;  /* 0x00000000000679c3 */ /* 0x000e620000002500 */
[----:B0-----:R-:W-:Y:S01]  /*0040*/  VIADD R1, R1, 0xffffffd8 ;  /* 0xffffffd801017836 */ /* 0x001fe20000000000 */
[----:B------:R-:W0:Y:S01]  /*0050*/  LDCU UR7, c[0x0][0x380] ;  /* 0x00007000ff0777ac */ /* 0x000e220008000800 */
[----:B------:R-:W3:Y:S05]  /*0060*/  LDCU UR4, c[0x0][0x2f8] ;  /* 0x00005f00ff0477ac */ /* 0x000eea0008000800 */
[----:B------:R-:W1:Y:S01]  /*0070*/  LDC R18, c[0x0][0x360] ;  /* 0x0000d800ff127b82 */ /* 0x000e620000000800 */
[----:B---3--:R-:W-:-:S05]  /*0080*/  IADD3 R2, P1, PT, R1, UR4, RZ ;  /* 0x0000000401027c10 */ /* 0x008fca000ff3e0ff */
[----:B--2---:R-:W-:Y:S02]  /*0090*/  IMAD.X R16, RZ, RZ, UR5, P1 ;  /* 0x00000005ff107e24 */ /* 0x004fe400088e06ff */
[----:B-1----:R-:W-:-:S05]  /*00a0*/  IMAD R17, R18, UR6, R17 ;  /* 0x0000000612117c24 */ /* 0x002fca000f8e0211 */
[----:B0-----:R-:W-:-:S13]  /*00b0*/  ISETP.GE.AND P0, PT, R17, UR7, PT ;  /* 0x0000000711007c0c */ /* 0x001fda000bf06270 */
[----:B------:R-:W-:Y:S05]  /*00c0*/  @P0 EXIT ;  /* 0x000000000000094d */ /* 0x000fea0003800000 */
[----:B------:R-:W0:Y:S01]  /*00d0*/  LDCU UR4, c[0x0][0x370] ;  /* 0x00006e00ff0477ac */ /* 0x000e220008000800 */
[----:B------:R-:W1:Y:S01]  /*00e0*/  LDCU.64 UR36, c[0x0][0x358] ;  /* 0x00006b00ff2477ac */ /* 0x000e620008000a00 */
[----:B------:R-:W2:Y:S01]  /*00f0*/  LDCU UR38, c[0x0][0x380] ;  /* 0x00007000ff2677ac */ /* 0x000ea20008000800 */
[----:B0-----:R-:W-:-:S07]  /*0100*/  IMAD R18, R18, UR4, RZ ;  /* 0x0000000412127c24 */ /* 0x001fce000f8e02ff */
.L_x_1727:
[----:B------:R-:W-:Y:S01]  /*0110*/  ISETP.NE.AND P0, PT, R17, 0x18f, PT ;  /* 0x0000018f1100780c */ /* 0x000fe20003f05270 */
[----:B------:R-:W-:Y:S01]  /*0120*/  IMAD.IADD R17, R18, 0x1, R17 ;  /* 0x0000000112117824 */ /* 0x000fe200078e0211 */
[----:B------:R-:W-:Y:S04]  /*0130*/  BSSY.RECONVERGENT B6, `(.L_x_1725) ;  /* 0x000001b000067945 */ /* 0x000fe80003800200 */
[----:B--2---:R-:W-:-:S04]  /*0140*/  ISETP.GE.AND P1, PT, R17, UR38, PT ;  /* 0x0000002611007c0c */ /* 0x004fc8000bf26270 */
[----:B------:R-:W-:-:S03]  /*0150*/  P2R R19, PR, RZ, 0x2 ;  /* 0x00000002ff137803 */ /* 0x000fc60000000000 */
[----:B------:R-:W-:Y:S06]  /*0160*/  @P0 BRA `(.L_x_1726) ;  /* 0x00000000005c0947 */ /* 0x000fec0003800000 */
[----:B------:R-:W1:Y:S08]  /*0170*/  LDC.64 R8, c[0x0][0x388] ;  /* 0x0000e200ff087b82 */ /* 0x000e700000000a00 */
[----:B------:R-:W0:Y:S08]  /*0180*/  LDC.64 R10, c[0x0][0x390] ;  /* 0x0000e400ff0a7b82 */ /* 0x000e300000000a00 */
[----:B------:R-:W2:Y:S08]  /*0190*/  LDC.64 R12, c[0x0][0x398] ;  /* 0x0000e600ff0c7b82 */ /* 0x000eb00000000a00 */
[----:B------:R-:W3:Y:S01]  /*01a0*/  LDC.64 R14, c[0x0][0x3a0] ;  /* 0x0000e800ff0e7b82 */ /* 0x000ee20000000a00 */
[----:B-1----:R-:W4:Y:S01]  /*01b0*/  LDG.E.64 R8, desc[UR36][R8.64+0xc78] ;  /* 0x000c782408087981 */ /* 0x002f22000c1e1b00 */
[----:B------:R-:W-:Y:S01]  /*01c0*/  IMAD.MOV.U32 R20, RZ, RZ, 0x18f ;  /* 0x0000018fff147424 */ /* 0x000fe200078e00ff */
[----:B------:R-:W-:Y:S01]  /*01d0*/  MOV R0, 0x1d0 ;  /* 0x000001d000007802 */ /* 0x000fe20000000f00 */
[----:B------:R-:W1:Y:S01]  /*01e0*/  LDCU.64 UR4, c[0x4][0x1a0] ;  /* 0x01003400ff0477ac */ /* 0x000e620008000a00 */
[----:B0-----:R-:W5:Y:S04]  /*01f0*/  LDG.E.64 R10, desc[UR36][R10.64+0xc78] ;  /* 0x000c78240a0a7981 */ /* 0x001f68000c1e1b00 */
[----:B--2---:R-:W2:Y:S04]  /*0200*/  LDG.E.64 R12, desc[UR36][R12.64+0xc78] ;  /* 0x000c78240c0c7981 */ /* 0x004ea8000c1e1b00 */
[----:B---3--:R-:W3:Y:S01]  /*0210*/  LDG.E.64 R14, desc[UR36][R14.64+0xc78] ;  /* 0x000c78240e0e7981 */ /* 0x008ee2000c1e1b00 */
[----:B------:R0:W0:Y:S01]  /*0220*/  LDC.64 R22, c[0x4][R0] ;  /* 0x0100000000167b82 */ /* 0x0000220000000a00 */
[----:B-1----:R-:W-:Y:S01]  /*0230*/  MOV R4, UR4 ;  /* 0x0000000400047c02 */ /* 0x002fe20008000f00 */
[----:B------:R-:W-:Y:S01]  /*0240*/  IMAD.U32 R5, RZ, RZ, UR5 ;  /* 0x00000005ff057e24 */ /* 0x000fe2000f8e00ff */
[----:B------:R1:W-:Y:S01]  /*0250*/  STL [R1], R20 ;  /* 0x0000001401007387 */ /* 0x0003e20000100800 */
[----:B------:R-:W-:Y:S01]  /*0260*/  IMAD.MOV.U32 R6, RZ, RZ, R2 ;  /* 0x000000ffff067224 */ /* 0x000fe200078e0002 */
[----:B------:R-:W-:-:S02]  /*0270*/  MOV R7, R16 ;  /* 0x0000001000077202 */ /* 0x000fc40000000f00 */
[----:B----4-:R1:W-:Y:S04]  /*0280*/  STL.64 [R1+0x8], R8 ;  /* 0x0000080801007387 */ /* 0x0103e80000100a00 */
[----:B-----5:R1:W-:Y:S04]  /*0290*/  STL.64 [R1+0x10], R10 ;  /* 0x0000100a01007387 */ /* 0x0203e80000100a00 */
[----:B--2---:R1:W-:Y:S04]  /*02a0*/  STL.64 [R1+0x18], R12 ;  /* 0x0000180c01007387 */ /* 0x0043e80000100a00 */
[----:B0--3--:R1:W-:Y:S02]  /*02b0*/  STL.64 [R1+0x20], R14 ;  /* 0x0000200e01007387 */ /* 0x0093e40000100a00 */
[----:B-1----:R-:W-:-:S07]  /*02c0*/  LEPC R20, `(.L_x_1726) ;  /* 0x000000001014794e */ /* 0x002fce0000000000 */
[----:B------:R-:W-:Y:S05]  /*02d0*/  CALL.ABS.NOINC R22 ;  /* 0x0000000016007343 */ /* 0x000fea0003c00000 */
.L_x_1726:
[----:B-1----:R-:W-:Y:S05]  /*02e0*/  BSYNC.RECONVERGENT B6 ;  /* 0x0000000000067941 */ /* 0x002fea0003800200 */
.L_x_1725:
[----:B------:R-:W-:-:S13]  /*02f0*/  ISETP.NE.AND P6, PT, R19, RZ, PT ;  /* 0x000000ff1300720c */ /* 0x000fda0003fc5270 */
[----:B------:R-:W-:Y:S05]  /*0300*/  @!P6 BRA `(.L_x_1727) ;  /* 0xfffffffc0080e947 */ /* 0x000fea000383ffff */
[----:B------:R-:W-:Y:S05]  /*0310*/  EXIT ;  /* 0x000000000000794d */ /* 0x000fea0003800000 */
.L_x_1728:
        /* <DEDUP_REMOVED lines=14> */
.L_x_2080:


//--------------------- .text._Z19check_double_angle2iPdS_S_ --------------------------
	.section	.text._Z19check_double_angle2iPdS_S_,"ax",@progbits
	.align	128
        .global         _Z19check_double_angle2iPdS_S_
        .type           _Z19check_double_angle2iPdS_S_,@function
        .size           _Z19check_double_angle2iPdS_S_,(.L_x_2081 - _Z19check_double_angle2iPdS_S_)
        .other          _Z19check_double_angle2iPdS_S_,@"STO_CUDA_ENTRY STV_DEFAULT"
_Z19check_double_angle2iPdS_S_:
.text._Z19check_double_angle2iPdS_S_:
        /* <DEDUP_REMOVED lines=17> */
.L_x_1731:
        /* <DEDUP_REMOVED lines=8> */
[----:B------:R-:W2:Y:S01]  /*0190*/  LDC.64 R12, c[0x0][0x388] ;  /* 0x0000e200ff0c7b82 */ /* 0x000ea20000000a00 */
[----:B------:R-:W-:Y:S01]  /*01a0*/  IMAD.MOV.U32 R20, RZ, RZ, 0x5 ;  /* 0x00000005ff147424 */ /* 0x000fe200078e00ff */
[----:B------:R-:W-:Y:S01]  /*01b0*/  MOV R0, 0x1d0 ;  /* 0x000001d000007802 */ /* 0x000fe20000000f00 */
[----:B------:R-:W3:Y:S01]  /*01c0*/  LDCU.64 UR4, c[0x4][0x198] ;  /* 0x01003300ff0477ac */ /* 0x000ee20008000a00 */
[----:B-1----:R-:W4:Y:S04]  /*01d0*/  LDG.E.64 R8, desc[UR36][R8.64+0x28] ;  /* 0x0000282408087981 */ /* 0x002f28000c1e1b00 */
[----:B0-----:R-:W4:Y:S04]  /*01e0*/  LDG.E.64 R10, desc[UR36][R10.64+0x28] ;  /* 0x000028240a0a7981 */ /* 0x001f28000c1e1b00 */
[----:B--2---:R-:W2:Y:S01]  /*01f0*/  LDG.E.64 R12, desc[UR36][R12.64+0x28] ;  /* 0x000028240c0c7981 */ /* 0x004ea2000c1e1b00 */
[----:B------:R0:W1:Y:S01]  /*0200*/  LDC.64 R14, c[0x4][R0] ;  /* 0x01000000000e7b82 */ /* 0x0000620000000a00 */
[----:B---3--:R-:W-:Y:S01]  /*0210*/  MOV R4, UR4 ;  /* 0x0000000400047c02 */ /* 0x008fe20008000f00 */
[----:B------:R-:W-:Y:S01]  /*0220*/  IMAD.U32 R5, RZ, RZ, UR5 ;  /* 0x00000005ff057e24 */ /* 0x000fe2000f8e00ff */
[----:B------:R0:W-:Y:S01]  /*0230*/  STL [R1], R20 ;  /* 0x0000001401007387 */ /* 0x0001e20000100800 */
[----:B------:R-:W-:Y:S01]  /*0240*/  IMAD.MOV.U32 R6, RZ, RZ, R2 ;  /* 0x000000ffff067224 */ /* 0x000fe200078e0002 */
[----:B------:R-:W-:-:S02]  /*0250*/  MOV R7, R16 ;  /* 0x0000001000077202 */ /* 0x000fc40000000f00 */
[----:B----4-:R0:W-:Y:S04]  /*0260*/  STL.128 [R1+0x10], R8 ;  /* 0x0000100801007387 */ /* 0x0101e80000100c00 */
[----:B-12---:R0:W-:Y:S02]  /*0270*/  STL.64 [R1+0x8], R12 ;  /* 0x0000080c01007387 */ /* 0x0061e40000100a00 */
[----:B0-----:R-:W-:-:S07]  /*0280*/  LEPC R20, `(.L_x_1730) ;  /* 0x000000001014794e */ /* 0x001fce0000000000 */
[----:B------:R-:W-:Y:S05]  /*0290*/  CALL.ABS.NOINC R14 ;  /* 0x000000000e007343 */ /* 0x000fea0003c00000 */
.L_x_1730:
[----:B-1----:R-:W-:Y:S05]  /*02a0*/  BSYNC.RECONVERGENT B6 ;  /* 0x0000000000067941 */ /* 0x002fea0003800200 */
.L_x_1729:
[----:B------:R-:W-:-:S13]  /*02b0*/  ISETP.NE.AND P6, PT, R19, RZ, PT ;  /* 0x000000ff1300720c */ /* 0x000fda0003fc5270 */
[----:B------:R-:W-:Y:S05]  /*02c0*/  @!P6 BRA `(.L_x_1731) ;  /* 0xfffffffc0090e947 */ /* 0x000fea000383ffff */
[----:B------:R-:W-:Y:S05]  /*02d0*/  EXIT ;  /* 0x000000000000794d */ /* 0x000fea0003800000 */
.L_x_1732:
        /* <DEDUP_REMOVED lines=10> */
.L_x_2081:


//--------------------- .text._Z19check_double_angle1iPdS_S_ --------------------------
	.section	.text._Z19check_double_angle1iPdS_S_,"ax",@progbits
	.align	128
        .global         _Z19check_double_angle1iPdS_S_
        .type           _Z19check_double_angle1iPdS_S_,@function
        .size           _Z19check_double_angle1iPdS_S_,(.L_x_2082 - _Z19check_double_angle1iPdS_S_)
        .other          _Z19check_double_angle1iPdS_S_,@"STO_CUDA_ENTRY STV_DEFAULT"
_Z19check_double_angle1iPdS_S_:
.text._Z19check_double_angle1iPdS_S_:
        /* <DEDUP_REMOVED lines=17> */
.L_x_1735:
        /* <DEDUP_REMOVED lines=25> */
.L_x_1734:
[----:B-1----:R-:W-:Y:S05]  /*02a0*/  BSYNC.RECONVERGENT B6 ;  /* 0x0000000000067941 */ /* 0x002fea0003800200 */
.L_x_1733:
[----:B------:R-:W-:-:S13]  /*02b0*/  ISETP.NE.AND P6, PT, R19, RZ, PT ;  /* 0x000000ff1300720c */ /* 0x000fda0003fc5270 */
[----:B------:R-:W-:Y:S05]  /*02c0*/  @!P6 BRA `(.L_x_1735) ;  /* 0xfffffffc0090e947 */ /* 0x000fea000383ffff */
[----:B------:R-:W-:Y:S05]  /*02d0*/  EXIT ;  /* 0x000000000000794d */ /* 0x000fea0003800000 */
.L_x_1736:
        /* <DEDUP_REMOVED lines=10> */
.L_x_2082:


//--------------------- .text._Z17check_double_tempiPdS_S_ --------------------------
	.section	.text._Z17check_double_tempiPdS_S_,"ax",@progbits
	.align	128
        .global         _Z17check_double_tempiPdS_S_
        .type           _Z17check_double_tempiPdS_S_,@function
        .size           _Z17check_double_tempiPdS_S_,(.L_x_2083 - _Z17check_double_tempiPdS_S_)
        .other          _Z17check_double_tempiPdS_S_,@"STO_CUDA_ENTRY STV_DEFAULT"
_Z17check_double_tempiPdS_S_:
.text._Z17check_double_tempiPdS_S_:
        /* <DEDUP_REMOVED lines=12> */
[----:B------:R-:W-:Y:S02]  /*00c0*/  HFMA2 R26, -RZ, RZ, 0, 0 ;  /* 0x00000000ff1a7431 */ /* 0x000fe400000001ff */
[C---:B----4-:R-:W-:Y:S02]  /*00d0*/  IMAD R25, R24.reuse, UR6, R25 ;  /* 0x0000000618197c24 */ /* 0x050fe4000f8e0219 */
[----:B------:R-:W-:Y:S01]  /*00e0*/  IMAD.X R2, RZ, RZ, UR5, P1 ;  /* 0x00000005ff027e24 */ /* 0x000fe200088e06ff */
[----:B------:R-:W1:Y:S01]  /*00f0*/  LDCU.64 UR36, c[0x0][0x358] ;  /* 0x00006b00ff2477ac */ /* 0x000e620008000a00 */
[----:B------:R-:W2:Y:S01]  /*0100*/  LDCU UR38, c[0x0][0x380] ;  /* 0x00007000ff2677ac */ /* 0x000ea20008000800 */
[----:B0-----:R-:W-:-:S07]  /*0110*/  IMAD R24, R24, UR4, RZ ;  /* 0x0000000418187c24 */ /* 0x001fce000f8e02ff */
.L_x_1742:
[----:B------:R-:W0:Y:S01]  /*0120*/  LDCU UR4, c[0x0][0x380] ;  /* 0x00007000ff0477ac */ /* 0x000e220008000800 */
[----:B------:R-:W-:Y:S01]  /*0130*/  BSSY.RECONVERGENT B7, `(.L_x_1737) ;  /* 0x0000022000077945 */ /* 0x000fe20003800200 */
[----:B0-----:R-:W-:-:S13]  /*0140*/  ISETP.GE.AND P0, PT, R25, UR4, PT ;  /* 0x0000000419007c0c */ /* 0x001fda000bf06270 */
[----:B------:R-:W-:Y:S05]  /*0150*/  @P0 BRA `(.L_x_1738) ;  /* 0x00000000007c0947 */ /* 0x000fea0003800000 */
[----:B------:R-:W0:Y:S01]  /*0160*/  LDC.64 R28, c[0x0][0x388] ;  /* 0x0000e200ff1c7b82 */ /* 0x000e220000000a00 */
[----:B------:R-:W-:-:S07]  /*0170*/  IMAD.MOV.U32 R23, RZ, RZ, R25 ;  /* 0x000000ffff177224 */ /* 0x000fce00078e0019 */
[----:B------:R-:W3:Y:S08]  /*0180*/  LDC.64 R18, c[0x0][0x390] ;  /* 0x0000e400ff127b82 */ /* 0x000ef00000000a00 */
[----:B------:R-:W4:Y:S01]  /*0190*/  LDC.64 R16, c[0x0][0x398] ;  /* 0x0000e600ff107b82 */ /* 0x000f220000000a00 */
[----:B0-----:R-:W-:-:S04]  /*01a0*/  IMAD.WIDE.U32 R28, R26, 0x8, R28 ;  /* 0x000000081a1c7825 */ /* 0x001fc800078e001c */
[----:B---3--:R-:W-:-:S04]  /*01b0*/  IMAD.WIDE.U32 R18, R26, 0x8, R18 ;  /* 0x000000081a127825 */ /* 0x008fc800078e0012 */
[----:B----4-:R-:W-:-:S07]  /*01c0*/  IMAD.WIDE.U32 R16, R26, 0x8, R16 ;  /* 0x000000081a107825 */ /* 0x010fce00078e0010 */
.L_x_1741:
[----:B------:R-:W-:Y:S01]  /*01d0*/  ISETP.NE.AND P0, PT, R23, R26, PT ;  /* 0x0000001a1700720c */ /* 0x000fe20003f05270 */
[----:B------:R-:W-:Y:S01]  /*01e0*/  IMAD.IADD R23, R24, 0x1, R23 ;  /* 0x0000000118177824 */ /* 0x000fe200078e0217 */
[----:B------:R-:W-:Y:S04]  /*01f0*/  BSSY.RECONVERGENT B6, `(.L_x_1739) ;  /* 0x0000013000067945 */ /* 0x000fe80003800200 */
[----:B--2---:R-:W-:-:S04]  /*0200*/  ISETP.GE.AND P1, PT, R23, UR38, PT ;  /* 0x0000002617007c0c */ /* 0x004fc8000bf26270 */
[----:B------:R-:W-:-:S03]  /*0210*/  P2R R27, PR, RZ, 0x2 ;  /* 0x00000002ff1b7803 */ /* 0x000fc60000000000 */
[----:B------:R-:W-:Y:S06]  /*0220*/  @P0 BRA `(.L_x_1740) ;  /* 0x00000000003c0947 */ /* 0x000fec0003800000 */
[----:B-1----:R-:W2:Y:S04]  /*0230*/  LDG.E.64 R10, desc[UR36][R28.64] ;  /* 0x000000241c0a7981 */ /* 0x002ea8000c1e1b00 */
[----:B------:R-:W3:Y:S04]  /*0240*/  LDG.E.64 R12, desc[UR36][R18.64] ;  /* 0x00000024120c7981 */ /* 0x000ee8000c1e1b00 */
[----:B------:R-:W4:Y:S01]  /*0250*/  LDG.E.64 R14, desc[UR36][R16.64] ;  /* 0x00000024100e7981 */ /* 0x000f22000c1e1b00 */
[----:B------:R-:W-:Y:S01]  /*0260*/  MOV R8, 0x1d0 ;  /* 0x000001d000087802 */ /* 0x000fe20000000f00 */
[----:B------:R-:W0:Y:S01]  /*0270*/  LDCU.64 UR4, c[0x4][0x158] ;  /* 0x01002b00ff0477ac */ /* 0x000e220008000a00 */
[----:B------:R-:W-:Y:S01]  /*0280*/  MOV R6, R22 ;  /* 0x0000001600067202 */ /* 0x000fe20000000f00 */
[----:B------:R-:W-:-:S03]  /*0290*/  IMAD.MOV.U32 R7, RZ, RZ, R2 ;  /* 0x000000ffff077224 */ /* 0x000fc600078e0002 */
[----:B------:R-:W1:Y:S01]  /*02a0*/  LDC.64 R8, c[0x4][R8] ;  /* 0x0100000008087b82 */ /* 0x000e620000000a00 */
[----:B0-----:R-:W-:Y:S01]  /*02b0*/  MOV R4, UR4 ;  /* 0x0000000400047c02 */ /* 0x001fe20008000f00 */
[----:B------:R-:W-:Y:S01]  /*02c0*/  IMAD.U32 R5, RZ, RZ, UR5 ;  /* 0x00000005ff057e24 */ /* 0x000fe2000f8e00ff */
[----:B--2---:R0:W-:Y:S04]  /*02d0*/  STL.64 [R1], R10 ;  /* 0x0000000a01007387 */ /* 0x0041e80000100a00 */
[----:B---3--:R0:W-:Y:S04]  /*02e0*/  STL.64 [R1+0x8], R12 ;  /* 0x0000080c01007387 */ /* 0x0081e80000100a00 */
[----:B-1--4-:R0:W-:Y:S02]  /*02f0*/  STL.64 [R1+0x10], R14 ;  /* 0x0000100e01007387 */ /* 0x0121e40000100a00 */
[----:B------:R-:W-:-:S07]  /*0300*/  LEPC R20, `(.L_x_1740) ;  /* 0x000000001014794e */ /* 0x000fce0000000000 */
[----:B0-----:R-:W-:Y:S05]  /*0310*/  CALL.ABS.NOINC R8 ;  /* 0x0000000008007343 */ /* 0x001fea0003c00000 */
.L_x_1740:
[----:B-1----:R-:W-:Y:S05]  /*0320*/  BSYNC.RECONVERGENT B6 ;  /* 0x0000000000067941 */ /* 0x002fea0003800200 */
.L_x_1739:
[----:B------:R-:W-:-:S13]  /*0330*/  ISETP.NE.AND P6, PT, R27, RZ, PT ;  /* 0x000000ff1b00720c */ /* 0x000fda0003fc5270 */
[----:B------:R-:W-:Y:S05]  /*0340*/  @!P6 BRA `(.L_x_1741) ;  /* 0xfffffffc00a0e947 */ /* 0x000fea000383ffff */
.L_x_1738:
[----:B-12---:R-:W-:Y:S05]  /*0350*/  BSYNC.RECONVERGENT B7 ;  /* 0x0000000000077941 */ /* 0x006fea0003800200 */
.L_x_1737:
[----:B------:R-:W0:Y:S01]  /*0360*/  LDCU UR4, c[0x0][0x380] ;  /* 0x00007000ff0477ac */ /* 0x000e220008000800 */
[----:B------:R-:W-:-:S04]  /*0370*/  IADD3 R26, PT, PT, R26, 0x1, RZ ;  /* 0x000000011a1a7810 */ /* 0x000fc80007ffe0ff */
[----:B0-----:R-:W-:-:S13]  /*0380*/  ISETP.NE.AND P0, PT, R26, UR4, PT ;  /* 0x000000041a007c0c */ /* 0x001fda000bf05270 */
[----:B------:R-:W-:Y:S05]  /*0390*/  @P0 BRA `(.L_x_1742) ;  /* 0xfffffffc00600947 */ /* 0x000fea000383ffff */
[----:B------:R-:W-:Y:S05]  /*03a0*/  EXIT ;  /* 0x000000000000794d */ /* 0x000fea0003800000 */
.L_x_1743:
        /* <DEDUP_REMOVED lines=13> */
.L_x_2083:


//--------------------- .text._Z19check_double_followPdS_S_ --------------------------
	.section	.text._Z19check_double_followPdS_S_,"ax",@progbits
	.align	128
        .global         _Z19check_double_followPdS_S_
        .type           _Z19check_double_followPdS_S_,@function
        .size           _Z19check_double_followPdS_S_,(.L_x_2084 - _Z19check_double_followPdS_S_)
        .other          _Z19check_double_followPdS_S_,@"STO_CUDA_ENTRY STV_DEFAULT"
_Z19check_double_followPdS_S_:
.text._Z19check_double_followPdS_S_:
[----:B------:R-:W0:Y:S01]  /*0000*/  LDC R1, c[0x0][0x37c] ;  /* 0x0000df00ff017b82 */ /* 0x000e220000000800 */
[----:B------:R-:W1:Y:S01]  /*0010*/  S2R R3, SR_TID.X ;  /* 0x0000000000037919 */ /* 0x000e620000002100 */
[----:B------:R-:W2:Y:S06]  /*0020*/  LDCU UR5, c[0x0][0x2fc] ;  /* 0x00005f80ff0577ac */ /* 0x000eac0008000800 */
[----:B------:R-:W1:Y:S01]  /*0030*/  S2UR UR6, SR_CTAID.X ;  /* 0x00000000000679c3 */ /* 0x000e620000002500 */
[----:B0-----:R-:W-:Y:S01]  /*0040*/  VIADD R1, R1, 0xffffffe8 ;  /* 0xffffffe801017836 */ /* 0x001fe20000000000 */
[----:B------:R-:W0:Y:S06]  /*0050*/  LDCU UR4, c[0x0][0x2f8] ;  /* 0x00005f00ff0477ac */ /* 0x000e2c0008000800 */
[----:B------:R-:W1:Y:S01]  /*0060*/  LDC R0, c[0x0][0x360] ;  /* 0x0000d800ff007b82 */ /* 0x000e620000000800 */
[----:B0-----:R-:W-:-:S05]  /*0070*/  IADD3 R6, P1, PT, R1, UR4, RZ ;  /* 0x0000000401067c10 */ /* 0x001fca000ff3e0ff */
[----:B--2---:R-:W-:Y:S02]  /*0080*/  IMAD.X R7, RZ, RZ, UR5, P1 ;  /* 0x00000005ff077e24 */ /* 0x004fe400088e06ff */
[----:B-1----:R-:W-:-:S05]  /*0090*/  IMAD R0, R0, UR6, R3 ;  /* 0x0000000600007c24 */ /* 0x002fca000f8e0203 */
[----:B------:R-:W-:-:S13]  /*00a0*/  ISETP.NE.AND P0, PT, R0, 0x4, PT ;  /* 0x000000040000780c */ /* 0x000fda0003f05270 */
[----:B------:R-:W-:Y:S05]  /*00b0*/  @P0 EXIT ;  /* 0x000000000000094d */ /* 0x000fea0003800000 */
[----:B------:R-:W0:Y:S01]  /*00c0*/  LDC.64 R2, c[0x0][0x380] ;  /* 0x0000e000ff027b82 */ /* 0x000e220000000a00 */
[----:B------:R-:W0:Y:S07]  /*00d0*/  LDCU.64 UR4, c[0x0][0x358] ;  /* 0x00006b00ff0477ac */ /* 0x000e2e0008000a00 */
[----:B------:R-:W1:Y:S08]  /*00e0*/  LDC.64 R8, c[0x0][0x388] ;  /* 0x0000e200ff087b82 */ /* 0x000e700000000a00 */
[----:B------:R-:W2:Y:S01]  /*00f0*/  LDC.64 R10, c[0x0][0x390] ;  /* 0x0000e400ff0a7b82 */ /* 0x000ea20000000a00 */
[----:B0-----:R-:W3:Y:S04]  /*0100*/  LDG.E.64 R2, desc[UR4][R2.64+0x18] ;  /* 0x0000180402027981 */ /* 0x001ee8000c1e1b00 */
[----:B-1----:R-:W4:Y:S04]  /*0110*/  LDG.E.64 R8, desc[UR4][R8.64+0x18] ;  /* 0x0000180408087981 */ /* 0x002f28000c1e1b00 */
[----:B--2---:R-:W2:Y:S01]  /*0120*/  LDG.E.64 R10, desc[UR4][R10.64+0x18] ;  /* 0x000018040a0a7981 */ /* 0x004ea2000c1e1b00 */
[----:B------:R-:W-:Y:S01]  /*0130*/  MOV R0, 0x1d0 ;  /* 0x000001d000007802 */ /* 0x000fe20000000f00 */
[----:B------:R-:W0:Y:S03]  /*0140*/  LDCU.64 UR4, c[0x4][0x158] ;  /* 0x01002b00ff0477ac */ /* 0x000e260008000a00 */
[----:B------:R1:W1:Y:S01]  /*0150*/  LDC.64 R12, c[0x4][R0] ;  /* 0x01000000000c7b82 */ /* 0x0002620000000a00 */
[----:B0-----:R-:W-:Y:S01]  /*0160*/  MOV R4, UR4 ;  /* 0x0000000400047c02 */ /* 0x001fe20008000f00 */
[----:B------:R-:W-:Y:S01]  /*0170*/  IMAD.U32 R5, RZ, RZ, UR5 ;  /* 0x00000005ff057e24 */ /* 0x000fe2000f8e00ff */
[----:B---3--:R0:W-:Y:S04]  /*0180*/  STL.64 [R1], R2 ;  /* 0x0000000201007387 */ /* 0x0081e80000100a00 */
[----:B----4-:R0:W-:Y:S04]  /*0190*/  STL.64 [R1+0x8], R8 ;  /* 0x0000080801007387 */ /* 0x0101e80000100a00 */
[----:B-12---:R0:W-:Y:S02]  /*01a0*/  STL.64 [R1+0x10], R10 ;  /* 0x0000100a01007387 */ /* 0x0061e40000100a00 */
[----:B------:R-:W-:-:S07]  /*01b0*/  LEPC R20, `(.L_x_1744) ;  /* 0x000000001014794e */ /* 0x000fce0000000000 */
[----:B0-----:R-:W-:Y:S05]  /*01c0*/  CALL.ABS.NOINC R12 ;  /* 0x000000000c007343 */ /* 0x001fea0003c00000 */
.L_x_1744:
[----:B------:R-:W-:Y:S05]  /*01d0*/  EXIT ;  /* 0x000000000000794d */ /* 0x000fea0003800000 */
.L_x_1745:
        /* <DEDUP_REMOVED lines=10> */
.L_x_2084:


//--------------------- .text._Z20check_double_custom7iPdS_ --------------------------
	.section	.text._Z20check_double_custom7iPdS_,"ax",@progbits
	.align	128
        .global         _Z20check_double_custom7iPdS_
        .type           _Z20check_double_custom7iPdS_,@function
        .size           _Z20check_double_custom7iPdS_,(.L_x_2085 - _Z20check_double_custom7iPdS_)
        .other          _Z20check_double_custom7iPdS_,@"STO_CUDA_ENTRY STV_DEFAULT"
_Z20check_double_custom7iPdS_:
.text._Z20check_double_custom7iPdS_:
        /* <DEDUP_REMOVED lines=18> */
.L_x_1751:
[----:B------:R-:W0:Y:S01]  /*0120*/  LDCU UR4, c[0x0][0x380] ;  /* 0x00007000ff0477ac */ /* 0x000e220008000800 */
[----:B------:R-:W-:Y:S01]  /*0130*/  BSSY.RECONVERGENT B7, `(.L_x_1746) ;  /* 0x0000022000077945 */ /* 0x000fe20003800200 */
[----:B0-----:R-:W-:-:S13]  /*0140*/  ISETP.GE.AND P0, PT, R22, UR4, PT ;  /* 0x0000000416007c0c */ /* 0x001fda000bf06270 */
[----:B------:R-:W-:Y:S05]  /*0150*/  @P0 BRA `(.L_x_1747) ;  /* 0x00000000007c0947 */ /* 0x000fea0003800000 */
[----:B------:R-:W0:Y:S01]  /*0160*/  LDC.64 R26, c[0x0][0x388] ;  /* 0x0000e200ff1a7b82 */ /* 0x000e220000000a00 */
[C---:B------:R-:W-:Y:S02]  /*0170*/  IMAD.SHL.U32 R3, R17.reuse, 0x2, RZ ;  /* 0x0000000211037824 */ /* 0x040fe400078e00ff */
[----:B------:R-:W-:Y:S02]  /*0180*/  IMAD R5, R17, 0x6, RZ ;  /* 0x0000000611057824 */ /* 0x000fe400078e02ff */
[----:B------:R-:W-:-:S03]  /*0190*/  IMAD.MOV.U32 R18, RZ, RZ, R22 ;  /* 0x000000ffff127224 */ /* 0x000fc600078e0016 */
[----:B------:R-:W3:Y:S01]  /*01a0*/  LDC.64 R24, c[0x0][0x390] ;  /* 0x0000e400ff187b82 */ /* 0x000ee20000000a00 */
[----:B0-----:R-:W-:-:S04]  /*01b0*/  IMAD.WIDE.U32 R26, R3, 0x8, R26 ;  /* 0x00000008031a7825 */ /* 0x001fc800078e001a */
[----:B---3--:R-:W-:-:S07]  /*01c0*/  IMAD.WIDE.U32 R24, R5, 0x8, R24 ;  /* 0x0000000805187825 */ /* 0x008fce00078e0018 */
.L_x_1750:
[----:B------:R-:W-:Y:S01]  /*01d0*/  ISETP.NE.AND P0, PT, R18, R17, PT ;  /* 0x000000111200720c */ /* 0x000fe20003f05270 */
[----:B------:R-:W-:Y:S01]  /*01e0*/  BSSY.RECONVERGENT B6, `(.L_x_1748) ;  /* 0x0000014000067945 */ /* 0x000fe20003800200 */
[----:B------:R-:W-:-:S04]  /*01f0*/  IADD3 R18, PT, PT, R19, R18, RZ ;  /* 0x0000001213127210 */ /* 0x000fc80007ffe0ff */
[----:B--2---:R-:W-:-:S04]  /*0200*/  ISETP.GE.AND P1, PT, R18, UR38, PT ;  /* 0x0000002612007c0c */ /* 0x004fc8000bf26270 */
[----:B------:R-:W-:-:S03]  /*0210*/  P2R R23, PR, RZ, 0x2 ;  /* 0x00000002ff177803 */ /* 0x000fc60000000000 */
[----:B------:R-:W-:Y:S06]  /*0220*/  @P0 BRA `(.L_x_1749) ;  /* 0x00000000003c0947 */ /* 0x000fec0003800000 */
[----:B-1----:R-:W2:Y:S04]  /*0230*/  LDG.E.64 R8, desc[UR36][R26.64] ;  /* 0x000000241a087981 */ /* 0x002ea8000c1e1b00 */
[----:B------:R-:W2:Y:S04]  /*0240*/  LDG.E.64 R10, desc[UR36][R24.64] ;  /* 0x00000024180a7981 */ /* 0x000ea8000c1e1b00 */
[----:B------:R-:W3:Y:S04]  /*0250*/  LDG.E.64 R12, desc[UR36][R24.64+0x8] ;  /* 0x00000824180c7981 */ /* 0x000ee8000c1e1b00 */
[----:B------:R-:W3:Y:S01]  /*0260*/  LDG.E.64 R14, desc[UR36][R24.64+0x10] ;  /* 0x00001024180e7981 */ /* 0x000ee2000c1e1b00 */
[----:B------:R-:W-:Y:S01]  /*0270*/  MOV R28, 0x1d0 ;  /* 0x000001d0001c7802 */ /* 0x000fe20000000f00 */
[----:B------:R-:W0:Y:S01]  /*0280*/  LDCU.64 UR4, c[0x4][0x190] ;  /* 0x01003200ff0477ac */ /* 0x000e220008000a00 */
[----:B------:R-:W-:Y:S01]  /*0290*/  MOV R6, R2 ;  /* 0x0000000200067202 */ /* 0x000fe20000000f00 */
[----:B------:R-:W-:-:S03]  /*02a0*/  IMAD.MOV.U32 R7, RZ, RZ, R16 ;  /* 0x000000ffff077224 */ /* 0x000fc600078e0010 */
[----:B------:R-:W1:Y:S01]  /*02b0*/  LDC.64 R28, c[0x4][R28] ;  /* 0x010000001c1c7b82 */ /* 0x000e620000000a00 */
[----:B0-----:R-:W-:Y:S02]  /*02c0*/  IMAD.U32 R4, RZ, RZ, UR4 ;  /* 0x00000004ff047e24 */ /* 0x001fe4000f8e00ff */
[----:B------:R-:W-:Y:S01]  /*02d0*/  IMAD.U32 R5, RZ, RZ, UR5 ;  /* 0x00000005ff057e24 */ /* 0x000fe2000f8e00ff */
[----:B--2---:R0:W-:Y:S04]  /*02e0*/  STL.128 [R1], R8 ;  /* 0x0000000801007387 */ /* 0x0041e80000100c00 */
[----:B-1-3--:R0:W-:Y:S02]  /*02f0*/  STL.128 [R1+0x10], R12 ;  /* 0x0000100c01007387 */ /* 0x00a1e40000100c00 */
[----:B------:R-:W-:-:S07]  /*0300*/  LEPC R20, `(.L_x_1749) ;  /* 0x000000001014794e */ /* 0x000fce0000000000 */
[----:B0-----:R-:W-:Y:S05]  /*0310*/  CALL.ABS.NOINC R28 ;  /* 0x000000001c007343 */ /* 0x001fea0003c00000 */
.L_x_1749:
[----:B-1----:R-:W-:Y:S05]  /*0320*/  BSYNC.RECONVERGENT B6 ;  /* 0x0000000000067941 */ /* 0x002fea0003800200 */
.L_x_1748:
[----:B------:R-:W-:-:S13]  /*0330*/  ISETP.NE.AND P6, PT, R23, RZ, PT ;  /* 0x000000ff1700720c */ /* 0x000fda0003fc5270 */
[----:B------:R-:W-:Y:S05]  /*0340*/  @!P6 BRA `(.L_x_1750) ;  /* 0xfffffffc00a0e947 */ /* 0x000fea000383ffff */
.L_x_1747:
[----:B-12---:R-:W-:Y:S05]  /*0350*/  BSYNC.RECONVERGENT B7 ;  /* 0x0000000000077941 */ /* 0x006fea0003800200 */
.L_x_1746:
[----:B------:R-:W0:Y:S01]  /*0360*/  LDCU UR4, c[0x0][0x380] ;  /* 0x00007000ff0477ac */ /* 0x000e220008000800 */
[----:B------:R-:W-:-:S04]  /*0370*/  IADD3 R17, PT, PT, R17, 0x1, RZ ;  /* 0x0000000111117810 */ /* 0x000fc80007ffe0ff */
[----:B0-----:R-:W-:-:S13]  /*0380*/  ISETP.NE.AND P0, PT, R17, UR4, PT ;  /* 0x0000000411007c0c */ /* 0x001fda000bf05270 */
[----:B------:R-:W-:Y:S05]  /*0390*/  @P0 BRA `(.L_x_1751) ;  /* 0xfffffffc00600947 */ /* 0x000fea000383ffff */
[----:B------:R-:W-:Y:S05]  /*03a0*/  EXIT ;  /* 0x000000000000794d */ /* 0x000fea0003800000 */
.L_x_1752:
        /* <DEDUP_REMOVED lines=13> */
.L_x_2085:


//--------------------- .text._Z20check_double_custom6iPdS_ --------------------------
	.section	.text._Z20check_double_custom6iPdS_,"ax",@progbits
	.align	128
        .global         _Z20check_double_custom6iPdS_
        .type           _Z20check_double_custom6iPdS_,@function
        .size           _Z20check_double_custom6iPdS_,(.L_x_2086 - _Z20check_double_custom6iPdS_)
        .other          _Z20check_double_custom6iPdS_,@"STO_CUDA_ENTRY STV_DEFAULT"
_Z20check_double_custom6iPdS_:
.text._Z20check_double_custom6iPdS_:
        /* <DEDUP_REMOVED lines=18> */
.L_x_1758:
[----:B------:R-:W0:Y:S01]  /*0120*/  LDCU UR4, c[0x0][0x380] ;  /* 0x00007000ff0477ac */ /* 0x000e220008000800 */
[----:B------:R-:W-:Y:S01]  /*0130*/  BSSY.RECONVERGENT B7, `(.L_x_1753) ;  /* 0x0000024000077945 */ /* 0x000fe20003800200 */
[----:B0-----:R-:W-:-:S13]  /*0140*/  ISETP.GE.AND P0, PT, R19, UR4, PT ;  /* 0x0000000413007c0c */ /* 0x001fda000bf06270 */
[----:B------:R-:W-:Y:S05]  /*0150*/  @P0 BRA `(.L_x_1754) ;  /* 0x0000000000840947 */ /* 0x000fea0003800000 */
[----:B------:R-:W0:Y:S01]  /*0160*/  LDC.64 R28, c[0x0][0x388] ;  /* 0x0000e200ff1c7b82 */ /* 0x000e220000000a00 */
[----:B------:R-:W-:Y:S02]  /*0170*/  IMAD R3, R18, 0x3, RZ ;  /* 0x0000000312037824 */ /* 0x000fe400078e02ff */
[----:B------:R-:W-:-:S05]  /*0180*/  IMAD.MOV.U32 R17, RZ, RZ, R19 ;  /* 0x000000ffff117224 */ /* 0x000fca00078e0013 */
[----:B------:R-:W3:Y:S01]  /*0190*/  LDC.64 R26, c[0x0][0x390] ;  /* 0x0000e400ff1a7b82 */ /* 0x000ee20000000a00 */
[----:B0-----:R-:W-:-:S04]  /*01a0*/  IMAD.WIDE.U32 R28, R3, 0x8, R28 ;  /* 0x00000008031c7825 */ /* 0x001fc800078e001c */
[----:B---3--:R-:W-:-:S07]  /*01b0*/  IMAD.WIDE.U32 R26, R3, 0x8, R26 ;  /* 0x00000008031a7825 */ /* 0x008fce00078e001a */
.L_x_1757:
[----:B------:R-:W-:Y:S01]  /*01c0*/  ISETP.NE.AND P0, PT, R17, R18, PT ;  /* 0x000000121100720c */ /* 0x000fe20003f05270 */
[----:B------:R-:W-:Y:S01]  /*01d0*/  IMAD.IADD R17, R24, 0x1, R17 ;  /* 0x0000000118117824 */ /* 0x000fe200078e0211 */
[----:B------:R-:W-:Y:S04]  /*01e0*/  BSSY.RECONVERGENT B6, `(.L_x_1755) ;  /* 0x0000016000067945 */ /* 0x000fe80003800200 */
[----:B--2---:R-:W-:-:S04]  /*01f0*/  ISETP.GE.AND P1, PT, R17, UR38, PT ;  /* 0x0000002611007c0c */ /* 0x004fc8000bf26270 */
[----:B------:R-:W-:-:S03]  /*0200*/  P2R R25, PR, RZ, 0x2 ;  /* 0x00000002ff197803 */ /* 0x000fc60000000000 */
[----:B------:R-:W-:Y:S06]  /*0210*/  @P0 BRA `(.L_x_1756) ;  /* 0x0000000000480947 */ /* 0x000fec0003800000 */
[----:B-1----:R-:W2:Y:S04]  /*0220*/  LDG.E.64 R8, desc[UR36][R28.64] ;  /* 0x000000241c087981 */ /* 0x002ea8000c1e1b00 */
[----:B------:R-:W2:Y:S04]  /*0230*/  LDG.E.64 R10, desc[UR36][R28.64+0x8] ;  /* 0x000008241c0a7981 */ /* 0x000ea8000c1e1b00 */
[----:B------:R-:W3:Y:S04]  /*0240*/  LDG.E.64 R12, desc[UR36][R28.64+0x10] ;  /* 0x000010241c0c7981 */ /* 0x000ee8000c1e1b00 */
[----:B------:R-:W3:Y:S04]  /*0250*/  LDG.E.64 R14, desc[UR36][R26.64] ;  /* 0x000000241a0e7981 */ /* 0x000ee8000c1e1b00 */
[----:B------:R-:W4:Y:S04]  /*0260*/  LDG.E.64 R20, desc[UR36][R26.64+0x8] ;  /* 0x000008241a147981 */ /* 0x000f28000c1e1b00 */
[----:B------:R-:W4:Y:S01]  /*0270*/  LDG.E.64 R22, desc[UR36][R26.64+0x10] ;  /* 0x000010241a167981 */ /* 0x000f22000c1e1b00 */
[----:B------:R-:W-:Y:S01]  /*0280*/  MOV R0, 0x1d0 ;  /* 0x000001d000007802 */ /* 0x000fe20000000f00 */
[----:B------:R-:W0:Y:S01]  /*0290*/  LDCU.64 UR4, c[0x4][0x188] ;  /* 0x01003100ff0477ac */ /* 0x000e220008000a00 */
[----:B------:R-:W-:Y:S01]  /*02a0*/  MOV R6, R2 ;  /* 0x0000000200067202 */ /* 0x000fe20000000f00 */
[----:B------:R-:W-:Y:S01]  /*02b0*/  IMAD.MOV.U32 R7, RZ, RZ, R16 ;  /* 0x000000ffff077224 */ /* 0x000fe200078e0010 */
[----:B0-----:R-:W-:Y:S01]  /*02c0*/  MOV R4, UR4 ;  /* 0x0000000400047c02 */ /* 0x001fe20008000f00 */
[----:B------:R-:W-:Y:S01]  /*02d0*/  IMAD.U32 R5, RZ, RZ, UR5 ;  /* 0x00000005ff057e24 */ /* 0x000fe2000f8e00ff */
[----:B--2---:R0:W-:Y:S04]  /*02e0*/  STL.128 [R1], R8 ;  /* 0x0000000801007387 */ /* 0x0041e80000100c00 */
[----:B---3--:R1:W-:Y:S04]  /*02f0*/  STL.128 [R1+0x10], R12 ;  /* 0x0000100c01007387 */ /* 0x0083e80000100c00 */
[----:B----4-:R1:W-:Y:S01]  /*0300*/  STL.128 [R1+0x20], R20 ;  /* 0x0000201401007387 */ /* 0x0103e20000100c00 */
[----:B0-----:R1:W0:Y:S02]  /*0310*/  LDC.64 R8, c[0x4][R0] ;  /* 0x0100000000087b82 */ /* 0x0012240000000a00 */
[----:B-1----:R-:W-:-:S07]  /*0320*/  LEPC R20, `(.L_x_1756) ;  /* 0x000000001014794e */ /* 0x002fce0000000000 */
[----:B0-----:R-:W-:Y:S05]  /*0330*/  CALL.ABS.NOINC R8 ;  /* 0x0000000008007343 */ /* 0x001fea0003c00000 */
.L_x_1756:
[----:B-1----:R-:W-:Y:S05]  /*0340*/  BSYNC.RECONVERGENT B6 ;  /* 0x0000000000067941 */ /* 0x002fea0003800200 */
.L_x_1755:
[----:B------:R-:W-:-:S13]  /*0350*/  ISETP.NE.AND P6, PT, R25, RZ, PT ;  /* 0x000000ff1900720c */ /* 0x000fda0003fc5270 */
[----:B------:R-:W-:Y:S05]  /*0360*/  @!P6 BRA `(.L_x_1757) ;  /* 0xfffffffc0094e947 */ /* 0x000fea000383ffff */
.L_x_1754:
[----:B-12---:R-:W-:Y:S05]  /*0370*/  BSYNC.RECONVERGENT B7 ;  /* 0x0000000000077941 */ /* 0x006fea0003800200 */
.L_x_1753:
[----:B------:R-:W0:Y:S01]  /*0380*/  LDCU UR4, c[0x0][0x380] ;  /* 0x00007000ff0477ac */ /* 0x000e220008000800 */
[----:B------:R-:W-:-:S04]  /*0390*/  IADD3 R18, PT, PT, R18, 0x1, RZ ;  /* 0x0000000112127810 */ /* 0x000fc80007ffe0ff */
[----:B0-----:R-:W-:-:S13]  /*03a0*/  ISETP.NE.AND P0, PT, R18, UR4, PT ;  /* 0x0000000412007c0c */ /* 0x001fda000bf05270 */
[----:B------:R-:W-:Y:S05]  /*03b0*/  @P0 BRA `(.L_x_1758) ;  /* 0xfffffffc00580947 */ /* 0x000fea000383ffff */
[----:B------:R-:W-:Y:S05]  /*03c0*/  EXIT ;  /* 0x000000000000794d */ /* 0x000fea0003800000 */
.L_x_1759:
        /* <DEDUP_REMOVED lines=11> */
.L_x_2086:


//--------------------- .text._Z20check_double_custom5iPdS_S_S_S_S_S_S_S_S_S_S_ --------------------------
	.section	.text._Z20check_double_custom5iPdS_S_S_S_S_S_S_S_S_S_S_,"ax",@progbits
	.align	128
        .global         _Z20check_double_custom5iPdS_S_S_S_S_S_S_S_S_S_S_
        .type           _Z20check_double_custom5iPdS_S_S_S_S_S_S_S_S_S_S_,@function
        .size           _Z20check_double_custom5iPdS_S_S_S_S_S_S_S_S_S_S_,(.L_x_2087 - _Z20check_double_custom5iPdS_S_S_S_S_S_S_S_S_S_S_)
        .other          _Z20check_double_custom5iPdS_S_S_S_S_S_S_S_S_S_S_,@"STO_CUDA_ENTRY STV_DEFAULT"
_Z20check_double_custom5iPdS_S_S_S_S_S_S_S_S_S_S_:
.text._Z20check_double_custom5iPdS_S_S_S_S_S_S_S_S_S_S_:
[----:B------:R-:W0:Y:S08]  /*0000*/  LDC R1, c[0x0][0x37c] ;  /* 0x0000df00ff017b82 */ /* 0x000e300000000800 */
[----:B------:R-:W1:Y:S01]  /*0010*/  LDC R0, c[0x0][0x380] ;  /* 0x0000e000ff007b82 */ /* 0x000e620000000800 */
[----:B------:R-:W2:Y:S01]  /*0020*/  LDCU UR4, c[0x0][0x2f8] ;  /* 0x00005f00ff0477ac */ /* 0x000ea20008000800 */
[----:B------:R-:W3:Y:S01]  /*0030*/  S2R R22, SR_TID.X ;  /* 0x0000000000167919 */ /* 0x000ee20000002100 */
[----:B0-----:R-:W-:Y:S01]  /*0040*/  IADD3 R1, PT, PT, R1, -0x60, RZ ;  /* 0xffffffa001017810 */ /* 0x001fe20007ffe0ff */
[----:B------:R-:W0:Y:S04]  /*0050*/  LDCU UR5, c[0x0][0x2fc] ;  /* 0x00005f80ff0577ac */ /* 0x000e280008000800 */
[----:B------:R-:W4:Y:S08]  /*0060*/  LDC R19, c[0x0][0x360] ;  /* 0x0000d800ff137b82 */ /* 0x000f300000000800 */
[----:B------:R-:W0:Y:S01]  /*0070*/  S2UR UR6, SR_CTAID.X ;  /* 0x00000000000679c3 */ /* 0x000e220000002500 */
[----:B--2---:R-:W-:-:S02]  /*0080*/  IADD3 R2, P1, PT, R1, UR4, RZ ;  /* 0x0000000401027c10 */ /* 0x004fc4000ff3e0ff */
[----:B-1----:R-:W-:-:S13]  /*0090*/  ISETP.GE.AND P0, PT, R0, 0x1, PT ;  /* 0x000000010000780c */ /* 0x002fda0003f06270 */
[----:B0--3--:R-:W-:Y:S05]  /*00a0*/  @!P0 EXIT ;  /* 0x000000000000894d */ /* 0x009fea0003800000 */
[----:B------:R-:W0:Y:S01]  /*00b0*/  LDCU UR4, c[0x0][0x370] ;  /* 0x00006e00ff0477ac */ /* 0x000e220008000800 */
[C---:B----4-:R-:W-:Y:S01]  /*00c0*/  IMAD R22, R19.reuse, UR6, R22 ;  /* 0x0000000613167c24 */ /* 0x050fe2000f8e0216 */
[----:B------:R-:W-:Y:S01]  /*00d0*/  IADD3.X R16, PT, PT, RZ, UR5, RZ, P1, !PT ;  /* 0x00000005ff107c10 */ /* 0x000fe20008ffe4ff */
[----:B------:R-:W-:Y:S01]  /*00e0*/  IMAD.MOV.U32 R18, RZ, RZ, RZ ;  /* 0x000000ffff127224 */ /* 0x000fe200078e00ff */
[----:B------:R-:W1:Y:S01]  /*00f0*/  LDCU.64 UR36, c[0x0][0x358] ;  /* 0x00006b00ff2477ac */ /* 0x000e620008000a00 */
[----:B------:R-:W2:Y:S01]  /*0100*/  LDCU UR38, c[0x0][0x380] ;  /* 0x00007000ff2677ac */ /* 0x000ea20008000800 */
[----:B0-----:R-:W-:-:S07]  /*0110*/  IMAD R19, R19, UR4, RZ ;  /* 0x0000000413137c24 */ /* 0x001fce000f8e02ff */
.L_x_1765:
[----:B------:R-:W0:Y:S01]  /*0120*/  LDCU UR4, c[0x0][0x380] ;  /* 0x00007000ff0477ac */ /* 0x000e220008000800 */
[----:B------:R-:W-:Y:S01]  /*0130*/  BSSY.RECONVERGENT B7, `(.L_x_1760) ;  /* 0x0000040000077945 */ /* 0x000fe20003800200 */
[----:B0-----:R-:W-:-:S13]  /*0140*/  ISETP.GE.AND P0, PT, R22, UR4, PT ;  /* 0x0000000416007c0c */ /* 0x001fda000bf06270 */
[----:B------:R-:W-:Y:S05]  /*0150*/  @P0 BRA `(.L_x_1761) ;  /* 0x0000000000f40947 */ /* 0x000fea0003800000 */
[----:B------:R-:W0:Y:S01]  /*0160*/  LDC.64 R30, c[0x0][0x398] ;  /* 0x0000e600ff1e7b82 */ /* 0x000e220000000a00 */
[----:B------:R-:W-:-:S07]  /*0170*/  MOV R17, R22 ;  /* 0x0000001600117202 */ /* 0x000fce0000000f00 */
[----:B------:R-:W3:Y:S08]  /*0180*/  LDC.64 R28, c[0x0][0x3a0] ;  /* 0x0000e800ff1c7b82 */ /* 0x000ef00000000a00 */
[----:B------:R-:W4:Y:S08]  /*0190*/  LDC.64 R26, c[0x0][0x3a8] ;  /* 0x0000ea00ff1a7b82 */ /* 0x000f300000000a00 */
[----:B------:R-:W5:Y:S01]  /*01a0*/  LDC.64 R24, c[0x0][0x3b8] ;  /* 0x0000ee00ff187b82 */ /* 0x000f620000000a00 */
[----:B0-----:R-:W-:-:S04]  /*01b0*/  IMAD.WIDE.U32 R30, R18, 0x8, R30 ;  /* 0x00000008121e7825 */ /* 0x001fc800078e001e */
[----:B---3--:R-:W-:-:S04]  /*01c0*/  IMAD.WIDE.U32 R28, R18, 0x8, R28 ;  /* 0x00000008121c7825 */ /* 0x008fc800078e001c */
[----:B----4-:R-:W-:-:S04]  /*01d0*/  IMAD.WIDE.U32 R26, R18, 0x8, R26 ;  /* 0x00000008121a7825 */ /* 0x010fc800078e001a */
[----:B-----5:R-:W-:-:S07]  /*01e0*/  IMAD.WIDE.U32 R24, R18, 0x8, R24 ;  /* 0x0000000812187825 */ /* 0x020fce00078e0018 */
.L_x_1764:
[----:B------:R-:W-:Y:S01]  /*01f0*/  ISETP.NE.AND P0, PT, R17, R18, PT ;  /* 0x000000121100720c */ /* 0x000fe20003f05270 */
[----:B------:R-:W-:Y:S01]  /*0200*/  IMAD.IADD R17, R19, 0x1, R17 ;  /* 0x0000000113117824 */ /* 0x000fe200078e0211 */
[----:B------:R-:W-:Y:S04]  /*0210*/  BSSY.RECONVERGENT B6, `(.L_x_1762) ;  /* 0x000002f000067945 */ /* 0x000fe80003800200 */
[----:B--2---:R-:W-:-:S04]  /*0220*/  ISETP.GE.AND P1, PT, R17, UR38, PT ;  /* 0x0000002611007c0c */ /* 0x004fc8000bf26270 */
[----:B------:R-:W-:-:S03]  /*0230*/  P2R R23, PR, RZ, 0x2 ;  /* 0x00000002ff177803 */ /* 0x000fc60000000000 */
[----:B------:R-:W-:Y:S06]  /*0240*/  @P0 BRA `(.L_x_1763) ;  /* 0x0000000000ac0947 */ /* 0x000fec0003800000 */
[----:B------:R-:W0:Y:S01]  /*0250*/  LDC.64 R10, c[0x0][0x3b0] ;  /* 0x0000ec00ff0a7b82 */ /* 0x000e220000000a00 */
[----:B-1----:R-:W2:Y:S07]  /*0260*/  LDG.E.64 R8, desc[UR36][R26.64] ;  /* 0x000000241a087981 */ /* 0x002eae000c1e1b00 */
[----:B------:R-:W1:Y:S08]  /*0270*/  LDC.64 R4, c[0x0][0x388] ;  /* 0x0000e200ff047b82 */ /* 0x000e700000000a00 */
[----:B------:R-:W3:Y:S08]  /*0280*/  LDC.64 R6, c[0x0][0x390] ;  /* 0x0000e400ff067b82 */ /* 0x000ef00000000a00 */
[----:B------:R-:W4:Y:S01]  /*0290*/  LDC.64 R12, c[0x0][0x3c0] ;  /* 0x0000f000ff0c7b82 */ /* 0x000f220000000a00 */
[C---:B0-----:R-:W-:Y:S01]  /*02a0*/  IMAD.WIDE.U32 R10, R18.reuse, 0x8, R10 ;  /* 0x00000008120a7825 */ /* 0x041fe200078e000a */
[----:B------:R-:W-:Y:S01]  /*02b0*/  MOV R0, 0x1d0 ;  /* 0x000001d000007802 */ /* 0x000fe20000000f00 */
[----:B------:R-:W0:Y:S04]  /*02c0*/  LDCU.64 UR4, c[0x4][0x180] ;  /* 0x01003000ff0477ac */ /* 0x000e280008000a00 */
[----:B------:R-:W2:Y:S01]  /*02d0*/  LDG.E.64 R10, desc[UR36][R10.64] ;  /* 0x000000240a0a7981 */ /* 0x000ea2000c1e1b00 */
[----:B-1----:R-:W-:-:S06]  /*02e0*/  IMAD.WIDE.U32 R4, R18, 0x8, R4 ;  /* 0x0000000812047825 */ /* 0x002fcc00078e0004 */
[----:B------:R-:W5:Y:S01]  /*02f0*/  LDG.E.64 R4, desc[UR36][R4.64] ;  /* 0x0000002404047981 */ /* 0x000f62000c1e1b00 */
[----:B---3--:R-:W-:-:S06]  /*0300*/  IMAD.WIDE.U32 R6, R18, 0x8, R6 ;  /* 0x0000000812067825 */ /* 0x008fcc00078e0006 */
[----:B------:R-:W5:Y:S01]  /*0310*/  LDG.E.64 R6, desc[UR36][R6.64] ;  /* 0x0000002406067981 */ /* 0x000f62000c1e1b00 */
[----:B----4-:R-:W-:-:S05]  /*0320*/  IMAD.WIDE.U32 R12, R18, 0x8, R12 ;  /* 0x00000008120c7825 */ /* 0x010fca00078e000c */
[----:B------:R-:W3:Y:S04]  /*0330*/  LDG.E.64 R14, desc[UR36][R12.64] ;  /* 0x000000240c0e7981 */ /* 0x000ee8000c1e1b00 */
[----:B------:R-:W3:Y:S04]  /*0340*/  LDG.E.64 R12, desc[UR36][R24.64] ;  /* 0x00000024180c7981 */ /* 0x000ee8000c1e1b00 */
[----:B--2---:R1:W-:Y:S04]  /*0350*/  STL.128 [R1+0x20], R8 ;  /* 0x0000200801007387 */ /* 0x0043e80000100c00 */
[----:B-----5:R2:W-:Y:S01]  /*0360*/  STL.128 [R1], R4 ;  /* 0x0000000401007387 */ /* 0x0205e20000100c00 */
[----:B-1----:R-:W1:Y:S08]  /*0370*/  LDC.64 R10, c[0x0][0x3d0] ;  /* 0x0000f400ff0a7b82 */ /* 0x002e700000000a00 */
[----:B------:R-:W4:Y:S08]  /*0380*/  LDC.64 R8, c[0x0][0x3d8] ;  /* 0x0000f600ff087b82 */ /* 0x000f300000000a00 */
[----:B--2---:R-:W2:Y:S08]  /*0390*/  LDC.64 R4, c[0x0][0x3c8] ;  /* 0x0000f200ff047b82 */ /* 0x004eb00000000a00 */
[----:B------:R-:W5:Y:S01]  /*03a0*/  LDC.64 R6, c[0x0][0x3e0] ;  /* 0x0000f800ff067b82 */ /* 0x000f620000000a00 */
[----:B---3--:R4:W-:Y:S01]  /*03b0*/  STL.128 [R1+0x30], R12 ;  /* 0x0000300c01007387 */ /* 0x0089e20000100c00 */
[----:B-1----:R-:W-:-:S06]  /*03c0*/  IMAD.WIDE.U32 R10, R18, 0x8, R10 ;  /* 0x00000008120a7825 */ /* 0x002fcc00078e000a */
[----:B------:R-:W3:Y:S01]  /*03d0*/  LDG.E.64 R10, desc[UR36][R10.64] ;  /* 0x000000240a0a7981 */ /* 0x000ee2000c1e1b00 */
[----:B--2---:R-:W-:-:S03]  /*03e0*/  IMAD.WIDE.U32 R20, R18, 0x8, R4 ;  /* 0x0000000812147825 */ /* 0x004fc600078e0004 */
[----:B------:R-:W2:Y:S01]  /*03f0*/  LDG.E.64 R4, desc[UR36][R30.64] ;  /* 0x000000241e047981 */ /* 0x000ea2000c1e1b00 */
[----:B----4-:R-:W-:-:S03]  /*0400*/  IMAD.WIDE.U32 R12, R18, 0x8, R8 ;  /* 0x00000008120c7825 */ /* 0x010fc600078e0008 */
[----:B------:R-:W3:Y:S01]  /*0410*/  LDG.E.64 R8, desc[UR36][R20.64] ;  /* 0x0000002414087981 */ /* 0x000ee2000c1e1b00 */
[----:B-----5:R-:W-:-:S03]  /*0420*/  IMAD.WIDE.U32 R14, R18, 0x8, R6 ;  /* 0x00000008120e7825 */ /* 0x020fc600078e0006 */
[----:B------:R-:W4:Y:S04]  /*0430*/  LDG.E.64 R12, desc[UR36][R12.64] ;  /* 0x000000240c0c7981 */ /* 0x000f28000c1e1b00 */
[----:B------:R-:W4:Y:S04]  /*0440*/  LDG.E.64 R14, desc[UR36][R14.64] ;  /* 0x000000240e0e7981 */ /* 0x000f28000c1e1b00 */
[----:B------:R-:W2:Y:S04]  /*0450*/  LDG.E.64 R6, desc[UR36][R28.64] ;  /* 0x000000241c067981 */ /* 0x000ea8000c1e1b00 */
[----:B---3--:R1:W-:Y:S04]  /*0460*/  STL.128 [R1+0x40], R8 ;  /* 0x0000400801007387 */ /* 0x0083e80000100c00 */
[----:B----4-:R-:W-:Y:S01]  /*0470*/  STL.128 [R1+0x50], R12 ;  /* 0x0000500c01007387 */ /* 0x010fe20000100c00 */
[----:B-1----:R1:W3:Y:S03]  /*0480*/  LDC.64 R8, c[0x4][R0] ;  /* 0x0100000000087b82 */ /* 0x0022e60000000a00 */
[----:B--2---:R0:W-:Y:S02]  /*0490*/  STL.128 [R1+0x10], R4 ;  /* 0x0000100401007387 */ /* 0x0041e40000100c00 */
[----:B0-----:R-:W-:Y:S01]  /*04a0*/  MOV R4, UR4 ;  /* 0x0000000400047c02 */ /* 0x001fe20008000f00 */
[----:B------:R-:W-:Y:S01]  /*04b0*/  IMAD.MOV.U32 R6, RZ, RZ, R2 ;  /* 0x000000ffff067224 */ /* 0x000fe200078e0002 */
[----:B------:R-:W-:-:S02]  /*04c0*/  MOV R5, UR5 ;  /* 0x0000000500057c02 */ /* 0x000fc40008000f00 */
[----:B-1----:R-:W-:-:S07]  /*04d0*/  MOV R7, R16 ;  /* 0x0000001000077202 */ /* 0x002fce0000000f00 */
[----:B------:R-:W-:-:S07]  /*04e0*/  LEPC R20, `(.L_x_1763) ;  /* 0x000000001014794e */ /* 0x000fce0000000000 */
[----:B---3--:R-:W-:Y:S05]  /*04f0*/  CALL.ABS.NOINC R8 ;  /* 0x0000000008007343 */ /* 0x008fea0003c00000 */
.L_x_1763:
[----:B-1----:R-:W-:Y:S05]  /*0500*/  BSYNC.RECONVERGENT B6 ;  /* 0x0000000000067941 */ /* 0x002fea0003800200 */
.L_x_1762:
[----:B------:R-:W-:-:S13]  /*0510*/  ISETP.NE.AND P6, PT, R23, RZ, PT ;  /* 0x000000ff1700720c */ /* 0x000fda0003fc5270 */
[----:B------:R-:W-:Y:S05]  /*0520*/  @!P6 BRA `(.L_x_1764) ;  /* 0xfffffffc0030e947 */ /* 0x000fea000383ffff */
.L_x_1761:
[----:B-12---:R-:W-:Y:S05]  /*0530*/  BSYNC.RECONVERGENT B7 ;  /* 0x0000000000077941 */ /* 0x006fea0003800200 */
.L_x_1760:
[----:B------:R-:W0:Y:S01]  /*0540*/  LDCU UR4, c[0x0][0x380] ;  /* 0x00007000ff0477ac */ /* 0x000e220008000800 */
[----:B------:R-:W-:-:S04]  /*0550*/  IADD3 R18, PT, PT, R18, 0x1, RZ ;  /* 0x0000000112127810 */ /* 0x000fc80007ffe0ff */
[----:B0-----:R-:W-:-:S13]  /*0560*/  ISETP.NE.AND P0, PT, R18, UR4, PT ;  /* 0x0000000412007c0c */ /* 0x001fda000bf05270 */
[----:B------:R-:W-:Y:S05]  /*0570*/  @P0 BRA `(.L_x_1765) ;  /* 0xfffffff800e80947 */ /* 0x000fea000383ffff */
[----:B------:R-:W-:Y:S05]  /*0580*/  EXIT ;  /* 0x000000000000794d */ /* 0x000fea0003800000 */
.L_x_1766:
        /* <DEDUP_REMOVED lines=15> */
.L_x_2087:


//--------------------- .text._Z20check_double_custom4iPdS_S_S_S_S_S_ --------------------------
	.section	.text._Z20check_double_custom4iPdS_S_S_S_S_S_,"ax",@progbits
	.align	128
        .global         _Z20check_double_custom4iPdS_S_S_S_S_S_
        .type           _Z20check_double_custom4iPdS_S_S_S_S_S_,@function
        .size           _Z20check_double_custom4iPdS_S_S_S_S_S_,(.L_x_2088 - _Z20check_double_custom4iPdS_S_S_S_S_S_)
        .other          _Z20check_double_custom4iPdS_S_S_S_S_S_,@"STO_CUDA_ENTRY STV_DEFAULT"
_Z20check_double_custom4iPdS_S_S_S_S_S_:
.text._Z20check_double_custom4iPdS_S_S_S_S_S_:
        /* <DEDUP_REMOVED lines=18> */
.L_x_1772:
[----:B------:R-:W0:Y:S01]  /*0120*/  LDCU UR4, c[0x0][0x380] ;  /* 0x00007000ff0477ac */ /* 0x000e220008000800 */
[----:B------:R-:W-:Y:S01]  /*0130*/  BSSY.RECONVERGENT B7, `(.L_x_1767) ;  /* 0x0000032000077945 */ /* 0x000fe20003800200 */
[----:B0-----:R-:W-:-:S13]  /*0140*/  ISETP.GE.AND P0, PT, R33, UR4, PT ;  /* 0x0000000421007c0c */ /* 0x001fda000bf06270 */
[----:B------:R-:W-:Y:S05]  /*0150*/  @P0 BRA `(.L_x_1768) ;  /* 0x0000000000bc0947 */ /* 0x000fea0003800000 */
[----:B------:R-:W0:Y:S01]  /*0160*/  LDC.64 R28, c[0x0][0x388] ;  /* 0x0000e200ff1c7b82 */ /* 0x000e220000000a00 */
[----:B------:R-:W-:-:S07]  /*0170*/  IMAD.MOV.U32 R31, RZ, RZ, R33 ;  /* 0x000000ffff1f7224 */ /* 0x000fce00078e0021 */
[----:B------:R-:W3:Y:S08]  /*0180*/  LDC.64 R26, c[0x0][0x390] ;  /* 0x0000e400ff1a7b82 */ /* 0x000ef00000000a00 */
[----:B------:R-:W4:Y:S08]  /*0190*/  LDC.64 R24, c[0x0][0x3a0] ;  /* 0x0000e800ff187b82 */ /* 0x000f300000000a00 */
[----:B------:R-:W5:Y:S01]  /*01a0*/  LDC.64 R22, c[0x0][0x3a8] ;  /* 0x0000ea00ff167b82 */ /* 0x000f620000000a00 */
[----:B0-----:R-:W-:-:S07]  /*01b0*/  IMAD.WIDE.U32 R28, R34, 0x8, R28 ;  /* 0x00000008221c7825 */ /* 0x001fce00078e001c */
[----:B------:R-:W0:Y:S01]  /*01c0*/  LDC.64 R18, c[0x0][0x3b0] ;  /* 0x0000ec00ff127b82 */ /* 0x000e220000000a00 */
[----:B---3--:R-:W-:-:S07]  /*01d0*/  IMAD.WIDE.U32 R26, R34, 0x8, R26 ;  /* 0x00000008221a7825 */ /* 0x008fce00078e001a */
[----:B------:R-:W3:Y:S01]  /*01e0*/  LDC.64 R16, c[0x0][0x3b8] ;  /* 0x0000ee00ff107b82 */ /* 0x000ee20000000a00 */
[----:B----4-:R-:W-:-:S04]  /*01f0*/  IMAD.WIDE.U32 R24, R34, 0x8, R24 ;  /* 0x0000000822187825 */ /* 0x010fc800078e0018 */
[----:B-----5:R-:W-:-:S04]  /*0200*/  IMAD.WIDE.U32 R22, R34, 0x8, R22 ;  /* 0x0000000822167825 */ /* 0x020fc800078e0016 */
[----:B0-----:R-:W-:-:S04]  /*0210*/  IMAD.WIDE.U32 R18, R34, 0x8, R18 ;  /* 0x0000000822127825 */ /* 0x001fc800078e0012 */
[----:B---3--:R-:W-:-:S07]  /*0220*/  IMAD.WIDE.U32 R16, R34, 0x8, R16 ;  /* 0x0000000822107825 */ /* 0x008fce00078e0010 */
.L_x_1771:
[----:B------:R-:W-:Y:S01]  /*0230*/  ISETP.NE.AND P0, PT, R31, R34, PT ;  /* 0x000000221f00720c */ /* 0x000fe20003f05270 */
[----:B------:R-:W-:Y:S01]  /*0240*/  BSSY.RECONVERGENT B6, `(.L_x_1769) ;  /* 0x000001e000067945 */ /* 0x000fe20003800200 */
[----:B------:R-:W-:-:S04]  /*0250*/  IADD3 R31, PT, PT, R32, R31, RZ ;  /* 0x0000001f201f7210 */ /* 0x000fc80007ffe0ff */
[----:B--2---:R-:W-:-:S04]  /*0260*/  ISETP.GE.AND P1, PT, R31, UR38, PT ;  /* 0x000000261f007c0c */ /* 0x004fc8000bf26270 */
[----:B------:R-:W-:-:S03]  /*0270*/  P2R R35, PR, RZ, 0x2 ;  /* 0x00000002ff237803 */ /* 0x000fc60000000000 */
[----:B------:R-:W-:Y:S06]  /*0280*/  @P0 BRA `(.L_x_1770) ;  /* 0x0000000000640947 */ /* 0x000fec0003800000 */
[----:B------:R-:W0:Y:S01]  /*0290*/  LDC.64 R12, c[0x0][0x398] ;  /* 0x0000e600ff0c7b82 */ /* 0x000e220000000a00 */
[----:B-1----:R-:W2:Y:S01]  /*02a0*/  LDG.E.64 R10, desc[UR36][R24.64] ;  /* 0x00000024180a7981 */ /* 0x002ea2000c1e1b00 */
[----:B------:R-:W1:Y:S03]  /*02b0*/  LDCU.64 UR4, c[0x4][0x178] ;  /* 0x01002f00ff0477ac */ /* 0x000e660008000a00 */
[----:B------:R-:W3:Y:S04]  /*02c0*/  LDG.E.64 R14, desc[UR36][R22.64] ;  /* 0x00000024160e7981 */ /* 0x000ee8000c1e1b00 */
[----:B------:R-:W4:Y:S04]  /*02d0*/  LDG.E.64 R20, desc[UR36][R18.64] ;  /* 0x0000002412147981 */ /* 0x000f28000c1e1b00 */
[----:B------:R-:W5:Y:S04]  /*02e0*/  LDG.E.64 R36, desc[UR36][R16.64] ;  /* 0x0000002410247981 */ /* 0x000f68000c1e1b00 */
[----:B------:R-:W5:Y:S04]  /*02f0*/  LDG.E.64 R4, desc[UR36][R28.64] ;  /* 0x000000241c047981 */ /* 0x000f68000c1e1b00 */
[----:B------:R-:W5:Y:S01]  /*0300*/  LDG.E.64 R6, desc[UR36][R26.64] ;  /* 0x000000241a067981 */ /* 0x000f62000c1e1b00 */
[----:B0-----:R-:W-:-:S06]  /*0310*/  IMAD.WIDE.U32 R12, R34, 0x8, R12 ;  /* 0x00000008220c7825 */ /* 0x001fcc00078e000c */
[----:B------:R-:W5:Y:S01]  /*0320*/  LDG.E.64 R12, desc[UR36][R12.64] ;  /* 0x000000240c0c7981 */ /* 0x000f62000c1e1b00 */
[----:B------:R-:W-:-:S06]  /*0330*/  MOV R8, 0x1d0 ;  /* 0x000001d000087802 */ /* 0x000fcc0000000f00 */
[----:B------:R-:W0:Y:S01]  /*0340*/  LDC.64 R8, c[0x4][R8] ;  /* 0x0100000008087b82 */ /* 0x000e220000000a00 */
[----:B--2---:R-:W-:Y:S04]  /*0350*/  STL.64 [R1+0x18], R10 ;  /* 0x0000180a01007387 */ /* 0x004fe80000100a00 */
[----:B---3--:R-:W-:Y:S04]  /*0360*/  STL.64 [R1+0x20], R14 ;  /* 0x0000200e01007387 */ /* 0x008fe80000100a00 */
[----:B----4-:R-:W-:Y:S04]  /*0370*/  STL.64 [R1+0x28], R20 ;  /* 0x0000281401007387 */ /* 0x010fe80000100a00 */
[----:B-----5:R-:W-:Y:S04]  /*0380*/  STL.64 [R1+0x30], R36 ;  /* 0x0000302401007387 */ /* 0x020fe80000100a00 */
[----:B------:R-:W-:Y:S04]  /*0390*/  STL.64 [R1+0x10], R12 ;  /* 0x0000100c01007387 */ /* 0x000fe80000100a00 */
[----:B------:R1:W-:Y:S04]  /*03a0*/  STL.64 [R1], R4 ;  /* 0x0000000401007387 */ /* 0x0003e80000100a00 */
[----:B------:R2:W-:Y:S01]  /*03b0*/  STL.64 [R1+0x8], R6 ;  /* 0x0000080601007387 */ /* 0x0005e20000100a00 */
[----:B-1----:R-:W-:Y:S01]  /*03c0*/  IMAD.U32 R4, RZ, RZ, UR4 ;  /* 0x00000004ff047e24 */ /* 0x002fe2000f8e00ff */
[----:B------:R-:W-:Y:S01]  /*03d0*/  MOV R5, UR5 ;  /* 0x0000000500057c02 */ /* 0x000fe20008000f00 */
[----:B--2---:R-:W-:Y:S01]  /*03e0*/  IMAD.MOV.U32 R6, RZ, RZ, R30 ;  /* 0x000000ffff067224 */ /* 0x004fe200078e001e */
[----:B0-----:R-:W-:-:S07]  /*03f0*/  MOV R7, R2 ;  /* 0x0000000200077202 */ /* 0x001fce0000000f00 */
[----:B------:R-:W-:-:S07]  /*0400*/  LEPC R20, `(.L_x_1770) ;  /* 0x000000001014794e */ /* 0x000fce0000000000 */
[----:B------:R-:W-:Y:S05]  /*0410*/  CALL.ABS.NOINC R8 ;  /* 0x0000000008007343 */ /* 0x000fea0003c00000 */
.L_x_1770:
[----:B-1----:R-:W-:Y:S05]  /*0420*/  BSYNC.RECONVERGENT B6 ;  /* 0x0000000000067941 */ /* 0x002fea0003800200 */
.L_x_1769:
[----:B------:R-:W-:-:S13]  /*0430*/  ISETP.NE.AND P6, PT, R35, RZ, PT ;  /* 0x000000ff2300720c */ /* 0x000fda0003fc5270 */
[----:B------:R-:W-:Y:S05]  /*0440*/  @!P6 BRA `(.L_x_1771) ;  /* 0xfffffffc0078e947 */ /* 0x000fea000383ffff */
.L_x_1768:
[----:B-12---:R-:W-:Y:S05]  /*0450*/  BSYNC.RECONVERGENT B7 ;  /* 0x0000000000077941 */ /* 0x006fea0003800200 */
.L_x_1767:
[----:B------:R-:W0:Y:S01]  /*0460*/  LDCU UR4, c[0x0][0x380] ;  /* 0x00007000ff0477ac */ /* 0x000e220008000800 */
[----:B------:R-:W-:-:S04]  /*0470*/  IADD3 R34, PT, PT, R34, 0x1, RZ ;  /* 0x0000000122227810 */ /* 0x000fc80007ffe0ff */
[----:B0-----:R-:W-:-:S13]  /*0480*/  ISETP.NE.AND P0, PT, R34, UR4, PT ;  /* 0x0000000422007c0c */ /* 0x001fda000bf05270 */
[----:B------:R-:W-:Y:S05]  /*0490*/  @P0 BRA `(.L_x_1772) ;  /* 0xfffffffc00200947 */ /* 0x000fea000383ffff */
[----:B------:R-:W-:Y:S05]  /*04a0*/  EXIT ;  /* 0x000000000000794d */ /* 0x000fea0003800000 */
.L_x_1773:
        /* <DEDUP_REMOVED lines=13> */
.L_x_2088:


//--------------------- .text._Z20check_double_custom3iPdS_S_S_S_S_ --------------------------
	.section	.text._Z20check_double_custom3iPdS_S_S_S_S_,"ax",@progbits
	.align	128
        .global         _Z20check_double_custom3iPdS_S_S_S_S_
        .type           _Z20check_double_custom3iPdS_S_S_S_S_,@function
        .size           _Z20check_double_custom3iPdS_S_S_S_S_,(.L_x_2037 - _Z20check_double_custom3iPdS_S_S_S_S_)
        .other          _Z20check_double_custom3iPdS_S_S_S_S_,@"STO_CUDA_ENTRY STV_DEFAULT"
_Z20check_double_custom3iPdS_S_S_S_S_:
.text._Z20check_double_custom3iPdS_S_S_S_S_:
        /* <DEDUP_REMOVED lines=18> */
.L_x_1785:
        /* <DEDUP_REMOVED lines=11> */
.L_x_1784:
[----:B------:R-:W-:Y:S01]  /*01d0*/  ISETP.NE.AND P0, PT, R30, R33, PT ;  /* 0x000000211e00720c */ /* 0x000fe20003f05270 */
[----:B------:R-:W-:Y:S01]  /*01e0*/  IMAD.IADD R30, R31, 0x1, R30 ;  /* 0x000000011f1e7824 */ /* 0x000fe200078e021e */
[----:B------:R-:W-:Y:S04]  /*01f0*/  BSSY.RECONVERGENT B6, `(.L_x_1776) ;  /* 0x0000066000067945 */ /* 0x000fe80003800200 */
[----:B--2---:R-:W-:-:S04]  /*0200*/  ISETP.GE.AND P1, PT, R30, UR38, PT ;  /* 0x000000261e007c0c */ /* 0x004fc8000bf26270 */
[----:B------:R-:W-:-:S03]  /*0210*/  P2R R29, PR, RZ, 0x2 ;  /* 0x00000002ff1d7803 */ /* 0x000fc60000000000 */
[----:B------:R-:W-:Y:S06]  /*0220*/  @P0 BRA `(.L_x_1777) ;  /* 0x0000000400880947 */ /* 0x000fec0003800000 */
[----:B------:R-:W0:Y:S01]  /*0230*/  LDC.64 R6, c[0x0][0x3a0] ;  /* 0x0000e800ff067b82 */ /* 0x000e220000000a00 */
[----:B-1----:R1:W5:Y:S04]  /*0240*/  LDG.E.64 R10, desc[UR36][R22.64] ;  /* 0x00000024160a7981 */ /* 0x002368000c1e1b00 */
[----:B------:R1:W5:Y:S03]  /*0250*/  LDG.E.64 R12, desc[UR36][R18.64] ;  /* 0x00000024120c7981 */ /* 0x000366000c1e1b00 */
[----:B------:R-:W2:Y:S01]  /*0260*/  LDC.64 R8, c[0x0][0x388] ;  /* 0x0000e200ff087b82 */ /* 0x000ea20000000a00 */
[----:B0-----:R-:W-:-:S06]  /*0270*/  IMAD.WIDE.U32 R6, R33, 0x8, R6 ;  /* 0x0000000821067825 */ /* 0x001fcc00078e0006 */
[----:B------:R-:W3:Y:S01]  /*0280*/  LDG.E.64 R6, desc[UR36][R6.64] ;  /* 0x0000002406067981 */ /* 0x000ee2000c1e1b00 */
[----:B--2---:R-:W-:-:S06]  /*0290*/  IMAD.WIDE.U32 R8, R33, 0x8, R8 ;  /* 0x0000000821087825 */ /* 0x004fcc00078e0008 */
[----:B------:R-:W5:Y:S01]  /*02a0*/  LDG.E.64 R8, desc[UR36][R8.64] ;  /* 0x0000002408087981 */ /* 0x000f62000c1e1b00 */
[----:B------:R-:W0:Y:S01]  /*02b0*/  MUFU.RCP64H R15, 3.1415920257568359375 ;  /* 0x400921fb000f7908 */ /* 0x000e220000001800 */
[----:B------:R-:W-:Y:S02]  /*02c0*/  IMAD.MOV.U32 R4, RZ, RZ, 0x54442d18 ;  /* 0x54442d18ff047424 */ /* 0x000fe400078e00ff */
[----:B------:R-:W-:Y:S02]  /*02d0*/  IMAD.MOV.U32 R5, RZ, RZ, 0x400921fb ;  /* 0x400921fbff057424 */ /* 0x000fe400078e00ff */
[----:B------:R-:W-:-:S06]  /*02e0*/  IMAD.MOV.U32 R14, RZ, RZ, 0x1 ;  /* 0x00000001ff0e7424 */ /* 0x000fcc00078e00ff */
[----:B0-----:R-:W-:-:S08]  /*02f0*/  DFMA R20, R14, -R4, 1 ;  /* 0x3ff000000e14742b */ /* 0x001fd00000000804 */
[----:B------:R-:W-:-:S08]  /*0300*/  DFMA R20, R20, R20, R20 ;  /* 0x000000141414722b */ /* 0x000fd00000000014 */
[----:B------:R-:W-:-:S08]  /*0310*/  DFMA R20, R14, R20, R14 ;  /* 0x000000140e14722b */ /* 0x000fd0000000000e */
[----:B------:R-:W-:-:S08]  /*0320*/  DFMA R14, R20, -R4, 1 ;  /* 0x3ff00000140e742b */ /* 0x000fd00000000804 */
[----:B------:R-:W-:Y:S01]  /*0330*/  DFMA R14, R20, R14, R20 ;  /* 0x0000000e140e722b */ /* 0x000fe20000000014 */
[----:B------:R-:W-:Y:S01]  /*0340*/  BSSY.RECONVERGENT B0, `(.L_x_1778) ;  /* 0x000000f000007945 */ /* 0x000fe20003800200 */
[----:B---3--:R-:W-:-:S08]  /*0350*/  DMUL R20, R6, 0.5 ;  /* 0x3fe0000006147828 */ /* 0x008fd00000000000 */
[----:B------:R-:W-:-:S08]  /*0360*/  DMUL R6, R20, R14 ;  /* 0x0000000e14067228 */ /* 0x000fd00000000000 */
[----:B------:R-:W-:-:S08]  /*0370*/  DFMA R4, R6, -R4, R20 ;  /* 0x800000040604722b */ /* 0x000fd00000000014 */
[----:B------:R-:W-:Y:S01]  /*0380*/  DFMA R14, R14, R4, R6 ;  /* 0x000000040e0e722b */ /* 0x000fe20000000006 */
[----:B------:R-:W-:-:S09]  /*0390*/  FSETP.GEU.AND P1, PT, |R21|, 6.5827683646048100446e-37, PT ;  /* 0x036000001500780b */ /* 0x000fd20003f2e200 */
[----:B------:R-:W-:-:S05]  /*03a0*/  FFMA R0, RZ, 2.1426990032196044922, R15 ;  /* 0x400921fbff007823 */ /* 0x000fca000000000f */
[----:B------:R-:W-:Y:S01]  /*03b0*/  FSETP.GT.AND P0, PT, |R0|, 1.469367938527859385e-39, PT ;  /* 0x001000000000780b */ /* 0x000fe20003f04200 */
[----:B------:R-:W-:Y:S02]  /*03c0*/  IMAD.MOV.U32 R6, RZ, RZ, 0x54442d18 ;  /* 0x54442d18ff067424 */ /* 0x000fe400078e00ff */
[----:B------:R-:W-:-:S10]  /*03d0*/  IMAD.MOV.U32 R7, RZ, RZ, 0x400921fb ;  /* 0x400921fbff077424 */ /* 0x000fd400078e00ff */
[----:B-1----:R-:W-:Y:S05]  /*03e0*/  @P0 BRA P1, `(.L_x_1779) ;  /* 0x0000000000100947 */ /* 0x002fea0000800000 */
[----:B------:R-:W-:-:S07]  /*03f0*/  MOV R0, 0x410 ;  /* 0x0000041000007802 */ /* 0x000fce0000000f00 */
[----:B-----5:R-:W-:Y:S05]  /*0400*/  CALL.REL.NOINC `($__internal_29_$__cuda_sm20_div_rn_f64_full) ;  /* 0x0000000400347944 */ /* 0x020fea0003c00000 */
[----:B------:R-:W-:Y:S02]  /*0410*/  IMAD.MOV.U32 R14, RZ, RZ, R26 ;  /* 0x000000ffff0e7224 */ /* 0x000fe400078e001a */
[----:B------:R-:W-:-:S07]  /*0420*/  IMAD.MOV.U32 R15, RZ, RZ, R27 ;  /* 0x000000ffff0f7224 */ /* 0x000fce00078e001b */
.L_x_1779:
[----:B------:R-:W-:Y:S05]  /*0430*/  BSYNC.RECONVERGENT B0 ;  /* 0x0000000000007941 */ /* 0x000fea0003800200 */
.L_x_1778:
[----:B------:R-:W2:Y:S01]  /*0440*/  LDG.E.64 R20, desc[UR36][R16.64] ;  /* 0x0000002410147981 */ /* 0x000ea2000c1e1b00 */
[----:B------:R-:W0:Y:S01]  /*0450*/  MUFU.RCP64H R25, 3.1415920257568359375 ;  /* 0x400921fb00197908 */ /* 0x000e220000001800 */
[----:B------:R-:W-:Y:S01]  /*0460*/  IMAD.MOV.U32 R4, RZ, RZ, 0x54442d18 ;  /* 0x54442d18ff047424 */ /* 0x000fe200078e00ff */
[----:B------:R-:W-:Y:S01]  /*0470*/  MOV R5, 0x400921fb ;  /* 0x400921fb00057802 */ /* 0x000fe20000000f00 */
        /* <DEDUP_REMOVED lines=8> */
[----:B--2---:R-:W-:-:S08]  /*0500*/  DMUL R20, R20, 0.5 ;  /* 0x3fe0000014147828 */ /* 0x004fd00000000000 */
[----:B------:R-:W-:Y:S02]  /*0510*/  DMUL R24, R26, R20 ;  /* 0x000000141a187228 */ /* 0x000fe40000000000 */
[----:B------:R-:W-:-:S06]  /*0520*/  FSETP.GEU.AND P1, PT, |R21|, 6.5827683646048100446e-37, PT ;  /* 0x036000001500780b */ /* 0x000fcc0003f2e200 */
[----:B------:R-:W-:-:S08]  /*0530*/  DFMA R4, R24, -R4, R20 ;  /* 0x800000041804722b */ /* 0x000fd00000000014 */
[----:B------:R-:W-:-:S10]  /*0540*/  DFMA R24, R26, R4, R24 ;  /* 0x000000041a18722b */ /* 0x000fd40000000018 */
[----:B------:R-:W-:-:S05]  /*0550*/  FFMA R0, RZ, 2.1426990032196044922, R25 ;  /* 0x400921fbff007823 */ /* 0x000fca0000000019 */
[----:B------:R-:W-:-:S13]  /*0560*/  FSETP.GT.AND P0, PT, |R0|, 1.469367938527859385e-39, PT ;  /* 0x001000000000780b */ /* 0x000fda0003f04200 */
[----:B------:R-:W-:Y:S05]  /*0570*/  @P0 BRA P1, `(.L_x_1781) ;  /* 0x0000000000100947 */ /* 0x000fea0000800000 */
[----:B------:R-:W-:-:S07]  /*0580*/  MOV R0, 0x5a0 ;  /* 0x000005a000007802 */ /* 0x000fce0000000f00 */
[----:B-----5:R-:W-:Y:S05]  /*0590*/  CALL.REL.NOINC `($__internal_29_$__cuda_sm20_div_rn_f64_full) ;  /* 0x0000000000d07944 */ /* 0x020fea0003c00000 */
[----:B------:R-:W-:Y:S02]  /*05a0*/  IMAD.MOV.U32 R24, RZ, RZ, R26 ;  /* 0x000000ffff187224 */ /* 0x000fe400078e001a */
[----:B------:R-:W-:-:S07]  /*05b0*/  IMAD.MOV.U32 R25, RZ, RZ, R27 ;  /* 0x000000ffff197224 */ /* 0x000fce00078e001b */
.L_x_1781:
[----:B------:R-:W-:Y:S05]  /*05c0*/  BSYNC.RECONVERGENT B0 ;  /* 0x0000000000007941 */ /* 0x000fea0003800200 */
.L_x_1780:
[----:B------:R-:W0:Y:S02]  /*05d0*/  LDC.64 R26, c[0x0][0x3b0] ;  /* 0x0000ec00ff1a7b82 */ /* 0x000e240000000a00 */
[----:B0-----:R-:W-:-:S05]  /*05e0*/  IMAD.WIDE.U32 R26, R33, 0x8, R26 ;  /* 0x00000008211a7825 */ /* 0x001fca00078e001a */
[----:B------:R-:W2:Y:S01]  /*05f0*/  LDG.E.64 R4, desc[UR36][R26.64] ;  /* 0x000000241a047981 */ /* 0x000ea2000c1e1b00 */
[----:B------:R-:W0:Y:S01]  /*0600*/  MUFU.RCP64H R35, 3.1415920257568359375 ;  /* 0x400921fb00237908 */ /* 0x000e220000001800 */
[----:B------:R-:W-:Y:S01]  /*0610*/  IMAD.MOV.U32 R20, RZ, RZ, 0x54442d18 ;  /* 0x54442d18ff147424 */ /* 0x000fe200078e00ff */
[----:B------:R-:W-:Y:S01]  /*0620*/  BSSY.RECONVERGENT B0, `(.L_x_1782) ;  /* 0x0000015000007945 */ /* 0x000fe20003800200 */
[----:B------:R-:W-:Y:S01]  /*0630*/  IMAD.MOV.U32 R21, RZ, RZ, 0x400921fb ;  /* 0x400921fbff157424 */ /* 0x000fe200078e00ff */
[----:B------:R-:W-:Y:S01]  /*0640*/  DMUL R24, R24, 360 ;  /* 0x4076800018187828 */ /* 0x000fe20000000000 */
[----:B------:R-:W-:-:S06]  /*0650*/  IMAD.MOV.U32 R34, RZ, RZ, 0x1 ;  /* 0x00000001ff227424 */ /* 0x000fcc00078e00ff */
        /* <DEDUP_REMOVED lines=13> */
[----:B------:R-:W-:Y:S01]  /*0730*/  IMAD.MOV.U32 R20, RZ, RZ, R4 ;  /* 0x000000ffff147224 */ /* 0x000fe200078e0004 */
[----:B------:R-:W-:Y:S01]  /*0740*/  MOV R0, 0x770 ;  /* 0x0000077000007802 */ /* 0x000fe20000000f00 */
[----:B------:R-:W-:-:S07]  /*0750*/  IMAD.MOV.U32 R21, RZ, RZ, R5 ;  /* 0x000000ffff157224 */ /* 0x000fce00078e0005 */
[----:B-----5:R-:W-:Y:S05]  /*0760*/  CALL.REL.NOINC `($__internal_29_$__cuda_sm20_div_rn_f64_full) ;  /* 0x00000000005c7944 */ /* 0x020fea0003c00000 */
.L_x_1783:
[----:B------:R-:W-:Y:S05]  /*0770*/  BSYNC.RECONVERGENT B0 ;  /* 0x0000000000007941 */ /* 0x000fea0003800200 */
.L_x_1782:
[----:B------:R-:W-:Y:S01]  /*0780*/  DMUL R26, R26, 360 ;  /* 0x407680001a1a7828 */ /* 0x000fe20000000000 */
[----:B------:R-:W-:Y:S01]  /*0790*/  MOV R0, 0x1d0 ;  /* 0x000001d000007802 */ /* 0x000fe20000000f00 */
[----:B-----5:R0:W-:Y:S01]  /*07a0*/  STL.128 [R1], R8 ;  /* 0x0000000801007387 */ /* 0x0201e20000100c00 */
[----:B------:R-:W1:Y:S01]  /*07b0*/  LDCU.64 UR4, c[0x4][0x170] ;  /* 0x01002e00ff0477ac */ /* 0x000e620008000a00 */
[----:B------:R-:W-:Y:S01]  /*07c0*/  IMAD.MOV.U32 R6, RZ, RZ, R28 ;  /* 0x000000ffff067224 */ /* 0x000fe200078e001c */
[----:B------:R0:W2:Y:S01]  /*07d0*/  LDC.64 R34, c[0x4][R0] ;  /* 0x0100000000227b82 */ /* 0x0000a20000000a00 */
[----:B------:R0:W-:Y:S01]  /*07e0*/  STL.128 [R1+0x10], R12 ;  /* 0x0000100c01007387 */ /* 0x0001e20000100c00 */
[----:B------:R-:W-:-:S03]  /*07f0*/  IMAD.MOV.U32 R7, RZ, RZ, R2 ;  /* 0x000000ffff077224 */ /* 0x000fc600078e0002 */
[----:B------:R0:W-:Y:S01]  /*0800*/  STL.128 [R1+0x20], R24 ;  /* 0x0000201801007387 */ /* 0x0001e20000100c00 */
[----:B-1----:R-:W-:Y:S01]  /*0810*/  IMAD.U32 R4, RZ, RZ, UR4 ;  /* 0x00000004ff047e24 */ /* 0x002fe2000f8e00ff */
[----:B------:R-:W-:-:S07]  /*0820*/  MOV R5, UR5 ;  /* 0x0000000500057c02 */ /* 0x000fce0008000f00 */
[----:B------:R-:W-:-:S07]  /*0830*/  LEPC R20, `(.L_x_1777) ;  /* 0x000000001014794e */ /* 0x000fce0000000000 */
[----:B0-2---:R-:W-:Y:S05]  /*0840*/  CALL.ABS.NOINC R34 ;  /* 0x0000000022007343 */ /* 0x005fea0003c00000 */
.L_x_1777:
[----:B-1----:R-:W-:Y:S05]  /*0850*/  BSYNC.RECONVERGENT B6 ;  /* 0x0000000000067941 */ /* 0x002fea0003800200 */
.L_x_1776:
[----:B------:R-:W-:-:S13]  /*0860*/  ISETP.NE.AND P6, PT, R29, RZ, PT ;  /* 0x000000ff1d00720c */ /* 0x000fda0003fc5270 */
[----:B------:R-:W-:Y:S05]  /*0870*/  @!P6 BRA `(.L_x_1784) ;  /* 0xfffffff80054e947 */ /* 0x000fea000383ffff */
.L_x_1775:
[----:B-12---:R-:W-:Y:S05]  /*0880*/  BSYNC.RECONVERGENT B7 ;  /* 0x0000000000077941 */ /* 0x006fea0003800200 */
.L_x_1774:
[----:B------:R-:W0:Y:S01]  /*0890*/  LDCU UR4, c[0x0][0x380] ;  /* 0x00007000ff0477ac */ /* 0x000e220008000800 */
[----:B------:R-:W-:-:S05]  /*08a0*/  VIADD R33, R33, 0x1 ;  /* 0x0000000121217836 */ /* 0x000fca0000000000 */
[----:B0-----:R-:W-:-:S13]  /*08b0*/  ISETP.NE.AND P0, PT, R33, UR4, PT ;  /* 0x0000000421007c0c */ /* 0x001fda000bf05270 */
[----:B------:R-:W-:Y:S05]  /*08c0*/  @P0 BRA `(.L_x_1785) ;  /* 0xfffffff800140947 */ /* 0x000fea000383ffff */
[----:B------:R-:W-:Y:S05]  /*08d0*/  EXIT ;  /* 0x000000000000794d */ /* 0x000fea0003800000 */
        .weak           $__internal_29_$__cuda_sm20_div_rn_f64_full
        .type           $__internal_29_$__cuda_sm20_div_rn_f64_full,@function
        .size           $__internal_29_$__cuda_sm20_div_rn_f64_full,(.L_x_2037 - $__internal_29_$__cuda_sm20_div_rn_f64_full)
$__internal_29_$__cuda_sm20_div_rn_f64_full:
        /* <DEDUP_REMOVED lines=33> */
[----:B------:R-:W-:-:S04]  /*0af0*/  @!P2 LOP3.LUT R37, R27, 0x7ff00000, RZ, 0xc0, !PT ;  /* 0x7ff000001b25a812 */ /* 0x000fc800078ec0ff */
[----:B------:R-:W-:-:S04]  /*0b00*/  IADD3 R34, PT, PT, R37, -0x1, RZ ;  /* 0xffffffff25227810 */ /* 0x000fc80007ffe0ff */
[----:B------:R-:W-:Y:S01]  /*0b10*/  ISETP.GT.U32.AND P0, PT, R34, 0x7feffffe, PT ;  /* 0x7feffffe2200780c */ /* 0x000fe20003f04070 */
[----:B------:R-:W-:-:S05]  /*0b20*/  VIADD R34, R42, 0xffffffff ;  /* 0xffffffff2a227836 */ /* 0x000fca0000000000 */
        /* <DEDUP_REMOVED lines=29> */
.L_x_1787:
        /* <DEDUP_REMOVED lines=16> */
.L_x_1790:
[----:B------:R-:W-:Y:S01]  /*0e00*/  LOP3.LUT R35, R7, 0x80000, RZ, 0xfc, !PT ;  /* 0x0008000007237812 */ /* 0x000fe200078efcff */
[----:B------:R-:W-:Y:S01]  /*0e10*/  IMAD.MOV.U32 R34, RZ, RZ, R6 ;  /* 0x000000ffff227224 */ /* 0x000fe200078e0006 */
[----:B------:R-:W-:Y:S06]  /*0e20*/  BRA `(.L_x_1788) ;  /* 0x0000000000087947 */ /* 0x000fec0003800000 */
.L_x_1789:
[----:B------:R-:W-:Y:S01]  /*0e30*/  LOP3.LUT R35, R21, 0x80000, RZ, 0xfc, !PT ;  /* 0x0008000015237812 */ /* 0x000fe200078efcff */
[----:B------:R-:W-:-:S07]  /*0e40*/  IMAD.MOV.U32 R34, RZ, RZ, R20 ;  /* 0x000000ffff227224 */ /* 0x000fce00078e0014 */
.L_x_1788:
[----:B------:R-:W-:Y:S05]  /*0e50*/  BSYNC.RECONVERGENT B1 ;  /* 0x0000000000017941 */ /* 0x000fea0003800200 */
.L_x_1786:
[----:B------:R-:W-:Y:S02]  /*0e60*/  IMAD.MOV.U32 R4, RZ, RZ, R0 ;  /* 0x000000ffff047224 */ /* 0x000fe400078e0000 */
[----:B------:R-:W-:Y:S02]  /*0e70*/  IMAD.MOV.U32 R5, RZ, RZ, 0x0 ;  /* 0x00000000ff057424 */ /* 0x000fe400078e00ff */
[----:B------:R-:W-:Y:S02]  /*0e80*/  IMAD.MOV.U32 R26, RZ, RZ, R34 ;  /* 0x000000ffff1a7224 */ /* 0x000fe400078e0022 */
[----:B------:R-:W-:Y:S01]  /*0e90*/  IMAD.MOV.U32 R27, RZ, RZ, R35 ;  /* 0x000000ffff1b7224 */ /* 0x000fe200078e0023 */
[----:B------:R-:W-:Y:S06]  /*0ea0*/  RET.REL.NODEC R4 `(_Z20check_double_custom3iPdS_S_S_S_S_) ;  /* 0xfffffff004547950 */ /* 0x000fec0003c3ffff */
.L_x_1791:
        /* <DEDUP_REMOVED lines=13> */
.L_x_2037:


//--------------------- .text._Z21check_double_custom22iPdS_S_S_S_S_ --------------------------
	.section	.text._Z21check_double_custom22iPdS_S_S_S_S_,"ax",@progbits
	.align	128
        .global         _Z21check_double_custom22iPdS_S_S_S_S_
        .type           _Z21check_double_custom22iPdS_S_S_S_S_,@function
        .size           _Z21check_double_custom22iPdS_S_S_S_S_,(.L_x_2090 - _Z21check_double_custom22iPdS_S_S_S_S_)
        .other          _Z21check_double_custom22iPdS_S_S_S_S_,@"STO_CUDA_ENTRY STV_DEFAULT"
_Z21check_double_custom22iPdS_S_S_S_S_:
.text._Z21check_double_custom22iPdS_S_S_S_S_:
        /* <DEDUP_REMOVED lines=18> */
.L_x_1797:
        /* <DEDUP_REMOVED lines=9> */
[----:B0-----:R-:W-:-:S04]  /*01b0*/  IMAD.WIDE.U32 R30, R18, 0x8, R30 ;  /* 0x00000008121e7825 */ /* 0x001fc800078e001e */
[----:B---3--:R-:W-:-:S04]  /*01c0*/  IMAD.WIDE.U32 R28, R18, 0x8, R28 ;  /* 0x00000008121c7825 */ /* 0x008fc800078e001c */
[----:B----4-:R-:W-:-:S04]  /*01d0*/  IMAD.WIDE.U32 R26, R18, 0x8, R26 ;  /* 0x00000008121a7825 */ /* 0x010fc800078e001a */
[----:B-----5:R-:W-:-:S07]  /*01e0*/  IMAD.WIDE.U32 R24, R18, 0x8, R24 ;  /* 0x0000000812187825 */ /* 0x020fce00078e0018 */
.L_x_1796:
[----:B------:R-:W-:Y:S01]  /*01f0*/  ISETP.NE.AND P0, PT, R17, R18, PT ;  /* 0x000000121100720c */ /* 0x000fe20003f05270 */
[----:B------:R-:W-:Y:S01]  /*0200*/  BSSY.RECONVERGENT B6, `(.L_x_1794) ;  /* 0x000001e000067945 */ /* 0x000fe20003800200 */
[----:B------:R-:W-:-:S04]  /*0210*/  IADD3 R17, PT, PT, R19, R17, RZ ;  /* 0x0000001113117210 */ /* 0x000fc80007ffe0ff */
[----:B--2---:R-:W-:-:S04]  /*0220*/  ISETP.GE.AND P1, PT, R17, UR38, PT ;  /* 0x0000002611007c0c */ /* 0x004fc8000bf26270 */
[----:B------:R-:W-:-:S03]  /*0230*/  P2R R23, PR, RZ, 0x2 ;  /* 0x00000002ff177803 */ /* 0x000fc60000000000 */
[----:B------:R-:W-:Y:S06]  /*0240*/  @P0 BRA `(.L_x_1795) ;  /* 0x0000000000640947 */ /* 0x000fec0003800000 */
[----:B------:R-:W0:Y:S01]  /*0250*/  LDC.64 R20, c[0x0][0x3a0] ;  /* 0x0000e800ff147b82 */ /* 0x000e220000000a00 */
[----:B-1----:R-:W2:Y:S04]  /*0260*/  LDG.E.64 R8, desc[UR36][R26.64] ;  /* 0x000000241a087981 */ /* 0x002ea8000c1e1b00 */
[----:B------:R-:W2:Y:S03]  /*0270*/  LDG.E.64 R10, desc[UR36][R24.64] ;  /* 0x00000024180a7981 */ /* 0x000ea6000c1e1b00 */
[----:B------:R-:W1:Y:S01]  /*0280*/  LDC.64 R4, c[0x0][0x388] ;  /* 0x0000e200ff047b82 */ /* 0x000e620000000a00 */
[----:B------:R-:W3:Y:S04]  /*0290*/  LDG.E.64 R12, desc[UR36][R28.64] ;  /* 0x000000241c0c7981 */ /* 0x000ee8000c1e1b00 */
[----:B------:R-:W4:Y:S01]  /*02a0*/  LDG.E.64 R6, desc[UR36][R30.64] ;  /* 0x000000241e067981 */ /* 0x000f22000c1e1b00 */
[----:B0-----:R-:W-:-:S05]  /*02b0*/  IMAD.WIDE.U32 R20, R18, 0x8, R20 ;  /* 0x0000000812147825 */ /* 0x001fca00078e0014 */
[----:B------:R-:W5:Y:S01]  /*02c0*/  LDG.E.64 R14, desc[UR36][R20.64] ;  /* 0x00000024140e7981 */ /* 0x000f62000c1e1b00 */
[----:B-1----:R-:W-:-:S06]  /*02d0*/  IMAD.WIDE.U32 R4, R18, 0x8, R4 ;  /* 0x0000000812047825 */ /* 0x002fcc00078e0004 */
[----:B------:R-:W4:Y:S01]  /*02e0*/  LDG.E.64 R4, desc[UR36][R4.64] ;  /* 0x0000002404047981 */ /* 0x000f22000c1e1b00 */
[----:B------:R-:W-:Y:S01]  /*02f0*/  UMOV UR4, 0x54442d18 ;  /* 0x54442d1800047882 */ /* 0x000fe20000000000 */
[----:B------:R-:W-:Y:S01]  /*0300*/  UMOV UR5, 0x400921fb ;  /* 0x400921fb00057882 */ /* 0x000fe20000000000 */
[----:B------:R-:W-:Y:S01]  /*0310*/  MOV R0, 0x1d0 ;  /* 0x000001d000007802 */ /* 0x000fe20000000f00 */
[----:B--2---:R0:W-:Y:S03]  /*0320*/  STL.128 [R1+0x20], R8 ;  /* 0x0000200801007387 */ /* 0x0041e60000100c00 */
[----:B0-----:R0:W1:Y:S01]  /*0330*/  LDC.64 R8, c[0x4][R0] ;  /* 0x0100000000087b82 */ /* 0x0010620000000a00 */
[----:B-----5:R-:W-:Y:S01]  /*0340*/  DADD R14, R14, -UR4 ;  /* 0x800000040e0e7e29 */ /* 0x020fe20008000000 */
[----:B------:R-:W2:Y:S06]  /*0350*/  LDCU.64 UR4, c[0x4][0x170] ;  /* 0x01002e00ff0477ac */ /* 0x000eac0008000a00 */
[----:B---3--:R-:W-:Y:S04]  /*0360*/  STL.128 [R1+0x10], R12 ;  /* 0x0000100c01007387 */ /* 0x008fe80000100c00 */
[----:B----4-:R2:W-:Y:S02]  /*0370*/  STL.128 [R1], R4 ;  /* 0x0000000401007387 */ /* 0x0105e40000100c00 */
[----:B--2---:R-:W-:Y:S01]  /*0380*/  IMAD.U32 R4, RZ, RZ, UR4 ;  /* 0x00000004ff047e24 */ /* 0x004fe2000f8e00ff */
[----:B------:R-:W-:Y:S01]  /*0390*/  MOV R5, UR5 ;  /* 0x0000000500057c02 */ /* 0x000fe20008000f00 */
[----:B------:R-:W-:Y:S01]  /*03a0*/  IMAD.MOV.U32 R6, RZ, RZ, R2 ;  /* 0x000000ffff067224 */ /* 0x000fe200078e0002 */
[----:B01----:R-:W-:-:S07]  /*03b0*/  MOV R7, R16 ;  /* 0x0000001000077202 */ /* 0x003fce0000000f00 */
[----:B------:R-:W-:-:S07]  /*03c0*/  LEPC R20, `(.L_x_1795) ;  /* 0x000000001014794e */ /* 0x000fce0000000000 */
[----:B------:R-:W-:Y:S05]  /*03d0*/  CALL.ABS.NOINC R8 ;  /* 0x0000000008007343 */ /* 0x000fea0003c00000 */
.L_x_1795:
[----:B-1----:R-:W-:Y:S05]  /*03e0*/  BSYNC.RECONVERGENT B6 ;  /* 0x0000000000067941 */ /* 0x002fea0003800200 */
.L_x_1794:
[----:B------:R-:W-:-:S13]  /*03f0*/  ISETP.NE.AND P6, PT, R23, RZ, PT ;  /* 0x000000ff1700720c */ /* 0x000fda0003fc5270 */
[----:B------:R-:W-:Y:S05]  /*0400*/  @!P6 BRA `(.L_x_1796) ;  /* 0xfffffffc0078e947 */ /* 0x000fea000383ffff */
.L_x_1793:
[----:B-12---:R-:W-:Y:S05]  /*0410*/  BSYNC.RECONVERGENT B7 ;  /* 0x0000000000077941 */ /* 0x006fea0003800200 */
.L_x_1792:
[----:B------:R-:W0:Y:S01]  /*0420*/  LDCU UR4, c[0x0][0x380] ;  /* 0x00007000ff0477ac */ /* 0x000e220008000800 */
[----:B------:R-:W-:-:S05]  /*0430*/  VIADD R18, R18, 0x1 ;  /* 0x0000000112127836 */ /* 0x000fca0000000000 */
[----:B0-----:R-:W-:-:S13]  /*0440*/  ISETP.NE.AND P0, PT, R18, UR4, PT ;  /* 0x0000000412007c0c */ /* 0x001fda000bf05270 */
[----:B------:R-:W-:Y:S05]  /*0450*/  @P0 BRA `(.L_x_1797) ;  /* 0xfffffffc00300947 */ /* 0x000fea000383ffff */
[----:B------:R-:W-:Y:S05]  /*0460*/  EXIT ;  /* 0x000000000000794d */ /* 0x000fea0003800000 */
.L_x_1798:
        /* <DEDUP_REMOVED lines=9> */
.L_x_2090:


//--------------------- .text._Z20check_double_custom2iPdS_S_S_S_S_ --------------------------
	.section	.text._Z20check_double_custom2iPdS_S_S_S_S_,"ax",@progbits
	.align	128
        .global         _Z20check_double_custom2iPdS_S_S_S_S_
        .type           _Z20check_double_custom2iPdS_S_S_S_S_,@function
        .size           _Z20check_double_custom2iPdS_S_S_S_S_,(.L_x_2091 - _Z20check_double_custom2iPdS_S_S_S_S_)
        .other          _Z20check_double_custom2iPdS_S_S_S_S_,@"STO_CUDA_ENTRY STV_DEFAULT"
_Z20check_double_custom2iPdS_S_S_S_S_:
.text._Z20check_double_custom2iPdS_S_S_S_S_:
        /* <DEDUP_REMOVED lines=18> */
.L_x_1804:
        /* <DEDUP_REMOVED lines=13> */
.L_x_1803:
        /* <DEDUP_REMOVED lines=8> */
[----:B------:R-:W3:Y:S03]  /*0270*/  LDG.E.64 R12, desc[UR36][R26.64] ;  /* 0x000000241a0c7981 */ /* 0x000ee6000c1e1b00 */
[----:B------:R-:W1:Y:S01]  /*0280*/  LDC.64 R4, c[0x0][0x388] ;  /* 0x0000e200ff047b82 */ /* 0x000e620000000a00 */
[----:B------:R-:W3:Y:S04]  /*0290*/  LDG.E.64 R14, desc[UR36][R24.64] ;  /* 0x00000024180e7981 */ /* 0x000ee8000c1e1b00 */
[----:B------:R-:W4:Y:S01]  /*02a0*/  LDG.E.64 R6, desc[UR36][R30.64] ;  /* 0x000000241e067981 */ /* 0x000f22000c1e1b00 */
[----:B------:R-:W-:Y:S01]  /*02b0*/  MOV R0, 0x1d0 ;  /* 0x000001d000007802 */ /* 0x000fe20000000f00 */
[----:B------:R-:W5:Y:S01]  /*02c0*/  LDCU.64 UR4, c[0x4][0x170] ;  /* 0x01002e00ff0477ac */ /* 0x000f620008000a00 */
[----:B0-----:R-:W-:-:S06]  /*02d0*/  IMAD.WIDE.U32 R10, R18, 0x8, R10 ;  /* 0x00000008120a7825 */ /* 0x001fcc00078e000a */
[----:B------:R-:W2:Y:S01]  /*02e0*/  LDG.E.64 R10, desc[UR36][R10.64] ;  /* 0x000000240a0a7981 */ /* 0x000ea2000c1e1b00 */
[----:B-1----:R-:W-:-:S06]  /*02f0*/  IMAD.WIDE.U32 R4, R18, 0x8, R4 ;  /* 0x0000000812047825 */ /* 0x002fcc00078e0004 */
[----:B------:R-:W4:Y:S04]  /*0300*/  LDG.E.64 R4, desc[UR36][R4.64] ;  /* 0x0000002404047981 */ /* 0x000f28000c1e1b00 */
[----:B---3--:R-:W-:Y:S04]  /*0310*/  STL.128 [R1+0x20], R12 ;  /* 0x0000200c01007387 */ /* 0x008fe80000100c00 */
[----:B--2---:R0:W-:Y:S02]  /*0320*/  STL.128 [R1+0x10], R8 ;  /* 0x0000100801007387 */ /* 0x0041e40000100c00 */
[----:B0-----:R0:W1:Y:S02]  /*0330*/  LDC.64 R8, c[0x4][R0] ;  /* 0x0100000000087b82 */ /* 0x0010640000000a00 */
[----:B----4-:R5:W-:Y:S02]  /*0340*/  STL.128 [R1], R4 ;  /* 0x0000000401007387 */ /* 0x010be40000100c00 */
[----:B-----5:R-:W-:Y:S01]  /*0350*/  IMAD.U32 R4, RZ, RZ, UR4 ;  /* 0x00000004ff047e24 */ /* 0x020fe2000f8e00ff */
[----:B------:R-:W-:Y:S01]  /*0360*/  MOV R5, UR5 ;  /* 0x0000000500057c02 */ /* 0x000fe20008000f00 */
[----:B------:R-:W-:Y:S01]  /*0370*/  IMAD.MOV.U32 R6, RZ, RZ, R2 ;  /* 0x000000ffff067224 */ /* 0x000fe200078e0002 */
[----:B0-----:R-:W-:-:S07]  /*0380*/  MOV R7, R16 ;  /* 0x0000001000077202 */ /* 0x001fce0000000f00 */
[----:B------:R-:W-:-:S07]  /*0390*/  LEPC R20, `(.L_x_1802) ;  /* 0x000000001014794e */ /* 0x000fce0000000000 */
[----:B-1----:R-:W-:Y:S05]  /*03a0*/  CALL.ABS.NOINC R8 ;  /* 0x0000000008007343 */ /* 0x002fea0003c00000 */
.L_x_1802:
[----:B-1----:R-:W-:Y:S05]  /*03b0*/  BSYNC.RECONVERGENT B6 ;  /* 0x0000000000067941 */ /* 0x002fea0003800200 */
.L_x_1801:
[----:B------:R-:W-:-:S13]  /*03c0*/  ISETP.NE.AND P6, PT, R23, RZ, PT ;  /* 0x000000ff1700720c */ /* 0x000fda0003fc5270 */
[----:B------:R-:W-:Y:S05]  /*03d0*/  @!P6 BRA `(.L_x_1803) ;  /* 0xfffffffc0084e947 */ /* 0x000fea000383ffff */
.L_x_1800:
[----:B-12---:R-:W-:Y:S05]  /*03e0*/  BSYNC.RECONVERGENT B7 ;  /* 0x0000000000077941 */ /* 0x006fea0003800200 */
.L_x_1799:
[----:B------:R-:W0:Y:S01]  /*03f0*/  LDCU UR4, c[0x0][0x380] ;  /* 0x00007000ff0477ac */ /* 0x000e220008000800 */
[----:B------:R-:W-:-:S05]  /*0400*/  VIADD R18, R18, 0x1 ;  /* 0x0000000112127836 */ /* 0x000fca0000000000 */
[----:B0-----:R-:W-:-:S13]  /*0410*/  ISETP.NE.AND P0, PT, R18, UR4, PT ;  /* 0x0000000412007c0c */ /* 0x001fda000bf05270 */
[----:B------:R-:W-:Y:S05]  /*0420*/  @P0 BRA `(.L_x_1804) ;  /* 0xfffffffc003c0947 */ /* 0x000fea000383ffff */
[----:B------:R-:W-:Y:S05]  /*0430*/  EXIT ;  /* 0x000000000000794d */ /* 0x000fea0003800000 */
.L_x_1805:
        /* <DEDUP_REMOVED lines=12> */
.L_x_2091:


//--------------------- .text._Z19check_double_customiPdS_ --------------------------
	.section	.text._Z19check_double_customiPdS_,"ax",@progbits
	.align	128
        .global         _Z19check_double_customiPdS_
        .type           _Z19check_double_customiPdS_,@function
        .size           _Z19check_double_customiPdS_,(.L_x_2092 - _Z19check_double_customiPdS_)
        .other          _Z19check_double_customiPdS_,@"STO_CUDA_ENTRY STV_DEFAULT"
_Z19check_double_customiPdS_:
.text._Z19check_double_customiPdS_:
        /* <DEDUP_REMOVED lines=18> */
.L_x_1811:
[----:B------:R-:W0:Y:S01]  /*0120*/  LDCU UR4, c[0x0][0x380] ;  /* 0x00007000ff0477ac */ /* 0x000e220008000800 */
[----:B------:R-:W-:Y:S01]  /*0130*/  BSSY.RECONVERGENT B7, `(.L_x_1806) ;  /* 0x000001d000077945 */ /* 0x000fe20003800200 */
[----:B0-----:R-:W-:-:S13]  /*0140*/  ISETP.GE.AND P0, PT, R19, UR4, PT ;  /* 0x0000000413007c0c */ /* 0x001fda000bf06270 */
[----:B------:R-:W-:Y:S05]  /*0150*/  @P0 BRA `(.L_x_1807) ;  /* 0x0000000000680947 */ /* 0x000fea0003800000 */
[----:B------:R-:W0:Y:S01]  /*0160*/  LDC.64 R26, c[0x0][0x388] ;  /* 0x0000e200ff1a7b82 */ /* 0x000e220000000a00 */
[----:B------:R-:W-:-:S07]  /*0170*/  MOV R17, R19 ;  /* 0x0000001300117202 */ /* 0x000fce0000000f00 */
[----:B------:R-:W3:Y:S01]  /*0180*/  LDC.64 R24, c[0x0][0x390] ;  /* 0x0000e400ff187b82 */ /* 0x000ee20000000a00 */
[----:B0-----:R-:W-:-:S04]  /*0190*/  IMAD.WIDE.U32 R26, R22, 0x8, R26 ;  /* 0x00000008161a7825 */ /* 0x001fc800078e001a */
[----:B---3--:R-:W-:-:S07]  /*01a0*/  IMAD.WIDE.U32 R24, R22, 0x8, R24 ;  /* 0x0000000816187825 */ /* 0x008fce00078e0018 */
.L_x_1810:
[----:B------:R-:W-:Y:S01]  /*01b0*/  ISETP.NE.AND P0, PT, R17, R22, PT ;  /* 0x000000161100720c */ /* 0x000fe20003f05270 */
[----:B------:R-:W-:Y:S01]  /*01c0*/  IMAD.IADD R17, R18, 0x1, R17 ;  /* 0x0000000112117824 */ /* 0x000fe200078e0211 */
[----:B------:R-:W-:Y:S04]  /*01d0*/  BSSY.RECONVERGENT B6, `(.L_x_1808) ;  /* 0x0000010000067945 */ /* 0x000fe80003800200 */
[----:B--2---:R-:W-:-:S04]  /*01e0*/  ISETP.GE.AND P1, PT, R17, UR38, PT ;  /* 0x0000002611007c0c */ /* 0x004fc8000bf26270 */
[----:B------:R-:W-:-:S03]  /*01f0*/  P2R R23, PR, RZ, 0x2 ;  /* 0x00000002ff177803 */ /* 0x000fc60000000000 */
[----:B------:R-:W-:Y:S06]  /*0200*/  @P0 BRA `(.L_x_1809) ;  /* 0x0000000000300947 */ /* 0x000fec0003800000 */
[----:B-1----:R-:W2:Y:S04]  /*0210*/  LDG.E.64 R8, desc[UR36][R26.64] ;  /* 0x000000241a087981 */ /* 0x002ea8000c1e1b00 */
[----:B------:R-:W2:Y:S01]  /*0220*/  LDG.E.64 R10, desc[UR36][R24.64] ;  /* 0x00000024180a7981 */ /* 0x000ea2000c1e1b00 */
[----:B------:R-:W-:Y:S01]  /*0230*/  MOV R12, 0x1d0 ;  /* 0x000001d0000c7802 */ /* 0x000fe20000000f00 */
[----:B------:R-:W0:Y:S01]  /*0240*/  LDCU.64 UR4, c[0x4][0x168] ;  /* 0x01002d00ff0477ac */ /* 0x000e220008000a00 */
[----:B------:R-:W-:Y:S02]  /*0250*/  IMAD.MOV.U32 R6, RZ, RZ, R16 ;  /* 0x000000ffff067224 */ /* 0x000fe400078e0010 */
[----:B------:R-:W-:Y:S02]  /*0260*/  IMAD.MOV.U32 R7, RZ, RZ, R2 ;  /* 0x000000ffff077224 */ /* 0x000fe400078e0002 */
[----:B------:R-:W1:Y:S01]  /*0270*/  LDC.64 R12, c[0x4][R12] ;  /* 0x010000000c0c7b82 */ /* 0x000e620000000a00 */
[----:B0-----:R-:W-:Y:S01]  /*0280*/  IMAD.U32 R4, RZ, RZ, UR4 ;  /* 0x00000004ff047e24 */ /* 0x001fe2000f8e00ff */
[----:B------:R-:W-:Y:S01]  /*0290*/  MOV R5, UR5 ;  /* 0x0000000500057c02 */ /* 0x000fe20008000f00 */
[----:B-12---:R0:W-:Y:S06]  /*02a0*/  STL.128 [R1], R8 ;  /* 0x0000000801007387 */ /* 0x0061ec0000100c00 */
[----:B------:R-:W-:-:S07]  /*02b0*/  LEPC R20, `(.L_x_1809) ;  /* 0x000000001014794e */ /* 0x000fce0000000000 */
[----:B0-----:R-:W-:Y:S05]  /*02c0*/  CALL.ABS.NOINC R12 ;  /* 0x000000000c007343 */ /* 0x001fea0003c00000 */
.L_x_1809:
[----:B-1----:R-:W-:Y:S05]  /*02d0*/  BSYNC.RECONVERGENT B6 ;  /* 0x0000000000067941 */ /* 0x002fea0003800200 */
.L_x_1808:
[----:B------:R-:W-:-:S13]  /*02e0*/  ISETP.NE.AND P6, PT, R23, RZ, PT ;  /* 0x000000ff1700720c */ /* 0x000fda0003fc5270 */
[----:B------:R-:W-:Y:S05]  /*02f0*/  @!P6 BRA `(.L_x_1810) ;  /* 0xfffffffc00ace947 */ /* 0x000fea000383ffff */
.L_x_1807:
[----:B-12---:R-:W-:Y:S05]  /*0300*/  BSYNC.RECONVERGENT B7 ;  /* 0x0000000000077941 */ /* 0x006fea0003800200 */
.L_x_1806:
[----:B------:R-:W0:Y:S01]  /*0310*/  LDCU UR4, c[0x0][0x380] ;  /* 0x00007000ff0477ac */ /* 0x000e220008000800 */
[----:B------:R-:W-:-:S04]  /*0320*/  IADD3 R22, PT, PT, R22, 0x1, RZ ;  /* 0x0000000116167810 */ /* 0x000fc80007ffe0ff */
[----:B0-----:R-:W-:-:S13]  /*0330*/  ISETP.NE.AND P0, PT, R22, UR4, PT ;  /* 0x0000000416007c0c */ /* 0x001fda000bf05270 */
[----:B------:R-:W-:Y:S05]  /*0340*/  @P0 BRA `(.L_x_1811) ;  /* 0xfffffffc00740947 */ /* 0x000fea000383ffff */
[----:B------:R-:W-:Y:S05]  /*0350*/  EXIT ;  /* 0x000000000000794d */ /* 0x000fea0003800000 */
.L_x_1812:
        /* <DEDUP_REMOVED lines=10> */
.L_x_2092:


//--------------------- .text._Z16check_double_sciiPd --------------------------
	.section	.text._Z16check_double_sciiPd,"ax",@progbits
	.align	128
        .global         _Z16check_double_sciiPd
        .type           _Z16check_double_sciiPd,@function
        .size           _Z16check_double_sciiPd,(.L_x_2093 - _Z16check_double_sciiPd)
        .other          _Z16check_double_sciiPd,@"STO_CUDA_ENTRY STV_DEFAULT"
_Z16check_double_sciiPd:
.text._Z16check_double_sciiPd:
        /* <DEDUP_REMOVED lines=18> */
.L_x_1818:
[----:B------:R-:W0:Y:S01]  /*0120*/  LDCU UR4, c[0x0][0x380] ;  /* 0x00007000ff0477ac */ /* 0x000e220008000800 */
[----:B------:R-:W-:Y:S01]  /*0130*/  BSSY.RECONVERGENT B7, `(.L_x_1813) ;  /* 0x000001a000077945 */ /* 0x000fe20003800200 */
[----:B0-----:R-:W-:-:S13]  /*0140*/  ISETP.GE.AND P0, PT, R22, UR4, PT ;  /* 0x0000000416007c0c */ /* 0x001fda000bf06270 */
[----:B------:R-:W-:Y:S05]  /*0150*/  @P0 BRA `(.L_x_1814) ;  /* 0x00000000005c0947 */ /* 0x000fea0003800000 */
[----:B------:R-:W0:Y:S01]  /*0160*/  LDC.64 R16, c[0x0][0x388] ;  /* 0x0000e200ff107b82 */ /* 0x000e220000000a00 */
[----:B------:R-:W-:Y:S01]  /*0170*/  MOV R25, R22 ;  /* 0x0000001600197202 */ /* 0x000fe20000000f00 */
[----:B0-----:R-:W-:-:S07]  /*0180*/  IMAD.WIDE.U32 R16, R23, 0x8, R16 ;  /* 0x0000000817107825 */ /* 0x001fce00078e0010 */
.L_x_1817:
[----:B------:R-:W-:Y:S01]  /*0190*/  ISETP.NE.AND P0, PT, R25, R23, PT ;  /* 0x000000171900720c */ /* 0x000fe20003f05270 */
[----:B------:R-:W-:Y:S01]  /*01a0*/  IMAD.IADD R25, R24, 0x1, R25 ;  /* 0x0000000118197824 */ /* 0x000fe200078e0219 */
[----:B------:R-:W-:Y:S04]  /*01b0*/  BSSY.RECONVERGENT B6, `(.L_x_1815) ;  /* 0x000000f000067945 */ /* 0x000fe80003800200 */
[----:B--2---:R-:W-:-:S04]  /*01c0*/  ISETP.GE.AND P1, PT, R25, UR38, PT ;  /* 0x0000002619007c0c */ /* 0x004fc8000bf26270 */
[----:B------:R-:W-:-:S03]  /*01d0*/  P2R R26, PR, RZ, 0x2 ;  /* 0x00000002ff1a7803 */ /* 0x000fc60000000000 */
[----:B------:R-:W-:Y:S06]  /*01e0*/  @P0 BRA `(.L_x_1816) ;  /* 0x00000000002c0947 */ /* 0x000fec0003800000 */
[----:B-1----:R-:W2:Y:S01]  /*01f0*/  LDG.E.64 R8, desc[UR36][R16.64] ;  /* 0x0000002410087981 */ /* 0x002ea2000c1e1b00 */
[----:B------:R-:W-:Y:S01]  /*0200*/  MOV R2, 0x1d0 ;  /* 0x000001d000027802 */ /* 0x000fe20000000f00 */
[----:B------:R-:W0:Y:S01]  /*0210*/  LDCU.64 UR4, c[0x4][0x160] ;  /* 0x01002c00ff0477ac */ /* 0x000e220008000a00 */
[----:B------:R-:W-:Y:S02]  /*0220*/  IMAD.MOV.U32 R6, RZ, RZ, R18 ;  /* 0x000000ffff067224 */ /* 0x000fe400078e0012 */
[----:B------:R-:W-:Y:S02]  /*0230*/  IMAD.MOV.U32 R7, RZ, RZ, R19 ;  /* 0x000000ffff077224 */ /* 0x000fe400078e0013 */
[----:B------:R-:W1:Y:S01]  /*0240*/  LDC.64 R2, c[0x4][R2] ;  /* 0x0100000002027b82 */ /* 0x000e620000000a00 */
[----:B0-----:R-:W-:Y:S01]  /*0250*/  IMAD.U32 R4, RZ, RZ, UR4 ;  /* 0x00000004ff047e24 */ /* 0x001fe2000f8e00ff */
[----:B------:R-:W-:Y:S01]  /*0260*/  MOV R5, UR5 ;  /* 0x0000000500057c02 */ /* 0x000fe20008000f00 */
[----:B-12---:R0:W-:Y:S06]  /*0270*/  STL.64 [R1], R8 ;  /* 0x0000000801007387 */ /* 0x0061ec0000100a00 */
[----:B------:R-:W-:-:S07]  /*0280*/  LEPC R20, `(.L_x_1816) ;  /* 0x000000001014794e */ /* 0x000fce0000000000 */
[----:B0-----:R-:W-:Y:S05]  /*0290*/  CALL.ABS.NOINC R2 ;  /* 0x0000000002007343 */ /* 0x001fea0003c00000 */
.L_x_1816:
[----:B-1----:R-:W-:Y:S05]  /*02a0*/  BSYNC.RECONVERGENT B6 ;  /* 0x0000000000067941 */ /* 0x002fea0003800200 */
.L_x_1815:
[----:B------:R-:W-:-:S13]  /*02b0*/  ISETP.NE.AND P6, PT, R26, RZ, PT ;  /* 0x000000ff1a00720c */ /* 0x000fda0003fc5270 */
[----:B------:R-:W-:Y:S05]  /*02c0*/  @!P6 BRA `(.L_x_1817) ;  /* 0xfffffffc00b0e947 */ /* 0x000fea000383ffff */
.L_x_1814:
[----:B-12---:R-:W-:Y:S05]  /*02d0*/  BSYNC.RECONVERGENT B7 ;  /* 0x0000000000077941 */ /* 0x006fea0003800200 */
.L_x_1813:
[----:B------:R-:W0:Y:S01]  /*02e0*/  LDCU UR4, c[0x0][0x380] ;  /* 0x00007000ff0477ac */ /* 0x000e220008000800 */
[----:B------:R-:W-:-:S04]  /*02f0*/  IADD3 R23, PT, PT, R23, 0x1, RZ ;  /* 0x0000000117177810 */ /* 0x000fc80007ffe0ff */
[----:B0-----:R-:W-:-:S13]  /*0300*/  ISETP.NE.AND P0, PT, R23, UR4, PT ;  /* 0x0000000417007c0c */ /* 0x001fda000bf05270 */
[----:B------:R-:W-:Y:S05]  /*0310*/  @P0 BRA `(.L_x_1818) ;  /* 0xfffffffc00800947 */ /* 0x000fea000383ffff */
[----:B------:R-:W-:Y:S05]  /*0320*/  EXIT ;  /* 0x000000000000794d */ /* 0x000fea0003800000 */
.L_x_1819:
        /* <DEDUP_REMOVED lines=13> */
.L_x_2093:


//--------------------- .text._Z16check_double_iniiPd --------------------------
	.section	.text._Z16check_double_iniiPd,"ax",@progbits
	.align	128
        .global         _Z16check_double_iniiPd
        .type           _Z16check_double_iniiPd,@function
        .size           _Z16check_double_iniiPd,(.L_x_2094 - _Z16check_double_iniiPd)
        .other          _Z16check_double_iniiPd,@"STO_CUDA_ENTRY STV_DEFAULT"
_Z16check_double_iniiPd:
.text._Z16check_double_iniiPd:
        /* <DEDUP_REMOVED lines=12> */
[----:B------:R-:W-:Y:S01]  /*00c0*/  IMAD.HI R23, R23, 0x55555556, RZ ;  /* 0x5555555617177827 */ /* 0x000fe200078e02ff */
[----:B------:R-:W1:Y:S03]  /*00d0*/  LDCU.64 UR36, c[0x0][0x358] ;  /* 0x00006b00ff2477ac */ /* 0x000e660008000a00 */
[C---:B----4-:R-:W-:Y:S01]  /*00e0*/  IMAD R25, R22.reuse, UR6, R25 ;  /* 0x0000000616197c24 */ /* 0x050fe2000f8e0219 */
[----:B------:R-:W-:Y:S01]  /*00f0*/  LEA.HI R23, R23, R23, RZ, 0x1 ;  /* 0x0000001717177211 */ /* 0x000fe200078f08ff */
[----:B------:R-:W-:Y:S01]  /*0100*/  IMAD.X R2, RZ, RZ, UR5, P1 ;  /* 0x00000005ff027e24 */ /* 0x000fe200088e06ff */
[----:B------:R-:W2:Y:S01]  /*0110*/  LDCU UR38, c[0x0][0x380] ;  /* 0x00007000ff2677ac */ /* 0x000ea20008000800 */
[----:B------:R-:W-:Y:S02]  /*0120*/  IMAD.MOV.U32 R24, RZ, RZ, RZ ;  /* 0x000000ffff187224 */ /* 0x000fe400078e00ff */
[----:B0-----:R-:W-:-:S07]  /*0130*/  IMAD R22, R22, UR4, RZ ;  /* 0x0000000416167c24 */ /* 0x001fce000f8e02ff */
.L_x_1825:
[----:B------:R-:W0:Y:S01]  /*0140*/  LDCU UR4, c[0x0][0x380] ;  /* 0x00007000ff0477ac */ /* 0x000e220008000800 */
[----:B------:R-:W-:Y:S01]  /*0150*/  BSSY.RECONVERGENT B7, `(.L_x_1820) ;  /* 0x000001f000077945 */ /* 0x000fe20003800200 */
[----:B0-----:R-:W-:-:S13]  /*0160*/  ISETP.GE.AND P0, PT, R25, UR4, PT ;  /* 0x0000000419007c0c */ /* 0x001fda000bf06270 */
[----:B------:R-:W-:Y:S05]  /*0170*/  @P0 BRA `(.L_x_1821) ;  /* 0x0000000000700947 */ /* 0x000fea0003800000 */
[----:B------:R-:W0:Y:S01]  /*0180*/  LDC.64 R16, c[0x0][0x388] ;  /* 0x0000e200ff107b82 */ /* 0x000e220000000a00 */
[----:B------:R-:W-:Y:S01]  /*0190*/  IMAD R3, R24, 0x3, RZ ;  /* 0x0000000318037824 */ /* 0x000fe200078e02ff */
[----:B------:R-:W-:-:S03]  /*01a0*/  MOV R19, R25 ;  /* 0x0000001900137202 */ /* 0x000fc60000000f00 */
[----:B0-----:R-:W-:-:S07]  /*01b0*/  IMAD.WIDE.U32 R16, R3, 0x8, R16 ;  /* 0x0000000803107825 */ /* 0x001fce00078e0010 */
.L_x_1824:
        /* <DEDUP_REMOVED lines=11> */
[----:B------:R-:W-:-:S02]  /*0270*/  IMAD.MOV.U32 R6, RZ, RZ, R18 ;  /* 0x000000ffff067224 */ /* 0x000fc400078e0012 */
[----:B------:R-:W-:Y:S02]  /*0280*/  IMAD.MOV.U32 R7, RZ, RZ, R2 ;  /* 0x000000ffff077224 */ /* 0x000fe400078e0002 */
[----:B------:R-:W1:Y:S01]  /*0290*/  LDC.64 R8, c[0x4][R8] ;  /* 0x0100000008087b82 */ /* 0x000e620000000a00 */
[----:B0-----:R-:W-:Y:S01]  /*02a0*/  IMAD.U32 R4, RZ, RZ, UR4 ;  /* 0x00000004ff047e24 */ /* 0x001fe2000f8e00ff */
[----:B------:R-:W-:Y:S01]  /*02b0*/  MOV R5, UR5 ;  /* 0x0000000500057c02 */ /* 0x000fe20008000f00 */
[----:B--2---:R0:W-:Y:S04]  /*02c0*/  STL.64 [R1], R10 ;  /* 0x0000000a01007387 */ /* 0x0041e80000100a00 */
[----:B---3--:R0:W-:Y:S04]  /*02d0*/  STL.64 [R1+0x8], R12 ;  /* 0x0000080c01007387 */ /* 0x0081e80000100a00 */
[----:B-1--4-:R0:W-:Y:S02]  /*02e0*/  STL.64 [R1+0x10], R14 ;  /* 0x0000100e01007387 */ /* 0x0121e40000100a00 */
[----:B------:R-:W-:-:S07]  /*02f0*/  LEPC R20, `(.L_x_1823) ;  /* 0x000000001014794e */ /* 0x000fce0000000000 */
[----:B0-----:R-:W-:Y:S05]  /*0300*/  CALL.ABS.NOINC R8 ;  /* 0x0000000008007343 */ /* 0x001fea0003c00000 */
.L_x_1823:
[----:B-1----:R-:W-:Y:S05]  /*0310*/  BSYNC.RECONVERGENT B6 ;  /* 0x0000000000067941 */ /* 0x002fea0003800200 */
.L_x_1822:
[----:B------:R-:W-:-:S13]  /*0320*/  ISETP.NE.AND P6, PT, R26, RZ, PT ;  /* 0x000000ff1a00720c */ /* 0x000fda0003fc5270 */
[----:B------:R-:W-:Y:S05]  /*0330*/  @!P6 BRA `(.L_x_1824) ;  /* 0xfffffffc00a0e947 */ /* 0x000fea000383ffff */
.L_x_1821:
[----:B-12---:R-:W-:Y:S05]  /*0340*/  BSYNC.RECONVERGENT B7 ;  /* 0x0000000000077941 */ /* 0x006fea0003800200 */
.L_x_1820:
[----:B------:R-:W-:-:S04]  /*0350*/  IADD3 R24, PT, PT, R24, 0x1, RZ ;  /* 0x0000000118187810 */ /* 0x000fc80007ffe0ff */
[----:B------:R-:W-:-:S13]  /*0360*/  ISETP.NE.AND P0, PT, R24, R23, PT ;  /* 0x000000171800720c */ /* 0x000fda0003f05270 */
[----:B------:R-:W-:Y:S05]  /*0370*/  @P0 BRA `(.L_x_1825) ;  /* 0xfffffffc00700947 */ /* 0x000fea000383ffff */
[----:B------:R-:W-:Y:S05]  /*0380*/  EXIT ;  /* 0x000000000000794d */ /* 0x000fea0003800000 */
.L_x_1826:
        /* <DEDUP_REMOVED lines=15> */
.L_x_2094:


//--------------------- .text._Z12check_doubleiPd --------------------------
	.section	.text._Z12check_doubleiPd,"ax",@progbits
	.align	128
        .global         _Z12check_doubleiPd
        .type           _Z12check_doubleiPd,@function
        .size           _Z12check_doubleiPd,(.L_x_2095 - _Z12check_doubleiPd)
        .other          _Z12check_doubleiPd,@"STO_CUDA_ENTRY STV_DEFAULT"
_Z12check_doubleiPd:
.text._Z12check_doubleiPd:
        /* <DEDUP_REMOVED lines=18> */
.L_x_1832:
[----:B------:R-:W0:Y:S01]  /*0120*/  LDCU UR4, c[0x0][0x380] ;  /* 0x00007000ff0477ac */ /* 0x000e220008000800 */
[----:B------:R-:W-:Y:S01]  /*0130*/  BSSY.RECONVERGENT B7, `(.L_x_1827) ;  /* 0x000001a000077945 */ /* 0x000fe20003800200 */
[----:B0-----:R-:W-:-:S13]  /*0140*/  ISETP.GE.AND P0, PT, R22, UR4, PT ;  /* 0x0000000416007c0c */ /* 0x001fda000bf06270 */
[----:B------:R-:W-:Y:S05]  /*0150*/  @P0 BRA `(.L_x_1828) ;  /* 0x00000000005c0947 */ /* 0x000fea0003800000 */
[----:B------:R-:W0:Y:S01]  /*0160*/  LDC.64 R16, c[0x0][0x388] ;  /* 0x0000e200ff107b82 */ /* 0x000e220000000a00 */
[----:B------:R-:W-:Y:S01]  /*0170*/  MOV R25, R22 ;  /* 0x0000001600197202 */ /* 0x000fe20000000f00 */
[----:B0-----:R-:W-:-:S07]  /*0180*/  IMAD.WIDE.U32 R16, R23, 0x8, R16 ;  /* 0x0000000817107825 */ /* 0x001fce00078e0010 */
.L_x_1831:
        /* <DEDUP_REMOVED lines=17> */
.L_x_1830:
[----:B-1----:R-:W-:Y:S05]  /*02a0*/  BSYNC.RECONVERGENT B6 ;  /* 0x0000000000067941 */ /* 0x002fea0003800200 */
.L_x_1829:
[----:B------:R-:W-:-:S13]  /*02b0*/  ISETP.NE.AND P6, PT, R26, RZ, PT ;  /* 0x000000ff1a00720c */ /* 0x000fda0003fc5270 */
[----:B------:R-:W-:Y:S05]  /*02c0*/  @!P6 BRA `(.L_x_1831) ;  /* 0xfffffffc00b0e947 */ /* 0x000fea000383ffff */
.L_x_1828:
[----:B-12---:R-:W-:Y:S05]  /*02d0*/  BSYNC.RECONVERGENT B7 ;  /* 0x0000000000077941 */ /* 0x006fea0003800200 */
.L_x_1827:
[----:B------:R-:W0:Y:S01]  /*02e0*/  LDCU UR4, c[0x0][0x380] ;  /* 0x00007000ff0477ac */ /* 0x000e220008000800 */
[----:B------:R-:W-:-:S04]  /*02f0*/  IADD3 R23, PT, PT, R23, 0x1, RZ ;  /* 0x0000000117177810 */ /* 0x000fc80007ffe0ff */
[----:B0-----:R-:W-:-:S13]  /*0300*/  ISETP.NE.AND P0, PT, R23, UR4, PT ;  /* 0x0000000417007c0c */ /* 0x001fda000bf05270 */
[----:B------:R-:W-:Y:S05]  /*0310*/  @P0 BRA `(.L_x_1832) ;  /* 0xfffffffc00800947 */ /* 0x000fea000383ffff */
[----:B------:R-:W-:Y:S05]  /*0320*/  EXIT ;  /* 0x000000000000794d */ /* 0x000fea0003800000 */
.L_x_1833:
        /* <DEDUP_REMOVED lines=13> */
.L_x_2095:


//--------------------- .text._Z16check_int_customiPiS_S_S_S_S_S_S_ --------------------------
	.section	.text._Z16check_int_customiPiS_S_S_S_S_S_S_,"ax",@progbits
	.align	128
        .global         _Z16check_int_customiPiS_S_S_S_S_S_S_
        .type           _Z16check_int_customiPiS_S_S_S_S_S_S_,@function
        .size           _Z16check_int_customiPiS_S_S_S_S_S_S_,(.L_x_2096 - _Z16check_int_customiPiS_S_S_S_S_S_S_)
        .other          _Z16check_int_customiPiS_S_S_S_S_S_S_,@"STO_CUDA_ENTRY STV_DEFAULT"
_Z16check_int_customiPiS_S_S_S_S_S_S_:
.text._Z16check_int_customiPiS_S_S_S_S_S_S_:
        /* <DEDUP_REMOVED lines=18> */
.L_x_1839:
        /* <DEDUP_REMOVED lines=13> */
.L_x_1838:
[----:B------:R-:W-:Y:S01]  /*01f0*/  ISETP.NE.AND P0, PT, R18, R17, PT ;  /* 0x000000111200720c */ /* 0x000fe20003f05270 */
[----:B------:R-:W-:Y:S01]  /*0200*/  BSSY.RECONVERGENT B6, `(.L_x_1836) ;  /* 0x0000020000067945 */ /* 0x000fe20003800200 */
[----:B------:R-:W-:-:S04]  /*0210*/  IADD3 R18, PT, PT, R19, R18, RZ ;  /* 0x0000001213127210 */ /* 0x000fc80007ffe0ff */
[----:B--2---:R-:W-:-:S04]  /*0220*/  ISETP.GE.AND P1, PT, R18, UR38, PT ;  /* 0x0000002612007c0c */ /* 0x004fc8000bf26270 */
[----:B------:R-:W-:-:S03]  /*0230*/  P2R R23, PR, RZ, 0x2 ;  /* 0x00000002ff177803 */ /* 0x000fc60000000000 */
[----:B------:R-:W-:Y:S06]  /*0240*/  @P0 BRA `(.L_x_1837) ;  /* 0x00000000006c0947 */ /* 0x000fec0003800000 */
[----:B------:R-:W0:Y:S08]  /*0250*/  LDC.64 R4, c[0x0][0x388] ;  /* 0x0000e200ff047b82 */ /* 0x000e300000000a00 */
[----:B------:R-:W2:Y:S08]  /*0260*/  LDC.64 R10, c[0x0][0x3b8] ;  /* 0x0000ee00ff0a7b82 */ /* 0x000eb00000000a00 */
[----:B------:R-:W3:Y:S08]  /*0270*/  LDC.64 R8, c[0x0][0x390] ;  /* 0x0000e400ff087b82 */ /* 0x000ef00000000a00 */
[----:B------:R-:W4:Y:S01]  /*0280*/  LDC.64 R6, c[0x0][0x398] ;  /* 0x0000e600ff067b82 */ /* 0x000f220000000a00 */
[C---:B0-----:R-:W-:Y:S01]  /*0290*/  IMAD.WIDE.U32 R4, R17.reuse, 0x4, R4 ;  /* 0x0000000411047825 */ /* 0x041fe200078e0004 */
[----:B------:R-:W-:Y:S01]  /*02a0*/  MOV R0, 0x1d0 ;  /* 0x000001d000007802 */ /* 0x000fe20000000f00 */
[----:B------:R-:W0:Y:S04]  /*02b0*/  LDCU.64 UR4, c[0x4][0x148] ;  /* 0x01002900ff0477ac */ /* 0x000e280008000a00 */
[----:B-1----:R-:W5:Y:S01]  /*02c0*/  LDG.E R4, desc[UR36][R4.64] ;  /* 0x0000002404047981 */ /* 0x002f62000c1e1900 */
[----:B--2---:R-:W-:-:S06]  /*02d0*/  IMAD.WIDE.U32 R10, R17, 0x4, R10 ;  /* 0x00000004110a7825 */ /* 0x004fcc00078e000a */
[----:B------:R-:W2:Y:S01]  /*02e0*/  LDG.E R10, desc[UR36][R10.64] ;  /* 0x000000240a0a7981 */ /* 0x000ea2000c1e1900 */
[----:B---3--:R-:W-:-:S05]  /*02f0*/  IMAD.WIDE.U32 R8, R17, 0x4, R8 ;  /* 0x0000000411087825 */ /* 0x008fca00078e0008 */
[----:B------:R1:W5:Y:S01]  /*0300*/  LDG.E R5, desc[UR36][R8.64] ;  /* 0x0000002408057981 */ /* 0x000362000c1e1900 */
[----:B----4-:R-:W-:-:S03]  /*0310*/  IMAD.WIDE.U32 R6, R17, 0x4, R6 ;  /* 0x0000000411067825 */ /* 0x010fc600078e0006 */
[----:B------:R-:W2:Y:S04]  /*0320*/  LDG.E R11, desc[UR36][R24.64] ;  /* 0x00000024180b7981 */ /* 0x000ea8000c1e1900 */
[----:B------:R-:W5:Y:S04]  /*0330*/  LDG.E R6, desc[UR36][R6.64] ;  /* 0x0000002406067981 */ /* 0x000f68000c1e1900 */
[----:B------:R-:W2:Y:S04]  /*0340*/  LDG.E R8, desc[UR36][R28.64] ;  /* 0x000000241c087981 */ /* 0x000ea8000c1e1900 */
[----:B------:R-:W2:Y:S04]  /*0350*/  LDG.E R9, desc[UR36][R26.64] ;  /* 0x000000241a097981 */ /* 0x000ea8000c1e1900 */
[----:B------:R-:W5:Y:S04]  /*0360*/  LDG.E R7, desc[UR36][R30.64] ;  /* 0x000000241e077981 */ /* 0x000f68000c1e1900 */
[----:B--2---:R1:W-:Y:S02]  /*0370*/  STL.128 [R1+0x10], R8 ;  /* 0x0000100801007387 */ /* 0x0043e40000100c00 */
[----:B-1----:R1:W2:Y:S02]  /*0380*/  LDC.64 R8, c[0x4][R0] ;  /* 0x0100000000087b82 */ /* 0x0022a40000000a00 */
[----:B-----5:R0:W-:Y:S02]  /*0390*/  STL.128 [R1], R4 ;  /* 0x0000000401007387 */ /* 0x0201e40000100c00 */
[----:B0-----:R-:W-:Y:S01]  /*03a0*/  IMAD.U32 R4, RZ, RZ, UR4 ;  /* 0x00000004ff047e24 */ /* 0x001fe2000f8e00ff */
[----:B------:R-:W-:Y:S01]  /*03b0*/  MOV R5, UR5 ;  /* 0x0000000500057c02 */ /* 0x000fe20008000f00 */
[----:B------:R-:W-:Y:S01]  /*03c0*/  IMAD.MOV.U32 R6, RZ, RZ, R2 ;  /* 0x000000ffff067224 */ /* 0x000fe200078e0002 */
[----:B-1----:R-:W-:-:S07]  /*03d0*/  MOV R7, R16 ;  /* 0x0000001000077202 */ /* 0x002fce0000000f00 */
[----:B------:R-:W-:-:S07]  /*03e0*/  LEPC R20, `(.L_x_1837) ;  /* 0x000000001014794e */ /* 0x000fce0000000000 */
[----:B--2---:R-:W-:Y:S05]  /*03f0*/  CALL.ABS.NOINC R8 ;  /* 0x0000000008007343 */ /* 0x004fea0003c00000 */
.L_x_1837:
[----:B-1----:R-:W-:Y:S05]  /*0400*/  BSYNC.RECONVERGENT B6 ;  /* 0x0000000000067941 */ /* 0x002fea0003800200 */
.L_x_1836:
[----:B------:R-:W-:-:S13]  /*0410*/  ISETP.NE.AND P6, PT, R23, RZ, PT ;  /* 0x000000ff1700720c */ /* 0x000fda0003fc5270 */
[----:B------:R-:W-:Y:S05]  /*0420*/  @!P6 BRA `(.L_x_1838) ;  /* 0xfffffffc0070e947 */ /* 0x000fea000383ffff */
.L_x_1835:
[----:B-12---:R-:W-:Y:S05]  /*0430*/  BSYNC.RECONVERGENT B7 ;  /* 0x0000000000077941 */ /* 0x006fea0003800200 */
.L_x_1834:
[----:B------:R-:W0:Y:S01]  /*0440*/  LDCU UR4, c[0x0][0x380] ;  /* 0x00007000ff0477ac */ /* 0x000e220008000800 */
[----:B------:R-:W-:-:S04]  /*0450*/  IADD3 R17, PT, PT, R17, 0x1, RZ ;  /* 0x0000000111117810 */ /* 0x000fc80007ffe0ff */
[----:B0-----:R-:W-:-:S13]  /*0460*/  ISETP.NE.AND P0, PT, R17, UR4, PT ;  /* 0x0000000411007c0c */ /* 0x001fda000bf05270 */
[----:B------:R-:W-:Y:S05]  /*0470*/  @P0 BRA `(.L_x_1839) ;  /* 0xfffffffc00280947 */ /* 0x000fea000383ffff */
[----:B------:R-:W-:Y:S05]  /*0480*/  EXIT ;  /* 0x000000000000794d */ /* 0x000fea0003800000 */
.L_x_1840:
        /* <DEDUP_REMOVED lines=15> */
.L_x_2096:


//--------------------- .text._Z9check_intiPi     --------------------------
	.section	.text._Z9check_intiPi,"ax",@progbits
	.align	128
        .global         _Z9check_intiPi
        .type           _Z9check_intiPi,@function
        .size           _Z9check_intiPi,(.L_x_2097 - _Z9check_intiPi)
        .other          _Z9check_intiPi,@"STO_CUDA_ENTRY STV_DEFAULT"
_Z9check_intiPi:
.text._Z9check_intiPi:
        /* <DEDUP_REMOVED lines=18> */
.L_x_1846:
[----:B------:R-:W0:Y:S01]  /*0120*/  LDCU UR4, c[0x0][0x380] ;  /* 0x00007000ff0477ac */ /* 0x000e220008000800 */
[----:B------:R-:W-:Y:S01]  /*0130*/  BSSY.RECONVERGENT B7, `(.L_x_1841) ;  /* 0x000001a000077945 */ /* 0x000fe20003800200 */
[----:B0-----:R-:W-:-:S13]  /*0140*/  ISETP.GE.AND P0, PT, R22, UR4, PT ;  /* 0x0000000416007c0c */ /* 0x001fda000bf06270 */
[----:B------:R-:W-:Y:S05]  /*0150*/  @P0 BRA `(.L_x_1842) ;  /* 0x00000000005c0947 */ /* 0x000fea0003800000 */
[----:B------:R-:W0:Y:S01]  /*0160*/  LDC.64 R16, c[0x0][0x388] ;  /* 0x0000e200ff107b82 */ /* 0x000e220000000a00 */
[----:B------:R-:W-:Y:S01]  /*0170*/  MOV R25, R22 ;  /* 0x0000001600197202 */ /* 0x000fe20000000f00 */
[----:B0-----:R-:W-:-:S07]  /*0180*/  IMAD.WIDE.U32 R16, R23, 0x4, R16 ;  /* 0x0000000417107825 */ /* 0x001fce00078e0010 */
.L_x_1845:
[----:B------:R-:W-:Y:S01]  /*0190*/  ISETP.NE.AND P0, PT, R25, R23, PT ;  /* 0x000000171900720c */ /* 0x000fe20003f05270 */
[----:B------:R-:W-:Y:S01]  /*01a0*/  IMAD.IADD R25, R24, 0x1, R25 ;  /* 0x0000000118197824 */ /* 0x000fe200078e0219 */
[----:B------:R-:W-:Y:S04]  /*01b0*/  BSSY.RECONVERGENT B6, `(.L_x_1843) ;  /* 0x000000f000067945 */ /* 0x000fe80003800200 */
[----:B--2---:R-:W-:-:S04]  /*01c0*/  ISETP.GE.AND P1, PT, R25, UR38, PT ;  /* 0x0000002619007c0c */ /* 0x004fc8000bf26270 */
[----:B------:R-:W-:-:S03]  /*01d0*/  P2R R26, PR, RZ, 0x2 ;  /* 0x00000002ff1a7803 */ /* 0x000fc60000000000 */
[----:B------:R-:W-:Y:S06]  /*01e0*/  @P0 BRA `(.L_x_1844) ;  /* 0x00000000002c0947 */ /* 0x000fec0003800000 */
[----:B-1----:R-:W2:Y:S01]  /*01f0*/  LDG.E R0, desc[UR36][R16.64] ;  /* 0x0000002410007981 */ /* 0x002ea2000c1e1900 */
[----:B------:R-:W-:Y:S01]  /*0200*/  MOV R2, 0x1d0 ;  /* 0x000001d000027802 */ /* 0x000fe20000000f00 */
[----:B------:R-:W0:Y:S01]  /*0210*/  LDCU.64 UR4, c[0x4][0x140] ;  /* 0x01002800ff0477ac */ /* 0x000e220008000a00 */
[----:B------:R-:W-:Y:S02]  /*0220*/  IMAD.MOV.U32 R6, RZ, RZ, R18 ;  /* 0x000000ffff067224 */ /* 0x000fe400078e0012 */
[----:B------:R-:W-:Y:S02]  /*0230*/  IMAD.MOV.U32 R7, RZ, RZ, R19 ;  /* 0x000000ffff077224 */ /* 0x000fe400078e0013 */
[----:B------:R-:W1:Y:S01]  /*0240*/  LDC.64 R2, c[0x4][R2] ;  /* 0x0100000002027b82 */ /* 0x000e620000000a00 */
[----:B0-----:R-:W-:Y:S01]  /*0250*/  IMAD.U32 R4, RZ, RZ, UR4 ;  /* 0x00000004ff047e24 */ /* 0x001fe2000f8e00ff */
[----:B------:R-:W-:Y:S01]  /*0260*/  MOV R5, UR5 ;  /* 0x0000000500057c02 */ /* 0x000fe20008000f00 */
[----:B-12---:R0:W-:Y:S06]  /*0270*/  STL [R1], R0 ;  /* 0x0000000001007387 */ /* 0x0061ec0000100800 */
[----:B------:R-:W-:-:S07]  /*0280*/  LEPC R20, `(.L_x_1844) ;  /* 0x000000001014794e */ /* 0x000fce0000000000 */
[----:B0-----:R-:W-:Y:S05]  /*0290*/  CALL.ABS.NOINC R2 ;  /* 0x0000000002007343 */ /* 0x001fea0003c00000 */
.L_x_1844:
[----:B-1----:R-:W-:Y:S05]  /*02a0*/  BSYNC.RECONVERGENT B6 ;  /* 0x0000000000067941 */ /* 0x002fea0003800200 */
.L_x_1843:
[----:B------:R-:W-:-:S13]  /*02b0*/  ISETP.NE.AND P6, PT, R26, RZ, PT ;  /* 0x000000ff1a00720c */ /* 0x000fda0003fc5270 */
[----:B------:R-:W-:Y:S05]  /*02c0*/  @!P6 BRA `(.L_x_1845) ;  /* 0xfffffffc00b0e947 */ /* 0x000fea000383ffff */
.L_x_1842:
[----:B-12---:R-:W-:Y:S05]  /*02d0*/  BSYNC.RECONVERGENT B7 ;  /* 0x0000000000077941 */ /* 0x006fea0003800200 */
.L_x_1841:
[----:B------:R-:W0:Y:S01]  /*02e0*/  LDCU UR4, c[0x0][0x380] ;  /* 0x00007000ff0477ac */ /* 0x000e220008000800 */
[----:B------:R-:W-:-:S04]  /*02f0*/  IADD3 R23, PT, PT, R23, 0x1, RZ ;  /* 0x0000000117177810 */ /* 0x000fc80007ffe0ff */
[----:B0-----:R-:W-:-:S13]  /*0300*/  ISETP.NE.AND P0, PT, R23, UR4, PT ;  /* 0x0000000417007c0c */ /* 0x001fda000bf05270 */
[----:B------:R-:W-:Y:S05]  /*0310*/  @P0 BRA `(.L_x_1846) ;  /* 0xfffffffc00800947 */ /* 0x000fea000383ffff */
[----:B------:R-:W-:Y:S05]  /*0320*/  EXIT ;  /* 0x000000000000794d */ /* 0x000fea0003800000 */
.L_x_1847:
        /* <DEDUP_REMOVED lines=13> */
.L_x_2097:


//--------------------- .nv.global.init           --------------------------
	.section	.nv.global.init,"aw",@progbits
	.align	16
.nv.global.init:
	.type		__cudart_sin_cos_coeffs,@object
	.size		__cudart_sin_cos_coeffs,(__cudart_i2opi_d - __cudart_sin_cos_coeffs)
__cudart_sin_cos_coeffs:
        /*0000*/ 	.byte	0x46, 0xd2, 0xb0, 0x2c, 0xf1, 0xe5, 0x5a, 0xbe, 0x92, 0xe3, 0xac, 0x69, 0xe3, 0x1d, 0xc7, 0x3e
        /*0010*/ 	.byte	0xa1, 0x62, 0xdb, 0x19, 0xa0, 0x01, 0x2a, 0xbf, 0x18, 0x08, 0x11, 0x11, 0x11, 0x11, 0x81, 0x3f
        /*0020*/ 	.byte	0x54, 0x55, 0x55, 0x55, 0x55, 0x55, 0xc5, 0xbf, 0x00, 0x00, 0x00, 0x00, 0x00, 0x00, 0x00, 0x00
        /*0030*/ 	.byte	0x00, 0x00, 0x00, 0x00, 0x00, 0x00, 0x00, 0x00, 0x64, 0x81, 0xfd, 0x20, 0x83, 0xff, 0xa8, 0xbd
        /*0040*/ 	.byte	0x28, 0x85, 0xef, 0xc1, 0xa7, 0xee, 0x21, 0x3e, 0xd9, 0xe6, 0x06, 0x8e, 0x4f, 0x7e, 0x92, 0xbe
        /*0050*/ 	.byte	0xe9, 0xbc, 0xdd, 0x19, 0xa0, 0x01, 0xfa, 0x3e, 0x47, 0x5d, 0xc1, 0x16, 0x6c, 0xc1, 0x56, 0xbf
        /*0060*/ 	.byte	0x51, 0x55, 0x55, 0x55, 0x55, 0x55, 0xa5, 0x3f, 0x00, 0x00, 0x00, 0x00, 0x00, 0x00, 0xe0, 0xbf
        /*0070*/ 	.byte	0x00, 0x00, 0x00, 0x00, 0x00, 0x00, 0xf0, 0x3f, 0x00, 0x00, 0x00, 0x00, 0x00, 0x00, 0x00, 0x00
	.type		__cudart_i2opi_d,@object
	.size		__cudart_i2opi_d,($str$15 - __cudart_i2opi_d)
__cudart_i2opi_d:
        /* <DEDUP_REMOVED lines=9> */
	.type		$str$15,@object
	.size		$str$15,($str - $str$15)
$str$15:
        /*0110*/ 	.byte	0x0a, 0x00
	.type		$str,@object
	.size		$str,($str$2 - $str)
$str:
        /*0112*/ 	.byte	0x25, 0x64, 0x0a, 0x00
	.type		$str$2,@object
	.size		$str$2,($str$4 - $str$2)
$str$2:
        /*0116*/ 	.byte	0x25, 0x6c, 0x66, 0x0a, 0x00
	.type		$str$4,@object
	.size		$str$4,($str$14 - $str$4)
$str$4:
        /*011b*/ 	.byte	0x25, 0x2e, 0x35, 0x65, 0x0a, 0x00
	.type		$str$14,@object
	.size		$str$14,($str$5 - $str$14)
$str$14:
        /*0121*/ 	.byte	0x25, 0x6c, 0x66, 0x09, 0x25, 0x6c, 0x66, 0x0a, 0x00
	.type		$str$5,@object
	.size		$str$5,($str$3 - $str$5)
$str$5:
        /*012a*/ 	.byte	0x25, 0x6c, 0x66, 0x20, 0x25, 0x6c, 0x66, 0x0a, 0x00
	.type		$str$3,@object
	.size		$str$3,($str$11 - $str$3)
$str$3:
        /*0133*/ 	.byte	0x25, 0x6c, 0x66, 0x09, 0x25, 0x6c, 0x66, 0x09, 0x25, 0x6c, 0x66, 0x0a, 0x00
	.type		$str$11,@object
	.size		$str$11,($str$12 - $str$11)
$str$11:
        /*0140*/ 	.byte	0x25, 0x64, 0x09, 0x25, 0x6c, 0x66, 0x09, 0x25, 0x6c, 0x66, 0x09, 0x25, 0x6c, 0x66, 0x0a, 0x00
	.type		$str$12,@object
	.size		$str$12,($str$13 - $str$12)
$str$12:
        /*0150*/ 	.byte	0x25, 0x64, 0x09, 0x25, 0x6c, 0x66, 0x09, 0x25, 0x6c, 0x66, 0x09, 0x25, 0x6c, 0x66, 0x09, 0x25
        /*0160*/ 	.byte	0x6c, 0x66, 0x0a, 0x00
	.type		$str$13,@object
	.size		$str$13,($str$10 - $str$13)
$str$13:
        /*0164*/ 	.byte	0x6b, 0x65, 0x79, 0x3a, 0x20, 0x25, 0x64, 0x09, 0x76, 0x61, 0x6c, 0x75, 0x65, 0x3a, 0x20, 0x25
        /*0174*/ 	.byte	0x6c, 0x66, 0x0a, 0x00
	.type		$str$10,@object
	.size		$str$10,($str$6 - $str$10)
$str$10:
        /*0178*/ 	.byte	0x25, 0x2e, 0x33, 0x65, 0x20, 0x25, 0x2e, 0x33, 0x65, 0x20, 0x25, 0x2e, 0x33, 0x65, 0x20, 0x25
        /*0188*/ 	.byte	0x2e, 0x33, 0x65, 0x0a, 0x00
	.type		$str$6,@object
	.size		$str$6,($str$1 - $str$6)
$str$6:
        /*018d*/ 	.byte	0x25, 0x6c, 0x66, 0x09, 0x25, 0x6c, 0x66, 0x09, 0x25, 0x6c, 0x66, 0x09, 0x25, 0x6c, 0x66, 0x09
        /*019d*/ 	.byte	0x25, 0x6c, 0x66, 0x09, 0x25, 0x6c, 0x66, 0x0a, 0x00
	.type		$str$1,@object
	.size		$str$1,($str$9 - $str$1)
$str$1:
        /*01a6*/ 	.byte	0x25, 0x64, 0x20, 0x25, 0x64, 0x20, 0x25, 0x64, 0x20, 0x25, 0x64, 0x20, 0x25, 0x64, 0x20, 0x25
        /*01b6*/ 	.byte	0x64, 0x20, 0x25, 0x64, 0x20, 0x25, 0x64, 0x0a, 0x00
	.type		$str$9,@object
	.size		$str$9,($str$7 - $str$9)
$str$9:
        /*01bf*/ 	.byte	0x25, 0x2e, 0x33, 0x65, 0x09, 0x25, 0x2e, 0x33, 0x65, 0x09, 0x25, 0x2e, 0x33, 0x65, 0x09, 0x25
        /*01cf*/ 	.byte	0x2e, 0x33, 0x65, 0x09, 0x25, 0x2e, 0x33, 0x65, 0x09, 0x25, 0x2e, 0x33, 0x65, 0x0a, 0x00
	.type		$str$7,@object
	.size		$str$7,($str$8 - $str$7)
$str$7:
        /*01de*/ 	.byte	0x25, 0x2e, 0x35, 0x65, 0x09, 0x25, 0x2e, 0x35, 0x65, 0x09, 0x25, 0x2e, 0x35, 0x65, 0x09, 0x25
        /*01ee*/ 	.byte	0x2e, 0x35, 0x65, 0x09, 0x25, 0x2e, 0x35, 0x65, 0x09, 0x25, 0x2e, 0x35, 0x65, 0x09, 0x25, 0x2e
        /*01fe*/ 	.byte	0x33, 0x65, 0x0a, 0x00
	.type		$str$8,@object
	.size		$str$8,(.L_48 - $str$8)
$str$8:
        /*0202*/ 	.byte	0x25, 0x2e, 0x31, 0x30, 0x65, 0x20, 0x25, 0x2e, 0x31, 0x30, 0x65, 0x20, 0x25, 0x2e, 0x31, 0x30
        /*0212*/ 	.byte	0x65, 0x20, 0x25, 0x2e, 0x31, 0x30, 0x65, 0x20, 0x25, 0x2e, 0x31, 0x30, 0x65, 0x20, 0x25, 0x2e
        /*0222*/ 	.byte	0x31, 0x30, 0x65, 0x20, 0x25, 0x2e, 0x31, 0x30, 0x65, 0x20, 0x25, 0x2e, 0x31, 0x30, 0x65, 0x20
        /*0232*/ 	.byte	0x25, 0x2e, 0x31, 0x30, 0x65, 0x20, 0x25, 0x2e, 0x31, 0x30, 0x65, 0x20, 0x25, 0x2e, 0x31, 0x30
        /*0242*/ 	.byte	0x65, 0x20, 0x25, 0x2e, 0x31, 0x30, 0x65, 0x0a, 0x00
.L_48:


//--------------------- .nv.shared._ZN3cub18CUB_300001_SM_10006detail6reduce28DeviceReduceSingleTileKernelINS2_10policy_hubINS0_12KeyValuePairIidEEiNS0_6ArgMinEE10Policy1000EPS6_SA_iS7_NS2_20empty_problem_init_tIS6_EES6_N4cuda3std3__410__identityEEEvT0_T1_T2_T3_T4_T6_ --------------------------
	.section	.nv.shared._ZN3cub18CUB_300001_SM_10006detail6reduce28DeviceReduceSingleTileKernelINS2_10policy_hubINS0_12KeyValuePairIidEEiNS0_6ArgMinEE10Policy1000EPS6_SA_iS7_NS2_20empty_problem_init_tIS6_EES6_N4cuda3std3__410__identityEEEvT0_T1_T2_T3_T4_T6_,"aw",@nobits
	.sectionflags	@""
	.align	8
.nv.shared._ZN3cub18CUB_300001_SM_10006detail6reduce28DeviceReduceSingleTileKernelINS2_10policy_hubINS0_12KeyValuePairIidEEiNS0_6ArgMinEE10Policy1000EPS6_SA_iS7_NS2_20empty_problem_init_tIS6_EES6_N4cuda3std3__410__identityEEEvT0_T1_T2_T3_T4_T6_:
	.zero		1176


//--------------------- .nv.shared.reserved.0     --------------------------
	.section	.nv.shared.reserved.0,"aw",@nobits
	.weak		__nv_reservedSMEM_offset_0_alias
	.size		__nv_reservedSMEM_offset_0_alias, 0, 64
	.other		__nv_reservedSMEM_offset_0_alias,@"STO_CUDA_RESERVED_SHARED STV_DEFAULT"
__nv_reservedSMEM_offset_0_alias:
	.zero		0
	.zero		64


//--------------------- .nv.global                --------------------------
	.section	.nv.global,"aw",@nobits
.nv.global:
	.type		_ZN34_INTERNAL_43af25ab_4_k_cu_e38298986thrust24THRUST_300001_SM_1000_NS12placeholders2_5E,@object
	.size		_ZN34_INTERNAL_43af25ab_4_k_cu_e38298986thrust24THRUST_300001_SM_1000_NS12placeholders2_5E,(_ZN34_INTERNAL_43af25ab_4_k_cu_e38298984cuda3std3__45__cpo6cbeginE - _ZN34_INTERNAL_43af25ab_4_k_cu_e38298986thrust24THRUST_300001_SM_1000_NS12placeholders2_5E)
_ZN34_INTERNAL_43af25ab_4_k_cu_e38298986thrust24THRUST_300001_SM_1000_NS12placeholders2_5E:
	.zero		1
	.type		_ZN34_INTERNAL_43af25ab_4_k_cu_e38298984cuda3std3__45__cpo6cbeginE,@object
	.size		_ZN34_INTERNAL_43af25ab_4_k_cu_e38298984cuda3std3__45__cpo6cbeginE,(_ZN34_INTERNAL_43af25ab_4_k_cu_e38298984cuda3std6ranges3__45__cpo6cbeginE - _ZN34_INTERNAL_43af25ab_4_k_cu_e38298984cuda3std3__45__cpo6cbeginE)
_ZN34_INTERNAL_43af25ab_4_k_cu_e38298984cuda3std3__45__cpo6cbeginE:
	.zero		1
	.type		_ZN34_INTERNAL_43af25ab_4_k_cu_e38298984cuda3std6ranges3__45__cpo6cbeginE,@object
	.size		_ZN34_INTERNAL_43af25ab_4_k_cu_e38298984cuda3std6ranges3__45__cpo6cbeginE,(_ZN34_INTERNAL_43af25ab_4_k_cu_e38298984cuda3std3__48in_placeE - _ZN34_INTERNAL_43af25ab_4_k_cu_e38298984cuda3std6ranges3__45__cpo6cbeginE)
_ZN34_INTERNAL_43af25ab_4_k_cu_e38298984cuda3std6ranges3__45__cpo6cbeginE:
	.zero		1
	.type		_ZN34_INTERNAL_43af25ab_4_k_cu_e38298984cuda3std3__48in_placeE,@object
	.size		_ZN34_INTERNAL_43af25ab_4_k_cu_e38298984cuda3std3__48in_placeE,(_ZN34_INTERNAL_43af25ab_4_k_cu_e38298984cuda3std6ranges3__45__cpo4sizeE - _ZN34_INTERNAL_43af25ab_4_k_cu_e38298984cuda3std3__48in_placeE)
_ZN34_INTERNAL_43af25ab_4_k_cu_e38298984cuda3std3__48in_placeE:
	.zero		1
	.type		_ZN34_INTERNAL_43af25ab_4_k_cu_e38298984cuda3std6ranges3__45__cpo4sizeE,@object
	.size		_ZN34_INTERNAL_43af25ab_4_k_cu_e38298984cuda3std6ranges3__45__cpo4sizeE,(_ZN34_INTERNAL_43af25ab_4_k_cu_e38298986thrust24THRUST_300001_SM_1000_NS12placeholders2_9E - _ZN34_INTERNAL_43af25ab_4_k_cu_e38298984cuda3std6ranges3__45__cpo4sizeE)
_ZN34_INTERNAL_43af25ab_4_k_cu_e38298984cuda3std6ranges3__45__cpo4sizeE:
	.zero		1
	.type		_ZN34_INTERNAL_43af25ab_4_k_cu_e38298986thrust24THRUST_300001_SM_1000_NS12placeholders2_9E,@object
	.size		_ZN34_INTERNAL_43af25ab_4_k_cu_e38298986thrust24THRUST_300001_SM_1000_NS12placeholders2_9E,(_ZN34_INTERNAL_43af25ab_4_k_cu_e38298984cuda3std3__45__cpo7crbeginE - _ZN34_INTERNAL_43af25ab_4_k_cu_e38298986thrust24THRUST_300001_SM_1000_NS12placeholders2_9E)
_ZN34_INTERNAL_43af25ab_4_k_cu_e38298986thrust24THRUST_300001_SM_1000_NS12placeholders2_9E:
	.zero		1
	.type		_ZN34_INTERNAL_43af25ab_4_k_cu_e38298984cuda3std3__45__cpo7crbeginE,@object
	.size		_ZN34_INTERNAL_43af25ab_4_k_cu_e38298984cuda3std3__45__cpo7crbeginE,(_ZN34_INTERNAL_43af25ab_4_k_cu_e38298984cuda3std6ranges3__45__cpo4nextE - _ZN34_INTERNAL_43af25ab_4_k_cu_e38298984cuda3std3__45__cpo7crbeginE)
_ZN34_INTERNAL_43af25ab_4_k_cu_e38298984cuda3std3__45__cpo7crbeginE:
	.zero		1
	.type		_ZN34_INTERNAL_43af25ab_4_k_cu_e38298984cuda3std6ranges3__45__cpo4nextE,@object
	.size		_ZN34_INTERNAL_43af25ab_4_k_cu_e38298984cuda3std6ranges3__45__cpo4nextE,(_ZN34_INTERNAL_43af25ab_4_k_cu_e38298984cuda3std6ranges3__45__cpo4swapE - _ZN34_INTERNAL_43af25ab_4_k_cu_e38298984cuda3std6ranges3__45__cpo4nextE)
_ZN34_INTERNAL_43af25ab_4_k_cu_e38298984cuda3std6ranges3__45__cpo4nextE:
	.zero		1
	.type		_ZN34_INTERNAL_43af25ab_4_k_cu_e38298984cuda3std6ranges3__45__cpo4swapE,@object
	.size		_ZN34_INTERNAL_43af25ab_4_k_cu_e38298984cuda3std6ranges3__45__cpo4swapE,(_ZN34_INTERNAL_43af25ab_4_k_cu_e38298986thrust24THRUST_300001_SM_1000_NS12placeholders2_1E - _ZN34_INTERNAL_43af25ab_4_k_cu_e38298984cuda3std6ranges3__45__cpo4swapE)
_ZN34_INTERNAL_43af25ab_4_k_cu_e38298984cuda3std6ranges3__45__cpo4swapE:
	.zero		1
	.type		_ZN34_INTERNAL_43af25ab_4_k_cu_e38298986thrust24THRUST_300001_SM_1000_NS12placeholders2_1E,@object
	.size		_ZN34_INTERNAL_43af25ab_4_k_cu_e38298986thrust24THRUST_300001_SM_1000_NS12placeholders2_1E,(_ZN34_INTERNAL_43af25ab_4_k_cu_e38298986thrust24THRUST_300001_SM_1000_NS12placeholders2_3E - _ZN34_INTERNAL_43af25ab_4_k_cu_e38298986thrust24THRUST_300001_SM_1000_NS12placeholders2_1E)
_ZN34_INTERNAL_43af25ab_4_k_cu_e38298986thrust24THRUST_300001_SM_1000_NS12placeholders2_1E:
	.zero		1
	.type		_ZN34_INTERNAL_43af25ab_4_k_cu_e38298986thrust24THRUST_300001_SM_1000_NS12placeholders2_3E,@object
	.size		_ZN34_INTERNAL_43af25ab_4_k_cu_e38298986thrust24THRUST_300001_SM_1000_NS12placeholders2_3E,(_ZN34_INTERNAL_43af25ab_4_k_cu_e38298984cuda3std3__45__cpo5beginE - _ZN34_INTERNAL_43af25ab_4_k_cu_e38298986thrust24THRUST_300001_SM_1000_NS12placeholders2_3E)
_ZN34_INTERNAL_43af25ab_4_k_cu_e38298986thrust24THRUST_300001_SM_1000_NS12placeholders2_3E:
	.zero		1
	.type		_ZN34_INTERNAL_43af25ab_4_k_cu_e38298984cuda3std3__45__cpo5beginE,@object
	.size		_ZN34_INTERNAL_43af25ab_4_k_cu_e38298984cuda3std3__45__cpo5beginE,(_ZN34_INTERNAL_43af25ab_4_k_cu_e38298984cuda3std6ranges3__45__cpo5beginE - _ZN34_INTERNAL_43af25ab_4_k_cu_e38298984cuda3std3__45__cpo5beginE)
_ZN34_INTERNAL_43af25ab_4_k_cu_e38298984cuda3std3__45__cpo5beginE:
	.zero		1
	.type		_ZN34_INTERNAL_43af25ab_4_k_cu_e38298984cuda3std6ranges3__45__cpo5beginE,@object
	.size		_ZN34_INTERNAL_43af25ab_4_k_cu_e38298984cuda3std6ranges3__45__cpo5beginE,(_ZN34_INTERNAL_43af25ab_4_k_cu_e38298984cuda3std3__436_GLOBAL__N__43af25ab_4_k_cu_e38298986ignoreE - _ZN34_INTERNAL_43af25ab_4_k_cu_e38298984cuda3std6ranges3__45__cpo5beginE)
_ZN34_INTERNAL_43af25ab_4_k_cu_e38298984cuda3std6ranges3__45__cpo5beginE:
	.zero		1
	.type		_ZN34_INTERNAL_43af25ab_4_k_cu_e38298984cuda3std3__436_GLOBAL__N__43af25ab_4_k_cu_e38298986ignoreE,@object
	.size		_ZN34_INTERNAL_43af25ab_4_k_cu_e38298984cuda3std3__436_GLOBAL__N__43af25ab_4_k_cu_e38298986ignoreE,(_ZN34_INTERNAL_43af25ab_4_k_cu_e38298984cuda3std6ranges3__45__cpo4dataE - _ZN34_INTERNAL_43af25ab_4_k_cu_e38298984cuda3std3__436_GLOBAL__N__43af25ab_4_k_cu_e38298986ignoreE)
_ZN34_INTERNAL_43af25ab_4_k_cu_e38298984cuda3std3__436_GLOBAL__N__43af25ab_4_k_cu_e38298986ignoreE:
	.zero		1
	.type		_ZN34_INTERNAL_43af25ab_4_k_cu_e38298984cuda3std6ranges3__45__cpo4dataE,@object
	.size		_ZN34_INTERNAL_43af25ab_4_k_cu_e38298984cuda3std6ranges3__45__cpo4dataE,(_ZN34_INTERNAL_43af25ab_4_k_cu_e38298986thrust24THRUST_300001_SM_1000_NS12placeholders2_7E - _ZN34_INTERNAL_43af25ab_4_k_cu_e38298984cuda3std6ranges3__45__cpo4dataE)
_ZN34_INTERNAL_43af25ab_4_k_cu_e38298984cuda3std6ranges3__45__cpo4dataE:
	.zero		1
	.type		_ZN34_INTERNAL_43af25ab_4_k_cu_e38298986thrust24THRUST_300001_SM_1000_NS12placeholders2_7E,@object
	.size		_ZN34_INTERNAL_43af25ab_4_k_cu_e38298986thrust24THRUST_300001_SM_1000_NS12placeholders2_7E,(_ZN34_INTERNAL_43af25ab_4_k_cu_e38298984cuda3std3__45__cpo6rbeginE - _ZN34_INTERNAL_43af25ab_4_k_cu_e38298986thrust24THRUST_300001_SM_1000_NS12placeholders2_7E)
_ZN34_INTERNAL_43af25ab_4_k_cu_e38298986thrust24THRUST_300001_SM_1000_NS12placeholders2_7E:
	.zero		1
	.type		_ZN34_INTERNAL_43af25ab_4_k_cu_e38298984cuda3std3__45__cpo6rbeginE,@object
	.size		_ZN34_INTERNAL_43af25ab_4_k_cu_e38298984cuda3std3__45__cpo6rbeginE,(_ZN34_INTERNAL_43af25ab_4_k_cu_e38298984cuda3std6ranges3__45__cpo7advanceE - _ZN34_INTERNAL_43af25ab_4_k_cu_e38298984cuda3std3__45__cpo6rbeginE)
_ZN34_INTERNAL_43af25ab_4_k_cu_e38298984cuda3std3__45__cpo6rbeginE:
	.zero		1
	.type		_ZN34_INTERNAL_43af25ab_4_k_cu_e38298984cuda3std6ranges3__45__cpo7advanceE,@object
	.size		_ZN34_INTERNAL_43af25ab_4_k_cu_e38298984cuda3std6ranges3__45__cpo7advanceE,(_ZN34_INTERNAL_43af25ab_4_k_cu_e38298984cuda3std3__47nulloptE - _ZN34_INTERNAL_43af25ab_4_k_cu_e38298984cuda3std6ranges3__45__cpo7advanceE)
_ZN34_INTERNAL_43af25ab_4_k_cu_e38298984cuda3std6ranges3__45__cpo7advanceE:
	.zero		1
	.type		_ZN34_INTERNAL_43af25ab_4_k_cu_e38298984cuda3std3__47nulloptE,@object
	.size		_ZN34_INTERNAL_43af25ab_4_k_cu_e38298984cuda3std3__47nulloptE,(_ZN34_INTERNAL_43af25ab_4_k_cu_e38298984cuda3std6ranges3__45__cpo8distanceE - _ZN34_INTERNAL_43af25ab_4_k_cu_e38298984cuda3std3__47nulloptE)
_ZN34_INTERNAL_43af25ab_4_k_cu_e38298984cuda3std3__47nulloptE:
	.zero		1
	.type		_ZN34_INTERNAL_43af25ab_4_k_cu_e38298984cuda3std6ranges3__45__cpo8distanceE,@object
	.size		_ZN34_INTERNAL_43af25ab_4_k_cu_e38298984cuda3std6ranges3__45__cpo8distanceE,(_ZN34_INTERNAL_43af25ab_4_k_cu_e38298986thrust24THRUST_300001_SM_1000_NS12placeholders2_6E - _ZN34_INTERNAL_43af25ab_4_k_cu_e38298984cuda3std6ranges3__45__cpo8distanceE)
_ZN34_INTERNAL_43af25ab_4_k_cu_e38298984cuda3std6ranges3__45__cpo8distanceE:
	.zero		1
	.type		_ZN34_INTERNAL_43af25ab_4_k_cu_e38298986thrust24THRUST_300001_SM_1000_NS12placeholders2_6E,@object
	.size		_ZN34_INTERNAL_43af25ab_4_k_cu_e38298986thrust24THRUST_300001_SM_1000_NS12placeholders2_6E,(_ZN34_INTERNAL_43af25ab_4_k_cu_e38298984cuda3std3__45__cpo4cendE - _ZN34_INTERNAL_43af25ab_4_k_cu_e38298986thrust24THRUST_300001_SM_1000_NS12placeholders2_6E)
_ZN34_INTERNAL_43af25ab_4_k_cu_e38298986thrust24THRUST_300001_SM_1000_NS12placeholders2_6E:
	.zero		1
	.type		_ZN34_INTERNAL_43af25ab_4_k_cu_e38298984cuda3std3__45__cpo4cendE,@object
	.size		_ZN34_INTERNAL_43af25ab_4_k_cu_e38298984cuda3std3__45__cpo4cendE,(_ZN34_INTERNAL_43af25ab_4_k_cu_e38298984cuda3std6ranges3__45__cpo4cendE - _ZN34_INTERNAL_43af25ab_4_k_cu_e38298984cuda3std3__45__cpo4cendE)
_ZN34_INTERNAL_43af25ab_4_k_cu_e38298984cuda3std3__45__cpo4cendE:
	.zero		1
	.type		_ZN34_INTERNAL_43af25ab_4_k_cu_e38298984cuda3std6ranges3__45__cpo4cendE,@object
	.size		_ZN34_INTERNAL_43af25ab_4_k_cu_e38298984cuda3std6ranges3__45__cpo4cendE,(_ZN34_INTERNAL_43af25ab_4_k_cu_e38298984cuda3std3__420unreachable_sentinelE - _ZN34_INTERNAL_43af25ab_4_k_cu_e38298984cuda3std6ranges3__45__cpo4cendE)
_ZN34_INTERNAL_43af25ab_4_k_cu_e38298984cuda3std6ranges3__45__cpo4cendE:
	.zero		1
	.type		_ZN34_INTERNAL_43af25ab_4_k_cu_e38298984cuda3std3__420unreachable_sentinelE,@object
	.size		_ZN34_INTERNAL_43af25ab_4_k_cu_e38298984cuda3std3__420unreachable_sentinelE,(_ZN34_INTERNAL_43af25ab_4_k_cu_e38298984cuda3std6ranges3__45__cpo5ssizeE - _ZN34_INTERNAL_43af25ab_4_k_cu_e38298984cuda3std3__420unreachable_sentinelE)
_ZN34_INTERNAL_43af25ab_4_k_cu_e38298984cuda3std3__420unreachable_sentinelE:
	.zero		1
	.type		_ZN34_INTERNAL_43af25ab_4_k_cu_e38298984cuda3std6ranges3__45__cpo5ssizeE,@object
	.size		_ZN34_INTERNAL_43af25ab_4_k_cu_e38298984cuda3std6ranges3__45__cpo5ssizeE,(_ZN34_INTERNAL_43af25ab_4_k_cu_e38298986thrust24THRUST_300001_SM_1000_NS12placeholders3_10E - _ZN34_INTERNAL_43af25ab_4_k_cu_e38298984cuda3std6ranges3__45__cpo5ssizeE)
_ZN34_INTERNAL_43af25ab_4_k_cu_e38298984cuda3std6ranges3__45__cpo5ssizeE:
	.zero		1
	.type		_ZN34_INTERNAL_43af25ab_4_k_cu_e38298986thrust24THRUST_300001_SM_1000_NS12placeholders3_10E,@object
	.size		_ZN34_INTERNAL_43af25ab_4_k_cu_e38298986thrust24THRUST_300001_SM_1000_NS12placeholders3_10E,(_ZN34_INTERNAL_43af25ab_4_k_cu_e38298984cuda3std3__45__cpo5crendE - _ZN34_INTERNAL_43af25ab_4_k_cu_e38298986thrust24THRUST_300001_SM_1000_NS12placeholders3_10E)
_ZN34_INTERNAL_43af25ab_4_k_cu_e38298986thrust24THRUST_300001_SM_1000_NS12placeholders3_10E:
	.zero		1
	.type		_ZN34_INTERNAL_43af25ab_4_k_cu_e38298984cuda3std3__45__cpo5crendE,@object
	.size		_ZN34_INTERNAL_43af25ab_4_k_cu_e38298984cuda3std3__45__cpo5crendE,(_ZN34_INTERNAL_43af25ab_4_k_cu_e38298984cuda3std6ranges3__45__cpo4prevE - _ZN34_INTERNAL_43af25ab_4_k_cu_e38298984cuda3std3__45__cpo5crendE)
_ZN34_INTERNAL_43af25ab_4_k_cu_e38298984cuda3std3__45__cpo5crendE:
	.zero		1
	.type		_ZN34_INTERNAL_43af25ab_4_k_cu_e38298984cuda3std6ranges3__45__cpo4prevE,@object
	.size		_ZN34_INTERNAL_43af25ab_4_k_cu_e38298984cuda3std6ranges3__45__cpo4prevE,(_ZN34_INTERNAL_43af25ab_4_k_cu_e38298984cuda3std6ranges3__45__cpo9iter_moveE - _ZN34_INTERNAL_43af25ab_4_k_cu_e38298984cuda3std6ranges3__45__cpo4prevE)
_ZN34_INTERNAL_43af25ab_4_k_cu_e38298984cuda3std6ranges3__45__cpo4prevE:
	.zero		1
	.type		_ZN34_INTERNAL_43af25ab_4_k_cu_e38298984cuda3std6ranges3__45__cpo9iter_moveE,@object
	.size		_ZN34_INTERNAL_43af25ab_4_k_cu_e38298984cuda3std6ranges3__45__cpo9iter_moveE,(_ZN34_INTERNAL_43af25ab_4_k_cu_e38298986thrust24THRUST_300001_SM_1000_NS12placeholders2_2E - _ZN34_INTERNAL_43af25ab_4_k_cu_e38298984cuda3std6ranges3__45__cpo9iter_moveE)
_ZN34_INTERNAL_43af25ab_4_k_cu_e38298984cuda3std6ranges3__45__cpo9iter_moveE:
	.zero		1
	.type		_ZN34_INTERNAL_43af25ab_4_k_cu_e38298986thrust24THRUST_300001_SM_1000_NS12placeholders2_2E,@object
	.size		_ZN34_INTERNAL_43af25ab_4_k_cu_e38298986thrust24THRUST_300001_SM_1000_NS12placeholders2_2E,(_ZN34_INTERNAL_43af25ab_4_k_cu_e38298986thrust24THRUST_300001_SM_1000_NS12placeholders2_4E - _ZN34_INTERNAL_43af25ab_4_k_cu_e38298986thrust24THRUST_300001_SM_1000_NS12placeholders2_2E)
_ZN34_INTERNAL_43af25ab_4_k_cu_e38298986thrust24THRUST_300001_SM_1000_NS12placeholders2_2E:
	.zero		1
	.type		_ZN34_INTERNAL_43af25ab_4_k_cu_e38298986thrust24THRUST_300001_SM_1000_NS12placeholders2_4E,@object
	.size		_ZN34_INTERNAL_43af25ab_4_k_cu_e38298986thrust24THRUST_300001_SM_1000_NS12placeholders2_4E,(_ZN34_INTERNAL_43af25ab_4_k_cu_e38298984cuda3std3__45__cpo3endE - _ZN34_INTERNAL_43af25ab_4_k_cu_e38298986thrust24THRUST_300001_SM_1000_NS12placeholders2_4E)
_ZN34_INTERNAL_43af25ab_4_k_cu_e38298986thrust24THRUST_300001_SM_1000_NS12placeholders2_4E:
	.zero		1
	.type		_ZN34_INTERNAL_43af25ab_4_k_cu_e38298984cuda3std3__45__cpo3endE,@object
	.size		_ZN34_INTERNAL_43af25ab_4_k_cu_e38298984cuda3std3__45__cpo3endE,(_ZN34_INTERNAL_43af25ab_4_k_cu_e38298984cuda3std6ranges3__45__cpo3endE - _ZN34_INTERNAL_43af25ab_4_k_cu_e38298984cuda3std3__45__cpo3endE)
_ZN34_INTERNAL_43af25ab_4_k_cu_e38298984cuda3std3__45__cpo3endE:
	.zero		1
	.type		_ZN34_INTERNAL_43af25ab_4_k_cu_e38298984cuda3std6ranges3__45__cpo3endE,@object
	.size		_ZN34_INTERNAL_43af25ab_4_k_cu_e38298984cuda3std6ranges3__45__cpo3endE,(_ZN34_INTERNAL_43af25ab_4_k_cu_e38298984cuda3std3__419piecewise_constructE - _ZN34_INTERNAL_43af25ab_4_k_cu_e38298984cuda3std6ranges3__45__cpo3endE)
_ZN34_INTERNAL_43af25ab_4_k_cu_e38298984cuda3std6ranges3__45__cpo3endE:
	.zero		1
	.type		_ZN34_INTERNAL_43af25ab_4_k_cu_e38298984cuda3std3__419piecewise_constructE,@object
	.size		_ZN34_INTERNAL_43af25ab_4_k_cu_e38298984cuda3std3__419piecewise_constructE,(_ZN34_INTERNAL_43af25ab_4_k_cu_e38298984cuda3std6ranges3__45__cpo5cdataE - _ZN34_INTERNAL_43af25ab_4_k_cu_e38298984cuda3std3__419piecewise_constructE)
_ZN34_INTERNAL_43af25ab_4_k_cu_e38298984cuda3std3__419piecewise_constructE:
	.zero		1
	.type		_ZN34_INTERNAL_43af25ab_4_k_cu_e38298984cuda3std6ranges3__45__cpo5cdataE,@object
	.size		_ZN34_INTERNAL_43af25ab_4_k_cu_e38298984cuda3std6ranges3__45__cpo5cdataE,(_ZN34_INTERNAL_43af25ab_4_k_cu_e38298986thrust24THRUST_300001_SM_1000_NS12placeholders2_8E - _ZN34_INTERNAL_43af25ab_4_k_cu_e38298984cuda3std6ranges3__45__cpo5cdataE)
_ZN34_INTERNAL_43af25ab_4_k_cu_e38298984cuda3std6ranges3__45__cpo5cdataE:
	.zero		1
	.type		_ZN34_INTERNAL_43af25ab_4_k_cu_e38298986thrust24THRUST_300001_SM_1000_NS12placeholders2_8E,@object
	.size		_ZN34_INTERNAL_43af25ab_4_k_cu_e38298986thrust24THRUST_300001_SM_1000_NS12placeholders2_8E,(_ZN34_INTERNAL_43af25ab_4_k_cu_e38298984cuda3std3__45__cpo4rendE - _ZN34_INTERNAL_43af25ab_4_k_cu_e38298986thrust24THRUST_300001_SM_1000_NS12placeholders2_8E)
_ZN34_INTERNAL_43af25ab_4_k_cu_e38298986thrust24THRUST_300001_SM_1000_NS12placeholders2_8E:
	.zero		1
	.type		_ZN34_INTERNAL_43af25ab_4_k_cu_e38298984cuda3std3__45__cpo4rendE,@object
	.size		_ZN34_INTERNAL_43af25ab_4_k_cu_e38298984cuda3std3__45__cpo4rendE,(_ZN34_INTERNAL_43af25ab_4_k_cu_e38298984cuda3std6ranges3__45__cpo9iter_swapE - _ZN34_INTERNAL_43af25ab_4_k_cu_e38298984cuda3std3__45__cpo4rendE)
_ZN34_INTERNAL_43af25ab_4_k_cu_e38298984cuda3std3__45__cpo4rendE:
	.zero		1
	.type		_ZN34_INTERNAL_43af25ab_4_k_cu_e38298984cuda3std6ranges3__45__cpo9iter_swapE,@object
	.size		_ZN34_INTERNAL_43af25ab_4_k_cu_e38298984cuda3std6ranges3__45__cpo9iter_swapE,(_ZN34_INTERNAL_43af25ab_4_k_cu_e38298984cuda3std3__48unexpectE - _ZN34_INTERNAL_43af25ab_4_k_cu_e38298984cuda3std6ranges3__45__cpo9iter_swapE)
_ZN34_INTERNAL_43af25ab_4_k_cu_e38298984cuda3std6ranges3__45__cpo9iter_swapE:
	.zero		1
	.type		_ZN34_INTERNAL_43af25ab_4_k_cu_e38298984cuda3std3__48unexpectE,@object
	.size		_ZN34_INTERNAL_43af25ab_4_k_cu_e38298984cuda3std3__48unexpectE,(_ZN34_INTERNAL_43af25ab_4_k_cu_e38298986thrust24THRUST_300001_SM_1000_NS6system6detail10sequential3seqE - _ZN34_INTERNAL_43af25ab_4_k_cu_e38298984cuda3std3__48unexpectE)
_ZN34_INTERNAL_43af25ab_4_k_cu_e38298984cuda3std3__48unexpectE:
	.zero		1
	.type		_ZN34_INTERNAL_43af25ab_4_k_cu_e38298986thrust24THRUST_300001_SM_1000_NS6system6detail10sequential3seqE,@object
	.size		_ZN34_INTERNAL_43af25ab_4_k_cu_e38298986thrust24THRUST_300001_SM_1000_NS6system6detail10sequential3seqE,(.L_29 - _ZN34_INTERNAL_43af25ab_4_k_cu_e38298986thrust24THRUST_300001_SM_1000_NS6system6detail10sequential3seqE)
_ZN34_INTERNAL_43af25ab_4_k_cu_e38298986thrust24THRUST_300001_SM_1000_NS6system6detail10sequential3seqE:
	.zero		1
.L_29:


//--------------------- .nv.shared._ZN3cub18CUB_300001_SM_10006detail6reduce18DeviceReduceKernelINS2_10policy_hubINS0_12KeyValuePairIidEEiNS0_6ArgMinEE10Policy1000ENS0_21ArgIndexInputIteratorIPdidEEiS7_S6_N4cuda3std3__410__identityEEEvT0_PT3_T1_NS0_13GridEvenShareISK_EET2_T4_ --------------------------
	.section	.nv.shared._ZN3cub18CUB_300001_SM_10006detail6reduce18DeviceReduceKernelINS2_10policy_hubINS0_12KeyValuePairIidEEiNS0_6ArgMinEE10Policy1000ENS0_21ArgIndexInputIteratorIPdidEEiS7_S6_N4cuda3std3__410__identityEEEvT0_PT3_T1_NS0_13GridEvenShareISK_EET2_T4_,"aw",@nobits
	.sectionflags	@""
	.align	8
.nv.shared._ZN3cub18CUB_300001_SM_10006detail6reduce18DeviceReduceKernelINS2_10policy_hubINS0_12KeyValuePairIidEEiNS0_6ArgMinEE10Policy1000ENS0_21ArgIndexInputIteratorIPdidEEiS7_S6_N4cuda3std3__410__identityEEEvT0_PT3_T1_NS0_13GridEvenShareISK_EET2_T4_:
	.zero		1176


//--------------------- .nv.shared._ZN3cub18CUB_300001_SM_10006detail6reduce28DeviceReduceSingleTileKernelINS2_10policy_hubINS0_12KeyValuePairIidEEiNS0_6ArgMinEE10Policy1000ENS0_21ArgIndexInputIteratorIPdidEEPS6_iS7_NS2_20empty_problem_init_tIS6_EES6_N4cuda3std3__410__identityEEEvT0_T1_T2_T3_T4_T6_ --------------------------
	.section	.nv.shared._ZN3cub18CUB_300001_SM_10006detail6reduce28DeviceReduceSingleTileKernelINS2_10policy_hubINS0_12KeyValuePairIidEEiNS0_6ArgMinEE10Policy1000ENS0_21ArgIndexInputIteratorIPdidEEPS6_iS7_NS2_20empty_problem_init_tIS6_EES6_N4cuda3std3__410__identityEEEvT0_T1_T2_T3_T4_T6_,"aw",@nobits
	.sectionflags	@""
	.align	8
.nv.shared._ZN3cub18CUB_300001_SM_10006detail6reduce28DeviceReduceSingleTileKernelINS2_10policy_hubINS0_12KeyValuePairIidEEiNS0_6ArgMinEE10Policy1000ENS0_21ArgIndexInputIteratorIPdidEEPS6_iS7_NS2_20empty_problem_init_tIS6_EES6_N4cuda3std3__410__identityEEEvT0_T1_T2_T3_T4_T6_:
	.zero		1176


//--------------------- .nv.shared._ZN3cub18CUB_300001_SM_10006detail6reduce27DeviceSegmentedReduceKernelINS2_10policy_hubIdiN4cuda3std3__44plusIvEEE10Policy1000EPdSC_PiSD_iS9_ddEEvT0_T1_T2_T3_T5_T6_ --------------------------
	.section	.nv.shared._ZN3cub18CUB_300001_SM_10006detail6reduce27DeviceSegmentedReduceKernelINS2_10policy_hubIdiN4cuda3std3__44plusIvEEE10Policy1000EPdSC_PiSD_iS9_ddEEvT0_T1_T2_T3_T5_T6_,"aw",@nobits
	.sectionflags	@""
	.align	8
.nv.shared._ZN3cub18CUB_300001_SM_10006detail6reduce27DeviceSegmentedReduceKernelINS2_10policy_hubIdiN4cuda3std3__44plusIvEEE10Policy1000EPdSC_PiSD_iS9_ddEEvT0_T1_T2_T3_T5_T6_:
	.zero		1216


//--------------------- .nv.constant0._ZN3cub18CUB_300001_SM_10006detail6reduce28DeviceReduceSingleTileKernelINS2_10policy_hubINS0_12KeyValuePairIidEEiNS0_6ArgMinEE10Policy1000EPS6_SA_iS7_NS2_20empty_problem_init_tIS6_EES6_N4cuda3std3__410__identityEEEvT0_T1_T2_T3_T4_T6_ --------------------------
	.section	.nv.constant0._ZN3cub18CUB_300001_SM_10006detail6reduce28DeviceReduceSingleTileKernelINS2_10policy_hubINS0_12KeyValuePairIidEEiNS0_6ArgMinEE10Policy1000EPS6_SA_iS7_NS2_20empty_problem_init_tIS6_EES6_N4cuda3std3__410__identityEEEvT0_T1_T2_T3_T4_T6_,"a",@progbits
	.sectionflags	@""
	.align	4
.nv.constant0._ZN3cub18CUB_300001_SM_10006detail6reduce28DeviceReduceSingleTileKernelINS2_10policy_hubINS0_12KeyValuePairIidEEiNS0_6ArgMinEE10Policy1000EPS6_SA_iS7_NS2_20empty_problem_init_tIS6_EES6_N4cuda3std3__410__identityEEEvT0_T1_T2_T3_T4_T6_:
	.zero		937


//--------------------- .nv.constant0._ZN3cub18CUB_300001_SM_10006detail6reduce18DeviceReduceKernelINS2_10policy_hubINS0_12KeyValuePairIidEEiNS0_6ArgMinEE10Policy1000ENS0_21ArgIndexInputIteratorIPdidEEiS7_S6_N4cuda3std3__410__identityEEEvT0_PT3_T1_NS0_13GridEvenShareISK_EET2_T4_ --------------------------
	.section	.nv.constant0._ZN3cub18CUB_300001_SM_10006detail6reduce18DeviceReduceKernelINS2_10policy_hubINS0_12KeyValuePairIidEEiNS0_6ArgMinEE10Policy1000ENS0_21ArgIndexInputIteratorIPdidEEiS7_S6_N4cuda3std3__410__identityEEEvT0_PT3_T1_NS0_13GridEvenShareISK_EET2_T4_,"a",@progbits
	.sectionflags	@""
	.align	4
.nv.constant0._ZN3cub18CUB_300001_SM_10006detail6reduce18DeviceReduceKernelINS2_10policy_hubINS0_12KeyValuePairIidEEiNS0_6ArgMinEE10Policy1000ENS0_21ArgIndexInputIteratorIPdidEEiS7_S6_N4cuda3std3__410__identityEEEvT0_PT3_T1_NS0_13GridEvenShareISK_EET2_T4_:
	.zero		966


//--------------------- .nv.constant0._ZN3cub18CUB_300001_SM_10006detail6reduce28DeviceReduceSingleTileKernelINS2_10policy_hubINS0_12KeyValuePairIidEEiNS0_6ArgMinEE10Policy1000ENS0_21ArgIndexInputIteratorIPdidEEPS6_iS7_NS2_20empty_problem_init_tIS6_EES6_N4cuda3std3__410__identityEEEvT0_T1_T2_T3_T4_T6_ --------------------------
	.section	.nv.constant0._ZN3cub18CUB_300001_SM_10006detail6reduce28DeviceReduceSingleTileKernelINS2_10policy_hubINS0_12KeyValuePairIidEEiNS0_6ArgMinEE10Policy1000ENS0_21ArgIndexInputIteratorIPdidEEPS6_iS7_NS2_20empty_problem_init_tIS6_EES6_N4cuda3std3__410__identityEEEvT0_T1_T2_T3_T4_T6_,"a",@progbits
	.sectionflags	@""
	.align	4
.nv.constant0._ZN3cub18CUB_300001_SM_10006detail6reduce28DeviceReduceSingleTileKernelINS2_10policy_hubINS0_12KeyValuePairIidEEiNS0_6ArgMinEE10Policy1000ENS0_21ArgIndexInputIteratorIPdidEEPS6_iS7_NS2_20empty_problem_init_tIS6_EES6_N4cuda3std3__410__identityEEEvT0_T1_T2_T3_T4_T6_:
	.zero		945


//--------------------- .nv.constant0._ZN3cub18CUB_300001_SM_10006detail6reduce27DeviceSegmentedReduceKernelINS2_10policy_hubIdiN4cuda3std3__44plusIvEEE10Policy1000EPdSC_PiSD_iS9_ddEEvT0_T1_T2_T3_T5_T6_ --------------------------
	.section	.nv.constant0._ZN3cub18CUB_300001_SM_10006detail6reduce27DeviceSegmentedReduceKernelINS2_10policy_hubIdiN4cuda3std3__44plusIvEEE10Policy1000EPdSC_PiSD_iS9_ddEEvT0_T1_T2_T3_T5_T6_,"a",@progbits
	.sectionflags	@""
	.align	4
.nv.constant0._ZN3cub18CUB_300001_SM_10006detail6reduce27DeviceSegmentedReduceKernelINS2_10policy_hubIdiN4cuda3std3__44plusIvEEE10Policy1000EPdSC_PiSD_iS9_ddEEvT0_T1_T2_T3_T5_T6_:
	.zero		944


//--------------------- .nv.constant0._ZN3cub18CUB_300001_SM_10006detail11EmptyKernelIvEEvv --------------------------
	.section	.nv.constant0._ZN3cub18CUB_300001_SM_10006detail11EmptyKernelIvEEvv,"a",@progbits
	.sectionflags	@""
	.align	4
.nv.constant0._ZN3cub18CUB_300001_SM_10006detail11EmptyKernelIvEEvv:
	.zero		896


//--------------------- .nv.constant0._Z21check_double_special2iPiPdS0_S0_S0_S0_S0_S0_S0_S0_S0_S0_S0_ --------------------------
	.section	.nv.constant0._Z21check_double_special2iPiPdS0_S0_S0_S0_S0_S0_S0_S0_S0_S0_S0_,"a",@progbits
	.sectionflags	@""
	.align	4
.nv.constant0._Z21check_double_special2iPiPdS0_S0_S0_S0_S0_S0_S0_S0_S0_S0_S0_:
	.zero		1008


//--------------------- .nv.constant0._Z20check_double_specialiPiPdS0_S0_S0_S0_S0_S0_S0_S0_S0_S0_S0_ --------------------------
	.section	.nv.constant0._Z20check_double_specialiPiPdS0_S0_S0_S0_S0_S0_S0_S0_S0_S0_S0_,"a",@progbits
	.sectionflags	@""
	.align	4
.nv.constant0._Z20check_double_specialiPiPdS0_S0_S0_S0_S0_S0_S0_S0_S0_S0_S0_:
	.zero		1008


//--------------------- .nv.constant0._Z17print_convergenceiPdS_S_S_ --------------------------
	.section	.nv.constant0._Z17print_convergenceiPdS_S_S_,"a",@progbits
	.sectionflags	@""
	.align	4
.nv.constant0._Z17print_convergenceiPdS_S_S_:
	.zero		936


//--------------------- .nv.constant0._Z7copy2s0PiS_S_PdS0_S0_S0_S0_S0_S0_S0_S0_S0_S0_S0_ --------------------------
	.section	.nv.constant0._Z7copy2s0PiS_S_PdS0_S0_S0_S0_S0_S0_S0_S0_S0_S0_S0_,"a",@progbits
	.sectionflags	@""
	.align	4
.nv.constant0._Z7copy2s0PiS_S_PdS0_S0_S0_S0_S0_S0_S0_S0_S0_S0_S0_:
	.zero		1016


//--------------------- .nv.constant0._Z12check_signalPiPdS0_S0_S0_S_S_ --------------------------
	.section	.nv.constant0._Z12check_signalPiPdS0_S0_S0_S_S_,"a",@progbits
	.sectionflags	@""
	.align	4
.nv.constant0._Z12check_signalPiPdS0_S0_S0_S_S_:
	.zero		952


//--------------------- .nv.constant0._Z11diff_s_prepPiPdS0_S0_S0_S0_S0_S0_S0_S0_S0_S0_S0_S0_S0_ --------------------------
	.section	.nv.constant0._Z11diff_s_prepPiPdS0_S0_S0_S0_S0_S0_S0_S0_S0_S0_S0_S0_S0_,"a",@progbits
	.sectionflags	@""
	.align	4
.nv.constant0._Z11diff_s_prepPiPdS0_S0_S0_S0_S0_S0_S0_S0_S0_S0_S0_S0_S0_:
	.zero		1016


//--------------------- .nv.constant0._Z12smooth_anglePiPdS0_S0_S0_S0_S0_S0_ --------------------------
	.section	.nv.constant0._Z12smooth_anglePiPdS0_S0_S0_S0_S0_S0_,"a",@progbits
	.sectionflags	@""
	.align	4
.nv.constant0._Z12smooth_anglePiPdS0_S0_S0_S0_S0_S0_:
	.zero		960


//--------------------- .nv.constant0._Z8check_s2PiPdS0_S0_S0_S0_S0_S0_S0_ --------------------------
	.section	.nv.constant0._Z8check_s2PiPdS0_S0_S0_S0_S0_S0_S0_,"a",@progbits
	.sectionflags	@""
	.align	4
.nv.constant0._Z8check_s2PiPdS0_S0_S0_S0_S0_S0_S0_:
	.zero		968


//--------------------- .nv.constant0._Z7s1_2_s2PiPdS0_S0_S0_S0_S0_S0_S0_S0_S0_S0_S0_S0_S0_S0_S0_ --------------------------
	.section	.nv.constant0._Z7s1_2_s2PiPdS0_S0_S0_S0_S0_S0_S0_S0_S0_S0_S0_S0_S0_S0_S0_,"a",@progbits
	.sectionflags	@""
	.align	4
.nv.constant0._Z7s1_2_s2PiPdS0_S0_S0_S0_S0_S0_S0_S0_S0_S0_S0_S0_S0_S0_S0_:
	.zero		1032


//--------------------- .nv.constant0._Z30remap_s1_length_for_cumulationPiPdS0_S0_S0_ --------------------------
	.section	.nv.constant0._Z30remap_s1_length_for_cumulationPiPdS0_S0_S0_,"a",@progbits
	.sectionflags	@""
	.align	4
.nv.constant0._Z30remap_s1_length_for_cumulationPiPdS0_S0_S0_:
	.zero		936


//--------------------- .nv.constant0._Z18s1_length_sqrt_calPdPiS_S_ --------------------------
	.section	.nv.constant0._Z18s1_length_sqrt_calPdPiS_S_,"a",@progbits
	.sectionflags	@""
	.align	4
.nv.constant0._Z18s1_length_sqrt_calPdPiS_S_:
	.zero		928


//--------------------- .nv.constant0._Z14s1_length_prepPiPdS0_S0_S0_S0_S0_S0_S0_ --------------------------
	.section	.nv.constant0._Z14s1_length_prepPiPdS0_S0_S0_S0_S0_S0_S0_,"a",@progbits
	.sectionflags	@""
	.align	4
.nv.constant0._Z14s1_length_prepPiPdS0_S0_S0_S0_S0_S0_S0_:
	.zero		968


//--------------------- .nv.constant0._Z12s1_frac2cartPiPdS0_S0_S0_S0_S0_S0_S0_S0_ --------------------------
	.section	.nv.constant0._Z12s1_frac2cartPiPdS0_S0_S0_S0_S0_S0_S0_S0_,"a",@progbits
	.sectionflags	@""
	.align	4
.nv.constant0._Z12s1_frac2cartPiPdS0_S0_S0_S0_S0_S0_S0_S0_:
	.zero		976


//--------------------- .nv.constant0._Z21s1_fix_modify_upgradePiS_PdS0_S0_S0_S0_S0_S0_S0_S0_S0_S0_S0_S0_S0_ --------------------------
	.section	.nv.constant0._Z21s1_fix_modify_upgradePiS_PdS0_S0_S0_S0_S0_S0_S0_S0_S0_S0_S0_S0_S0_,"a",@progbits
	.sectionflags	@""
	.align	4
.nv.constant0._Z21s1_fix_modify_upgradePiS_PdS0_S0_S0_S0_S0_S0_S0_S0_S0_S0_S0_S0_S0_:
	.zero		1024


//--------------------- .nv.constant0._Z13s1_fix_modifyPiPdS0_S0_S0_S0_S0_S0_S0_S0_S0_S0_S0_S0_S0_ --------------------------
	.section	.nv.constant0._Z13s1_fix_modifyPiPdS0_S0_S0_S0_S0_S0_S0_S0_S0_S0_S0_S0_S0_,"a",@progbits
	.sectionflags	@""
	.align	4
.nv.constant0._Z13s1_fix_modifyPiPdS0_S0_S0_S0_S0_S0_S0_S0_S0_S0_S0_S0_S0_:
	.zero		1016


//--------------------- .nv.constant0._Z10s0_new_calPdPiS_S_S_S_S_S_S_S_S_S_S_S_S_S_S_S_ --------------------------
	.section	.nv.constant0._Z10s0_new_calPdPiS_S_S_S_S_S_S_S_S_S_S_S_S_S_S_S_,"a",@progbits
	.sectionflags	@""
	.align	4
.nv.constant0._Z10s0_new_calPdPiS_S_S_S_S_S_S_S_S_S_S_S_S_S_S_S_:
	.zero		1040


//--------------------- .nv.constant0._Z23s0_grad_length_sqrt_calPdPiS_ --------------------------
	.section	.nv.constant0._Z23s0_grad_length_sqrt_calPdPiS_,"a",@progbits
	.sectionflags	@""
	.align	4
.nv.constant0._Z23s0_grad_length_sqrt_calPdPiS_:
	.zero		920


//--------------------- .nv.constant0._Z11s0_grad_calPdS_S_PiS_S_S_ --------------------------
	.section	.nv.constant0._Z11s0_grad_calPdS_S_PiS_S_S_,"a",@progbits
	.sectionflags	@""
	.align	4
.nv.constant0._Z11s0_grad_calPdS_S_PiS_S_S_:
	.zero		952


//--------------------- .nv.constant0._Z16Vext_s0_deri_calPiPdS0_S0_S0_S0_S_S0_S0_S0_S0_S0_S_S_S_S0_S0_S0_S0_S0_S0_S0_S_S_S0_S0_S0_S0_S0_S0_S_S_S0_S0_S0_S0_S0_S0_S0_S0_S0_S0_S0_S0_S0_S0_ --------------------------
	.section	.nv.constant0._Z16Vext_s0_deri_calPiPdS0_S0_S0_S0_S_S0_S0_S0_S0_S0_S_S_S_S0_S0_S0_S0_S0_S0_S0_S_S_S0_S0_S0_S0_S0_S0_S_S_S0_S0_S0_S0_S0_S0_S0_S0_S0_S0_S0_S0_S0_S0_,"a",@progbits
	.sectionflags	@""
	.align	4
.nv.constant0._Z16Vext_s0_deri_calPiPdS0_S0_S0_S0_S_S0_S0_S0_S0_S0_S_S_S_S0_S0_S0_S0_S0_S0_S0_S_S_S0_S0_S0_S0_S0_S0_S_S_S0_S0_S0_S0_S0_S0_S0_S0_S0_S0_S0_S0_S0_S0_:
	.zero		1264


//--------------------- .nv.constant0._Z16remap_string_varPiS_S_PdS0_S0_S0_S0_S0_S0_S0_S0_S0_S0_S0_S_S_S_S_S0_S0_ --------------------------
	.section	.nv.constant0._Z16remap_string_varPiS_S_PdS0_S0_S0_S0_S0_S0_S0_S0_S0_S0_S0_S_S_S_S_S0_S0_,"a",@progbits
	.sectionflags	@""
	.align	4
.nv.constant0._Z16remap_string_varPiS_S_PdS0_S0_S0_S0_S0_S0_S0_S0_S0_S0_S0_S_S_S_S_S0_S0_:
	.zero		1064


//--------------------- .nv.constant0._Z11Vext_cal_s0PiPdS0_S0_S0_S0_S_S0_S0_S0_S0_S0_S_S_S_S0_S0_S0_S0_S0_S0_S0_S_S_S0_S0_S0_S0_S0_S0_S_S_S_S0_S0_S0_S0_S0_S0_S0_S0_S0_S0_S0_S0_S0_S0_S0_S0_S0_S0_S0_S0_ --------------------------
	.section	.nv.constant0._Z11Vext_cal_s0PiPdS0_S0_S0_S0_S_S0_S0_S0_S0_S0_S_S_S_S0_S0_S0_S0_S0_S0_S0_S_S_S0_S0_S0_S0_S0_S0_S_S_S_S0_S0_S0_S0_S0_S0_S0_S0_S0_S0_S0_S0_S0_S0_S0_S0_S0_S0_S0_S0_,"a",@progbits
	.sectionflags	@""
	.align	4
.nv.constant0._Z11Vext_cal_s0PiPdS0_S0_S0_S0_S_S0_S0_S0_S0_S0_S_S_S_S0_S0_S0_S0_S0_S0_S0_S_S_S0_S0_S0_S0_S0_S0_S_S_S_S0_S0_S0_S0_S0_S0_S0_S0_S0_S0_S0_S0_S0_S0_S0_S0_S0_S0_S0_S0_:
	.zero		1320


//--------------------- .nv.constant0._Z8ini_2_s0PiS_PdS0_S0_S0_S0_S0_S0_S0_S0_S0_S0_S0_S0_S0_S0_ --------------------------
	.section	.nv.constant0._Z8ini_2_s0PiS_PdS0_S0_S0_S0_S0_S0_S0_S0_S0_S0_S0_S0_S0_S0_,"a",@progbits
	.sectionflags	@""
	.align	4
.nv.constant0._Z8ini_2_s0PiS_PdS0_S0_S0_S0_S0_S0_S0_S0_S0_S0_S0_S0_S0_S0_:
	.zero		1032


//--------------------- .nv.constant0._Z19ini_length_sqrt_calPiPd --------------------------
	.section	.nv.constant0._Z19ini_length_sqrt_calPiPd,"a",@progbits
	.sectionflags	@""
	.align	4
.nv.constant0._Z19ini_length_sqrt_calPiPd:
	.zero		912


//--------------------- .nv.constant0._Z19cal_length_prep_iniPiPdS0_S0_S0_ --------------------------
	.section	.nv.constant0._Z19cal_length_prep_iniPiPdS0_S0_S0_,"a",@progbits
	.sectionflags	@""
	.align	4
.nv.constant0._Z19cal_length_prep_iniPiPdS0_S0_S0_:
	.zero		936


//--------------------- .nv.constant0._Z16s1_frac2cart_iniPiPdS0_S0_S0_S0_S0_S0_S0_S0_ --------------------------
	.section	.nv.constant0._Z16s1_frac2cart_iniPiPdS0_S0_S0_S0_S0_S0_S0_S0_,"a",@progbits
	.sectionflags	@""
	.align	4
.nv.constant0._Z16s1_frac2cart_iniPiPdS0_S0_S0_S0_S0_S0_S0_S0_:
	.zero		976


//--------------------- .nv.constant0._Z21Vext_cal_ini_backwardPiPdS0_S0_S0_S0_S_S0_S0_S0_S0_S0_S_S_S_S0_S0_S0_S0_S0_S0_S0_S_S_S_S_S0_S0_S_S_S_S_S_S_S_S_S0_S0_S0_S0_S0_S0_S0_S0_S_S_S0_S0_S0_S0_S0_S0_S0_S0_S0_S0_S0_S0_S0_S0_S0_S0_S0_S0_S0_S0_ --------------------------
	.section	.nv.constant0._Z21Vext_cal_ini_backwardPiPdS0_S0_S0_S0_S_S0_S0_S0_S0_S0_S_S_S_S0_S0_S0_S0_S0_S0_S0_S_S_S_S_S0_S0_S_S_S_S_S_S_S_S_S0_S0_S0_S0_S0_S0_S0_S0_S_S_S0_S0_S0_S0_S0_S0_S0_S0_S0_S0_S0_S0_S0_S0_S0_S0_S0_S0_S0_S0_,"a",@progbits
	.sectionflags	@""
	.align	4
.nv.constant0._Z21Vext_cal_ini_backwardPiPdS0_S0_S0_S0_S_S0_S0_S0_S0_S0_S_S_S_S0_S0_S0_S0_S0_S0_S0_S_S_S_S_S0_S0_S_S_S_S_S_S_S_S_S0_S0_S0_S0_S0_S0_S0_S0_S_S_S0_S0_S0_S0_S0_S0_S0_S0_S0_S0_S0_S0_S0_S0_S0_S0_S0_S0_S0_S0_:
	.zero		1424


//--------------------- .nv.constant0._Z20Vext_cal_ini_forwardPiPdS0_S0_S0_S0_S_S0_S0_S0_S0_S0_S_S_S_S0_S0_S0_S0_S0_S0_S0_S_S_S_S_S0_S0_S_S_S_S_S_S_S_S_S0_S0_S0_S0_S0_S0_S0_S0_S_S_S0_S0_S0_S0_S0_S0_S0_S0_S0_S0_S0_S0_S0_S0_S0_S0_S0_S0_S0_S0_ --------------------------
	.section	.nv.constant0._Z20Vext_cal_ini_forwardPiPdS0_S0_S0_S0_S_S0_S0_S0_S0_S0_S_S_S_S0_S0_S0_S0_S0_S0_S0_S_S_S_S_S0_S0_S_S_S_S_S_S_S_S_S0_S0_S0_S0_S0_S0_S0_S0_S_S_S0_S0_S0_S0_S0_S0_S0_S0_S0_S0_S0_S0_S0_S0_S0_S0_S0_S0_S0_S0_,"a",@progbits
	.sectionflags	@""
	.align	4
.nv.constant0._Z20Vext_cal_ini_forwardPiPdS0_S0_S0_S0_S_S0_S0_S0_S0_S0_S_S_S_S0_S0_S0_S0_S0_S0_S0_S_S_S_S_S0_S0_S_S_S_S_S_S_S_S_S0_S0_S0_S0_S0_S0_S0_S0_S_S_S0_S0_S0_S0_S0_S0_S0_S0_S0_S0_S0_S0_S0_S0_S0_S0_S0_S0_S0_S0_:
	.zero		1424


//--------------------- .nv.constant0._Z20Vext_cal_ini_upgradePiPdS0_S0_S0_S0_S_S0_S0_S0_S0_S0_S_S_S_S0_S0_S0_S0_S0_S0_S0_S_S_S_S_S_S0_S0_S_S_S_S_S_S_S_S_S0_S0_S0_S0_S0_S0_S0_S0_S_S_S0_S0_S0_S0_S0_S0_S0_S0_S0_S0_S0_S0_S0_S0_S0_S0_S0_S0_S0_S0_ --------------------------
	.section	.nv.constant0._Z20Vext_cal_ini_upgradePiPdS0_S0_S0_S0_S_S0_S0_S0_S0_S0_S_S_S_S0_S0_S0_S0_S0_S0_S0_S_S_S_S_S_S0_S0_S_S_S_S_S_S_S_S_S0_S0_S0_S0_S0_S0_S0_S0_S_S_S0_S0_S0_S0_S0_S0_S0_S0_S0_S0_S0_S0_S0_S0_S0_S0_S0_S0_S0_S0_,"a",@progbits
	.sectionflags	@""
	.align	4
.nv.constant0._Z20Vext_cal_ini_upgradePiPdS0_S0_S0_S0_S_S0_S0_S0_S0_S0_S_S_S_S0_S0_S0_S0_S0_S0_S0_S_S_S_S_S_S0_S0_S_S_S_S_S_S_S_S_S0_S0_S0_S0_S0_S0_S0_S0_S_S_S0_S0_S0_S0_S0_S0_S0_S0_S0_S0_S0_S0_S0_S0_S0_S0_S0_S0_S0_S0_:
	.zero		1432


//--------------------- .nv.constant0._Z12Vext_cal_iniPiPdS0_S0_S0_S0_S_S0_S0_S0_S0_S0_S_S_S_S0_S0_S0_S0_S0_S0_S0_S_S_S_S_S0_S0_S_S_S_S_S_S_S_S_S0_S0_S0_S0_S0_S0_S0_S0_S_S_S0_S0_S0_S0_S0_S0_S0_S0_S0_S0_S0_S0_S0_S0_S0_S0_S0_S0_S0_S0_ --------------------------
	.section	.nv.constant0._Z12Vext_cal_iniPiPdS0_S0_S0_S0_S_S0_S0_S0_S0_S0_S_S_S_S0_S0_S0_S0_S0_S0_S0_S_S_S_S_S0_S0_S_S_S_S_S_S_S_S_S0_S0_S0_S0_S0_S0_S0_S0_S_S_S0_S0_S0_S0_S0_S0_S0_S0_S0_S0_S0_S0_S0_S0_S0_S0_S0_S0_S0_S0_,"a",@progbits
	.sectionflags	@""
	.align	4
.nv.constant0._Z12Vext_cal_iniPiPdS0_S0_S0_S0_S_S0_S0_S0_S0_S0_S_S_S_S0_S0_S0_S0_S0_S0_S0_S_S_S_S_S0_S0_S_S_S_S_S_S_S_S_S0_S0_S0_S0_S0_S0_S0_S0_S_S_S0_S0_S0_S0_S0_S0_S0_S0_S0_S0_S0_S0_S0_S0_S0_S0_S0_S0_S0_S0_:
	.zero		1424


//--------------------- .nv.constant0._Z23copy_ini_middle_upgradePdS_S_S_S_S_PiS_S_S_S_S_S_S0_PN3cub18CUB_300001_SM_100012KeyValuePairIidEES0_S0_S0_ --------------------------
	.section	.nv.constant0._Z23copy_ini_middle_upgradePdS_S_S_S_S_PiS_S_S_S_S_S_S0_PN3cub18CUB_300001_SM_100012KeyValuePairIidEES0_S0_S0_,"a",@progbits
	.sectionflags	@""
	.align	4
.nv.constant0._Z23copy_ini_middle_upgradePdS_S_S_S_S_PiS_S_S_S_S_S_S0_PN3cub18CUB_300001_SM_100012KeyValuePairIidEES0_S0_S0_:
	.zero		1040


//--------------------- .nv.constant0._Z15copy_ini_middlePdS_S_S_S_S_S_S_S_S_S_S_PiPN3cub18CUB_300001_SM_100012KeyValuePairIidEES0_S0_S0_ --------------------------
	.section	.nv.constant0._Z15copy_ini_middlePdS_S_S_S_S_S_S_S_S_S_S_PiPN3cub18CUB_300001_SM_100012KeyValuePairIidEES0_S0_S0_,"a",@progbits
	.sectionflags	@""
	.align	4
.nv.constant0._Z15copy_ini_middlePdS_S_S_S_S_S_S_S_S_S_S_PiPN3cub18CUB_300001_SM_100012KeyValuePairIidEES0_S0_S0_:
	.zero		1032


//--------------------- .nv.constant0._Z16copy_ini_upgradePdS_S_S_S_S_PiS_S_S_S_S_S_PN3cub18CUB_300001_SM_100012KeyValuePairIidEES0_S0_S0_ --------------------------
	.section	.nv.constant0._Z16copy_ini_upgradePdS_S_S_S_S_PiS_S_S_S_S_S_PN3cub18CUB_300001_SM_100012KeyValuePairIidEES0_S0_S0_,"a",@progbits
	.sectionflags	@""
	.align	4
.nv.constant0._Z16copy_ini_upgradePdS_S_S_S_S_PiS_S_S_S_S_S_PN3cub18CUB_300001_SM_100012KeyValuePairIidEES0_S0_S0_:
	.zero		1032


//--------------------- .nv.constant0._Z8copy_iniPdS_S_S_S_S_S_S_S_S_S_S_PN3cub18CUB_300001_SM_100012KeyValuePairIidEEPiS5_S5_ --------------------------
	.section	.nv.constant0._Z8copy_iniPdS_S_S_S_S_S_S_S_S_S_S_PN3cub18CUB_300001_SM_100012KeyValuePairIidEEPiS5_S5_,"a",@progbits
	.sectionflags	@""
	.align	4
.nv.constant0._Z8copy_iniPdS_S_S_S_S_S_S_S_S_S_S_PN3cub18CUB_300001_SM_100012KeyValuePairIidEEPiS5_S5_:
	.zero		1024


//--------------------- .nv.constant0._Z12ini_string_1PiPdS0_S0_S0_S0_S0_S_S_S_PN3cub18CUB_300001_SM_100012KeyValuePairIidEES0_S0_S0_S0_S0_S0_ --------------------------
	.section	.nv.constant0._Z12ini_string_1PiPdS0_S0_S0_S0_S0_S_S_S_PN3cub18CUB_300001_SM_100012KeyValuePairIidEES0_S0_S0_S0_S0_S0_,"a",@progbits
	.sectionflags	@""
	.align	4
.nv.constant0._Z12ini_string_1PiPdS0_S0_S0_S0_S0_S_S_S_PN3cub18CUB_300001_SM_100012KeyValuePairIidEES0_S0_S0_S0_S0_S0_:
	.zero		1032


//--------------------- .nv.constant0._Z18Vext_cal_3_upgradePiPdS0_S0_S0_S0_S_S0_S0_S0_S0_S0_S_S_S_S0_S0_S0_S0_S0_S0_S0_S_S_S_S_S_S0_S0_S_S_S_S_S_S_S_S_S0_S0_S0_S0_S0_S0_S0_S0_S0_S0_S0_S0_S0_S0_S0_S0_S0_S0_S0_S0_ --------------------------
	.section	.nv.constant0._Z18Vext_cal_3_upgradePiPdS0_S0_S0_S0_S_S0_S0_S0_S0_S0_S_S_S_S0_S0_S0_S0_S0_S0_S0_S_S_S_S_S_S0_S0_S_S_S_S_S_S_S_S_S0_S0_S0_S0_S0_S0_S0_S0_S0_S0_S0_S0_S0_S0_S0_S0_S0_S0_S0_S0_,"a",@progbits
	.sectionflags	@""
	.align	4
.nv.constant0._Z18Vext_cal_3_upgradePiPdS0_S0_S0_S0_S_S0_S0_S0_S0_S0_S_S_S_S0_S0_S0_S0_S0_S0_S0_S_S_S_S_S_S0_S0_S_S_S_S_S_S_S_S_S0_S0_S0_S0_S0_S0_S0_S0_S0_S0_S0_S0_S0_S0_S0_S0_S0_S0_S0_S0_:
	.zero		1352


//--------------------- .nv.constant0._Z10Vext_cal_3PiPdS0_S0_S0_S0_S_S0_S0_S0_S0_S0_S_S_S_S0_S0_S0_S0_S0_S0_S0_S_S_S_S_S0_S0_S_S_S_S_S_S_S_S_S0_S0_S0_S0_S0_S0_S0_S0_S0_S0_S0_S0_S0_S0_S0_S0_S0_S0_S0_S0_ --------------------------
	.section	.nv.constant0._Z10Vext_cal_3PiPdS0_S0_S0_S0_S_S0_S0_S0_S0_S0_S_S_S_S0_S0_S0_S0_S0_S0_S0_S_S_S_S_S0_S0_S_S_S_S_S_S_S_S_S0_S0_S0_S0_S0_S0_S0_S0_S0_S0_S0_S0_S0_S0_S0_S0_S0_S0_S0_S0_,"a",@progbits
	.sectionflags	@""
	.align	4
.nv.constant0._Z10Vext_cal_3PiPdS0_S0_S0_S0_S_S0_S0_S0_S0_S0_S_S_S_S0_S0_S0_S0_S0_S0_S0_S_S_S_S_S0_S0_S_S_S_S_S_S_S_S_S0_S0_S0_S0_S0_S0_S0_S0_S0_S0_S0_S0_S0_S0_S0_S0_S0_S0_S0_S0_:
	.zero		1344


//--------------------- .nv.constant0._Z9check_keyiPN3cub18CUB_300001_SM_100012KeyValuePairIidEE --------------------------
	.section	.nv.constant0._Z9check_keyiPN3cub18CUB_300001_SM_100012KeyValuePairIidEE,"a",@progbits
	.sectionflags	@""
	.align	4
.nv.constant0._Z9check_keyiPN3cub18CUB_300001_SM_100012KeyValuePairIidEE:
	.zero		912


//--------------------- .nv.constant0._Z19check_double_angle3iPdS_S_S_ --------------------------
	.section	.nv.constant0._Z19check_double_angle3iPdS_S_S_,"a",@progbits
	.sectionflags	@""
	.align	4
.nv.constant0._Z19check_double_angle3iPdS_S_S_:
	.zero		936


//--------------------- .nv.constant0._Z19check_double_angle2iPdS_S_ --------------------------
	.section	.nv.constant0._Z19check_double_angle2iPdS_S_,"a",@progbits
	.sectionflags	@""
	.align	4
.nv.constant0._Z19check_double_angle2iPdS_S_:
	.zero		928


//--------------------- .nv.constant0._Z19check_double_angle1iPdS_S_ --------------------------
	.section	.nv.constant0._Z19check_double_angle1iPdS_S_,"a",@progbits
	.sectionflags	@""
	.align	4
.nv.constant0._Z19check_double_angle1iPdS_S_:
	.zero		928


//--------------------- .nv.constant0._Z17check_double_tempiPdS_S_ --------------------------
	.section	.nv.constant0._Z17check_double_tempiPdS_S_,"a",@progbits
	.sectionflags	@""
	.align	4
.nv.constant0._Z17check_double_tempiPdS_S_:
	.zero		928


//--------------------- .nv.constant0._Z19check_double_followPdS_S_ --------------------------
	.section	.nv.constant0._Z19check_double_followPdS_S_,"a",@progbits
	.sectionflags	@""
	.align	4
.nv.constant0._Z19check_double_followPdS_S_:
	.zero		920


//--------------------- .nv.constant0._Z20check_double_custom7iPdS_ --------------------------
	.section	.nv.constant0._Z20check_double_custom7iPdS_,"a",@progbits
	.sectionflags	@""
	.align	4
.nv.constant0._Z20check_double_custom7iPdS_:
	.zero		920


//--------------------- .nv.constant0._Z20check_double_custom6iPdS_ --------------------------
	.section	.nv.constant0._Z20check_double_custom6iPdS_,"a",@progbits
	.sectionflags	@""
	.align	4
.nv.constant0._Z20check_double_custom6iPdS_:
	.zero		920


//--------------------- .nv.constant0._Z20check_double_custom5iPdS_S_S_S_S_S_S_S_S_S_S_ --------------------------
	.section	.nv.constant0._Z20check_double_custom5iPdS_S_S_S_S_S_S_S_S_S_S_,"a",@progbits
	.sectionflags	@""
	.align	4
.nv.constant0._Z20check_double_custom5iPdS_S_S_S_S_S_S_S_S_S_S_:
	.zero		1000


//--------------------- .nv.constant0._Z20check_double_custom4iPdS_S_S_S_S_S_ --------------------------
	.section	.nv.constant0._Z20check_double_custom4iPdS_S_S_S_S_S_,"a",@progbits
	.sectionflags	@""
	.align	4
.nv.constant0._Z20check_double_custom4iPdS_S_S_S_S_S_:
	.zero		960


//--------------------- .nv.constant0._Z20check_double_custom3iPdS_S_S_S_S_ --------------------------
	.section	.nv.constant0._Z20check_double_custom3iPdS_S_S_S_S_,"a",@progbits
	.sectionflags	@""
	.align	4
.nv.constant0._Z20check_double_custom3iPdS_S_S_S_S_:
	.zero		952


//--------------------- .nv.constant0._Z21check_double_custom22iPdS_S_S_S_S_ --------------------------
	.section	.nv.constant0._Z21check_double_custom22iPdS_S_S_S_S_,"a",@progbits
	.sectionflags	@""
	.align	4
.nv.constant0._Z21check_double_custom22iPdS_S_S_S_S_:
	.zero		952


//--------------------- .nv.constant0._Z20check_double_custom2iPdS_S_S_S_S_ --------------------------
	.section	.nv.constant0._Z20check_double_custom2iPdS_S_S_S_S_,"a",@progbits
	.sectionflags	@""
	.align	4
.nv.constant0._Z20check_double_custom2iPdS_S_S_S_S_:
	.zero		952


//--------------------- .nv.constant0._Z19check_double_customiPdS_ --------------------------
	.section	.nv.constant0._Z19check_double_customiPdS_,"a",@progbits
	.sectionflags	@""
	.align	4
.nv.constant0._Z19check_double_customiPdS_:
	.zero		920


//--------------------- .nv.constant0._Z16check_double_sciiPd --------------------------
	.section	.nv.constant0._Z16check_double_sciiPd,"a",@progbits
	.sectionflags	@""
	.align	4
.nv.constant0._Z16check_double_sciiPd:
	.zero		912


//--------------------- .nv.constant0._Z16check_double_iniiPd --------------------------
	.section	.nv.constant0._Z16check_double_iniiPd,"a",@progbits
	.sectionflags	@""
	.align	4
.nv.constant0._Z16check_double_iniiPd:
	.zero		912


//--------------------- .nv.constant0._Z12check_doubleiPd --------------------------
	.section	.nv.constant0._Z12check_doubleiPd,"a",@progbits
	.sectionflags	@""
	.align	4
.nv.constant0._Z12check_doubleiPd:
	.zero		912


//--------------------- .nv.constant0._Z16check_int_customiPiS_S_S_S_S_S_S_ --------------------------
	.section	.nv.constant0._Z16check_int_customiPiS_S_S_S_S_S_S_,"a",@progbits
	.sectionflags	@""
	.align	4
.nv.constant0._Z16check_int_customiPiS_S_S_S_S_S_S_:
	.zero		968


//--------------------- .nv.constant0._Z9check_intiPi --------------------------
	.section	.nv.constant0._Z9check_intiPi,"a",@progbits
	.sectionflags	@""
	.align	4
.nv.constant0._Z9check_intiPi:
	.zero		912


//--------------------- SYMBOLS --------------------------

	.type		.nv.reservedSmem.offset0,@object
	.size		.nv.reservedSmem.offset0,0x4
	.type		.nv.reservedSmem.cap,@object
	.size		.nv.reservedSmem.cap,0x4
	.type		vprintf,@function
